	.target	sm_100a

	.elftype	@"ET_EXEC"


//--------------------- .note.nv.tkinfo           --------------------------
	.section	.note.nv.tkinfo,"",@"SHT_NOTE"
	.sectionflags	@"SHF_NOTE_NV_TKINFO"
	.tkinfo
        /*0018*/ 	.word	0x00000002
        /*0030*/ 	.string	""
        /*0030*/ 	.string	"ptxas"
        /*0030*/ 	.string	"Cuda compilation tools, release 13.0, V13.0.88"
        /*0030*/ 	.string	"Build cuda_13.0.r13.0/compiler.36424714_0"
        /*0030*/ 	.string	"-arch sm_100a -m 64 "



//--------------------- .note.nv.cuinfo           --------------------------
	.section	.note.nv.cuinfo,"",@"SHT_NOTE"
	.sectionflags	@"SHF_NOTE_NV_CUINFO"
        /*0018*/ 	.short	0x0002
        /*001a*/ 	.short	0x0064
        /*001c*/ 	.short	0x0082
	.zero		2


//--------------------- .nv.info                  --------------------------
	.section	.nv.info,"",@"SHT_CUDA_INFO"
	.align	4


	//----- nvinfo : EIATTR_REGCOUNT
	.align		4
        /*0000*/ 	.byte	0x04, 0x2f
        /*0002*/ 	.short	(.L_19 - .L_18)
	.align		4
.L_18:
        /*0004*/ 	.word	index@(_ZN7cutlass13device_kernelINS_4gemm6kernel13GemmUniversalIN4cute5tupleIJiiiiEEENS1_10collective13CollectiveMmaINS1_46MainloopSm100TmaUmmaWarpSpecializedBlockScaledILi15ELi2ELi2ENS5_IJNS4_1CILi8EEENSA_ILi1EEESC_EEEEENS5_IJNSA_ILi128EEENSA_ILi64EEESF_EEENS5_IJNS_12float_e2m1_tENS_13float_ue4m3_tEEEENS5_IJNS5_IJlSC_lEEENS4_6LayoutINS5_IJNS5_IJNS5_IJNSA_ILi32EEENSA_ILi4EEEEEEiEEENS5_IJNS5_IJNSA_ILi16EEESO_EEEiEEENS5_IJSC_iEEEEEENS5_IJST_NS5_IJNS5_IJNSA_ILi0EEESC_EEENSA_ILi512EEEEEENS5_IJSW_iEEEEEEEEEEESK_S13_NS4_8TiledMMAINS4_8MMA_AtomIJNS4_17SM100_MMA_MXF4_SSISI_SI_fSJ_Li128ELi64ELi16ELNS4_4UMMA5MajorE0ELS18_0ELNS17_7ScaleInE0ELS19_0EEEEEENSM_INS5_IJSC_SC_SC_EEENS5_IJSW_SW_SW_EEEEENS5_IJNS4_10UnderscoreES1F_S1F_EEEEENS5_IJNS4_13SM90_TMA_LOADES1I_EEENS5_IJNS4_14ComposedLayoutINS4_7SwizzleILi2ELi4ELi3EEENS4_18smem_ptr_flag_bitsILi4EEENSM_INS5_IJSB_SF_EEENS5_IJSF_SC_EEEEEEENSM_INS5_IJNS5_IJNS5_IJSP_SC_EEESS_EEESC_NS5_IJSC_NSA_ILi2EEEEEEEEENS5_IJNS5_IJNS5_IJSS_SY_EEESX_EEESW_NS5_IJSO_SY_EEEEEEEEEEEvNS4_8identityENS5_IJNS4_23SM90_TMA_LOAD_MULTICASTES25_EEES23_vS24_EENS_8epilogue10collective18CollectiveEpilogueINS28_23Sm100TmaWarpSpecializedILi3ELi2ELi16ELb1ELb0EEEJNS5_IJSG_SG_SF_EEENS5_IJNSM_ISG_SC_EENSM_INS5_IJSR_S1V_EEENS5_IJSC_SN_EEEEEEEENS_10bfloat16_tESL_S2J_SL_NS28_6fusion15FusionCallbacksIS2C_NS2K_17LinearCombinationIS2J_fS2J_fLNS_15FloatRoundStyleE2EEES2D_S2I_JEEENS4_5SM1004TMEM4LOAD26SM100_TMEM_LOAD_32dp32b16xES1I_NS1K_INS1L_ILi1ELi4ELi3EEENS1N_ILi16EEENSM_INS5_IJSB_SR_EEENS5_IJSR_SC_EEEEEEENS4_39AutoVectorizingCopyWithAssumedAlignmentILi128EEENS4_14SM90_TMA_STOREES2Z_S31_S31_EEEvvEEEEvNT_6ParamsE)
        /*0008*/ 	.word	0x00000074


	//----- nvinfo : EIATTR_FRAME_SIZE
	.align		4
.L_19:
        /*000c*/ 	.byte	0x04, 0x11
        /*000e*/ 	.short	(.L_21 - .L_20)
	.align		4
.L_20:
        /*0010*/ 	.word	index@($__internal_2_$__cuda_sm10x_tcgen05_guardrail_trap_unallocated_columns_being_dealloced)
        /*0014*/ 	.word	0x00000000


	//----- nvinfo : EIATTR_FRAME_SIZE
	.align		4
.L_21:
        /*0018*/ 	.byte	0x04, 0x11
        /*001a*/ 	.short	(.L_23 - .L_22)
	.align		4
.L_22:
        /*001c*/ 	.word	index@($__internal_1_$__cuda_sm10x_tcgen05_guardrail_trap_phase_invalid_during_alloc)
        /*0020*/ 	.word	0x00000000


	//----- nvinfo : EIATTR_FRAME_SIZE
	.align		4
.L_23:
        /*0024*/ 	.byte	0x04, 0x11
        /*0026*/ 	.short	(.L_25 - .L_24)
	.align		4
.L_24:
        /*0028*/ 	.word	index@($__internal_0_$__cuda_sm10x_tcgen05_guardrail_trap_col_being_dealloced_not_returned_by_alloc)
        /*002c*/ 	.word	0x00000000


	//----- nvinfo : EIATTR_FRAME_SIZE
	.align		4
.L_25:
        /*0030*/ 	.byte	0x04, 0x11
        /*0032*/ 	.short	(.L_27 - .L_26)
	.align		4
.L_26:
        /*0034*/ 	.word	index@(_ZN7cutlass13device_kernelINS_4gemm6kernel13GemmUniversalIN4cute5tupleIJiiiiEEENS1_10collective13CollectiveMmaINS1_46MainloopSm100TmaUmmaWarpSpecializedBlockScaledILi15ELi2ELi2ENS5_IJNS4_1CILi8EEENSA_ILi1EEESC_EEEEENS5_IJNSA_ILi128EEENSA_ILi64EEESF_EEENS5_IJNS_12float_e2m1_tENS_13float_ue4m3_tEEEENS5_IJNS5_IJlSC_lEEENS4_6LayoutINS5_IJNS5_IJNS5_IJNSA_ILi32EEENSA_ILi4EEEEEEiEEENS5_IJNS5_IJNSA_ILi16EEESO_EEEiEEENS5_IJSC_iEEEEEENS5_IJST_NS5_IJNS5_IJNSA_ILi0EEESC_EEENSA_ILi512EEEEEENS5_IJSW_iEEEEEEEEEEESK_S13_NS4_8TiledMMAINS4_8MMA_AtomIJNS4_17SM100_MMA_MXF4_SSISI_SI_fSJ_Li128ELi64ELi16ELNS4_4UMMA5MajorE0ELS18_0ELNS17_7ScaleInE0ELS19_0EEEEEENSM_INS5_IJSC_SC_SC_EEENS5_IJSW_SW_SW_EEEEENS5_IJNS4_10UnderscoreES1F_S1F_EEEEENS5_IJNS4_13SM90_TMA_LOADES1I_EEENS5_IJNS4_14ComposedLayoutINS4_7SwizzleILi2ELi4ELi3EEENS4_18smem_ptr_flag_bitsILi4EEENSM_INS5_IJSB_SF_EEENS5_IJSF_SC_EEEEEEENSM_INS5_IJNS5_IJNS5_IJSP_SC_EEESS_EEESC_NS5_IJSC_NSA_ILi2EEEEEEEEENS5_IJNS5_IJNS5_IJSS_SY_EEESX_EEESW_NS5_IJSO_SY_EEEEEEEEEEEvNS4_8identityENS5_IJNS4_23SM90_TMA_LOAD_MULTICASTES25_EEES23_vS24_EENS_8epilogue10collective18CollectiveEpilogueINS28_23Sm100TmaWarpSpecializedILi3ELi2ELi16ELb1ELb0EEEJNS5_IJSG_SG_SF_EEENS5_IJNSM_ISG_SC_EENSM_INS5_IJSR_S1V_EEENS5_IJSC_SN_EEEEEEEENS_10bfloat16_tESL_S2J_SL_NS28_6fusion15FusionCallbacksIS2C_NS2K_17LinearCombinationIS2J_fS2J_fLNS_15FloatRoundStyleE2EEES2D_S2I_JEEENS4_5SM1004TMEM4LOAD26SM100_TMEM_LOAD_32dp32b16xES1I_NS1K_INS1L_ILi1ELi4ELi3EEENS1N_ILi16EEENSM_INS5_IJSB_SR_EEENS5_IJSR_SC_EEEEEEENS4_39AutoVectorizingCopyWithAssumedAlignmentILi128EEENS4_14SM90_TMA_STOREES2Z_S31_S31_EEEvvEEEEvNT_6ParamsE)
        /*0038*/ 	.word	0x00000000


	//----- nvinfo : EIATTR_MIN_STACK_SIZE
	.align		4
.L_27:
        /*003c*/ 	.byte	0x04, 0x12
        /*003e*/ 	.short	(.L_29 - .L_28)
	.align		4
.L_28:
        /*0040*/ 	.word	index@(_ZN7cutlass13device_kernelINS_4gemm6kernel13GemmUniversalIN4cute5tupleIJiiiiEEENS1_10collective13CollectiveMmaINS1_46MainloopSm100TmaUmmaWarpSpecializedBlockScaledILi15ELi2ELi2ENS5_IJNS4_1CILi8EEENSA_ILi1EEESC_EEEEENS5_IJNSA_ILi128EEENSA_ILi64EEESF_EEENS5_IJNS_12float_e2m1_tENS_13float_ue4m3_tEEEENS5_IJNS5_IJlSC_lEEENS4_6LayoutINS5_IJNS5_IJNS5_IJNSA_ILi32EEENSA_ILi4EEEEEEiEEENS5_IJNS5_IJNSA_ILi16EEESO_EEEiEEENS5_IJSC_iEEEEEENS5_IJST_NS5_IJNS5_IJNSA_ILi0EEESC_EEENSA_ILi512EEEEEENS5_IJSW_iEEEEEEEEEEESK_S13_NS4_8TiledMMAINS4_8MMA_AtomIJNS4_17SM100_MMA_MXF4_SSISI_SI_fSJ_Li128ELi64ELi16ELNS4_4UMMA5MajorE0ELS18_0ELNS17_7ScaleInE0ELS19_0EEEEEENSM_INS5_IJSC_SC_SC_EEENS5_IJSW_SW_SW_EEEEENS5_IJNS4_10UnderscoreES1F_S1F_EEEEENS5_IJNS4_13SM90_TMA_LOADES1I_EEENS5_IJNS4_14ComposedLayoutINS4_7SwizzleILi2ELi4ELi3EEENS4_18smem_ptr_flag_bitsILi4EEENSM_INS5_IJSB_SF_EEENS5_IJSF_SC_EEEEEEENSM_INS5_IJNS5_IJNS5_IJSP_SC_EEESS_EEESC_NS5_IJSC_NSA_ILi2EEEEEEEEENS5_IJNS5_IJNS5_IJSS_SY_EEESX_EEESW_NS5_IJSO_SY_EEEEEEEEEEEvNS4_8identityENS5_IJNS4_23SM90_TMA_LOAD_MULTICASTES25_EEES23_vS24_EENS_8epilogue10collective18CollectiveEpilogueINS28_23Sm100TmaWarpSpecializedILi3ELi2ELi16ELb1ELb0EEEJNS5_IJSG_SG_SF_EEENS5_IJNSM_ISG_SC_EENSM_INS5_IJSR_S1V_EEENS5_IJSC_SN_EEEEEEEENS_10bfloat16_tESL_S2J_SL_NS28_6fusion15FusionCallbacksIS2C_NS2K_17LinearCombinationIS2J_fS2J_fLNS_15FloatRoundStyleE2EEES2D_S2I_JEEENS4_5SM1004TMEM4LOAD26SM100_TMEM_LOAD_32dp32b16xES1I_NS1K_INS1L_ILi1ELi4ELi3EEENS1N_ILi16EEENSM_INS5_IJSB_SR_EEENS5_IJSR_SC_EEEEEEENS4_39AutoVectorizingCopyWithAssumedAlignmentILi128EEENS4_14SM90_TMA_STOREES2Z_S31_S31_EEEvvEEEEvNT_6ParamsE)
        /*0044*/ 	.word	0x00000000
.L_29:


//--------------------- .nv.compat                --------------------------
	.section	.nv.compat,"",@"SHT_CUDA_COMPAT_INFO"
	.align	4
        /*0000*/ 	.byte	0x02, 0x09, 0x01, 0x00, 0x02, 0x02, 0x02, 0x00, 0x02, 0x05, 0x05, 0x00, 0x03, 0x07, 0x01, 0x01
        /*0010*/ 	.byte	0x02, 0x03, 0x01, 0x00, 0x02, 0x06, 0x01, 0x00, 0x04, 0x0b, 0x08, 0x00, 0x09, 0x00, 0x00, 0x00
        /*0020*/ 	.byte	0x00, 0x00, 0x00, 0x00


//--------------------- .nv.info._ZN7cutlass13device_kernelINS_4gemm6kernel13GemmUniversalIN4cute5tupleIJiiiiEEENS1_10collective13CollectiveMmaINS1_46MainloopSm100TmaUmmaWarpSpecializedBlockScaledILi15ELi2ELi2ENS5_IJNS4_1CILi8EEENSA_ILi1EEESC_EEEEENS5_IJNSA_ILi128EEENSA_ILi64EEESF_EEENS5_IJNS_12float_e2m1_tENS_13float_ue4m3_tEEEENS5_IJNS5_IJlSC_lEEENS4_6LayoutINS5_IJNS5_IJNS5_IJNSA_ILi32EEENSA_ILi4EEEEEEiEEENS5_IJNS5_IJNSA_ILi16EEESO_EEEiEEENS5_IJSC_iEEEEEENS5_IJST_NS5_IJNS5_IJNSA_ILi0EEESC_EEENSA_ILi512EEEEEENS5_IJSW_iEEEEEEEEEEESK_S13_NS4_8TiledMMAINS4_8MMA_AtomIJNS4_17SM100_MMA_MXF4_SSISI_SI_fSJ_Li128ELi64ELi16ELNS4_4UMMA5MajorE0ELS18_0ELNS17_7ScaleInE0ELS19_0EEEEEENSM_INS5_IJSC_SC_SC_EEENS5_IJSW_SW_SW_EEEEENS5_IJNS4_10UnderscoreES1F_S1F_EEEEENS5_IJNS4_13SM90_TMA_LOADES1I_EEENS5_IJNS4_14ComposedLayoutINS4_7SwizzleILi2ELi4ELi3EEENS4_18smem_ptr_flag_bitsILi4EEENSM_INS5_IJSB_SF_EEENS5_IJSF_SC_EEEEEEENSM_INS5_IJNS5_IJNS5_IJSP_SC_EEESS_EEESC_NS5_IJSC_NSA_ILi2EEEEEEEEENS5_IJNS5_IJNS5_IJSS_SY_EEESX_EEESW_NS5_IJSO_SY_EEEEEEEEEEEvNS4_8identityENS5_IJNS4_23SM90_TMA_LOAD_MULTICASTES25_EEES23_vS24_EENS_8epilogue10collective18CollectiveEpilogueINS28_23Sm100TmaWarpSpecializedILi3ELi2ELi16ELb1ELb0EEEJNS5_IJSG_SG_SF_EEENS5_IJNSM_ISG_SC_EENSM_INS5_IJSR_S1V_EEENS5_IJSC_SN_EEEEEEEENS_10bfloat16_tESL_S2J_SL_NS28_6fusion15FusionCallbacksIS2C_NS2K_17LinearCombinationIS2J_fS2J_fLNS_15FloatRoundStyleE2EEES2D_S2I_JEEENS4_5SM1004TMEM4LOAD26SM100_TMEM_LOAD_32dp32b16xES1I_NS1K_INS1L_ILi1ELi4ELi3EEENS1N_ILi16EEENSM_INS5_IJSB_SR_EEENS5_IJSR_SC_EEEEEEENS4_39AutoVectorizingCopyWithAssumedAlignmentILi128EEENS4_14SM90_TMA_STOREES2Z_S31_S31_EEEvvEEEEvNT_6ParamsE --------------------------
	.section	.nv.info._ZN7cutlass13device_kernelINS_4gemm6kernel13GemmUniversalIN4cute5tupleIJiiiiEEENS1_10collective13CollectiveMmaINS1_46MainloopSm100TmaUmmaWarpSpecializedBlockScaledILi15ELi2ELi2ENS5_IJNS4_1CILi8EEENSA_ILi1EEESC_EEEEENS5_IJNSA_ILi128EEENSA_ILi64EEESF_EEENS5_IJNS_12float_e2m1_tENS_13float_ue4m3_tEEEENS5_IJNS5_IJlSC_lEEENS4_6LayoutINS5_IJNS5_IJNS5_IJNSA_ILi32EEENSA_ILi4EEEEEEiEEENS5_IJNS5_IJNSA_ILi16EEESO_EEEiEEENS5_IJSC_iEEEEEENS5_IJST_NS5_IJNS5_IJNSA_ILi0EEESC_EEENSA_ILi512EEEEEENS5_IJSW_iEEEEEEEEEEESK_S13_NS4_8TiledMMAINS4_8MMA_AtomIJNS4_17SM100_MMA_MXF4_SSISI_SI_fSJ_Li128ELi64ELi16ELNS4_4UMMA5MajorE0ELS18_0ELNS17_7ScaleInE0ELS19_0EEEEEENSM_INS5_IJSC_SC_SC_EEENS5_IJSW_SW_SW_EEEEENS5_IJNS4_10UnderscoreES1F_S1F_EEEEENS5_IJNS4_13SM90_TMA_LOADES1I_EEENS5_IJNS4_14ComposedLayoutINS4_7SwizzleILi2ELi4ELi3EEENS4_18smem_ptr_flag_bitsILi4EEENSM_INS5_IJSB_SF_EEENS5_IJSF_SC_EEEEEEENSM_INS5_IJNS5_IJNS5_IJSP_SC_EEESS_EEESC_NS5_IJSC_NSA_ILi2EEEEEEEEENS5_IJNS5_IJNS5_IJSS_SY_EEESX_EEESW_NS5_IJSO_SY_EEEEEEEEEEEvNS4_8identityENS5_IJNS4_23SM90_TMA_LOAD_MULTICASTES25_EEES23_vS24_EENS_8epilogue10collective18CollectiveEpilogueINS28_23Sm100TmaWarpSpecializedILi3ELi2ELi16ELb1ELb0EEEJNS5_IJSG_SG_SF_EEENS5_IJNSM_ISG_SC_EENSM_INS5_IJSR_S1V_EEENS5_IJSC_SN_EEEEEEEENS_10bfloat16_tESL_S2J_SL_NS28_6fusion15FusionCallbacksIS2C_NS2K_17LinearCombinationIS2J_fS2J_fLNS_15FloatRoundStyleE2EEES2D_S2I_JEEENS4_5SM1004TMEM4LOAD26SM100_TMEM_LOAD_32dp32b16xES1I_NS1K_INS1L_ILi1ELi4ELi3EEENS1N_ILi16EEENSM_INS5_IJSB_SR_EEENS5_IJSR_SC_EEEEEEENS4_39AutoVectorizingCopyWithAssumedAlignmentILi128EEENS4_14SM90_TMA_STOREES2Z_S31_S31_EEEvvEEEEvNT_6ParamsE,"",@"SHT_CUDA_INFO"
	.sectionflags	@""
	.align	4


	//----- nvinfo : EIATTR_CUDA_API_VERSION
	.align		4
        /*0000*/ 	.byte	0x04, 0x37
        /*0002*/ 	.short	(.L_31 - .L_30)
.L_30:
        /*0004*/ 	.word	0x00000082


	//----- nvinfo : EIATTR_KPARAM_INFO
	.align		4
.L_31:
        /*0008*/ 	.byte	0x04, 0x17
        /*000a*/ 	.short	(.L_33 - .L_32)
.L_32:
        /*000c*/ 	.word	0x00000000
        /*0010*/ 	.short	0x0000
        /*0012*/ 	.short	0x0000
        /*0014*/ 	.byte	0x00, 0xf0, 0x01, 0x30


	//----- nvinfo : EIATTR_AT_ENTRY_FRAGMENTS
	.align		4
.L_33:
        /*0018*/ 	.byte	0x04, 0x4f
        /*001a*/ 	.short	(.L_35 - .L_34)


	//   ....[0]....
.L_34:
        /*001c*/ 	.word	0x00000006


	//----- nvinfo : EIATTR_RESERVED_SMEM_USED
	.align		4
.L_35:
        /*0020*/ 	.byte	0x01, 0x41
	.zero		2


	//----- nvinfo : EIATTR_SPARSE_MMA_MASK
	.align		4
        /*0024*/ 	.byte	0x03, 0x50
        /*0026*/ 	.short	0x0000


	//----- nvinfo : EIATTR_TCGEN05_1CTA_USED
	.align		4
        /*0028*/ 	.byte	0x01, 0x51
	.zero		2


	//----- nvinfo : EIATTR_MAXREG_COUNT
	.align		4
        /*002c*/ 	.byte	0x03, 0x1b
        /*002e*/ 	.short	0x00ff


	//----- nvinfo : EIATTR_NUM_BARRIERS
	.align		4
        /*0030*/ 	.byte	0x02, 0x4c
        /*0032*/ 	.byte	0x07
	.zero		1


	//----- nvinfo : EIATTR_EXTERNS
	.align		4
        /*0034*/ 	.byte	0x04, 0x0f
        /*0036*/ 	.short	(.L_37 - .L_36)


	//   ....[0]....
	.align		4
.L_36:
        /*0038*/ 	.word	index@(__assertfail)


	//----- nvinfo : EIATTR_MERCURY_ISA_VERSION
	.align		4
.L_37:
        /*003c*/ 	.byte	0x03, 0x5f
        /*003e*/ 	.short	0x0101


	//----- nvinfo : EIATTR_INT_WARP_WIDE_INSTR_OFFSETS
	.align		4
        /*0040*/ 	.byte	0x04, 0x31
        /*0042*/ 	.short	(.L_39 - .L_38)


	//   ....[0]....
.L_38:
        /*0044*/ 	.word	0x00004e60


	//   ....[1]....
        /*0048*/ 	.word	0x00004e90


	//   ....[2]....
        /*004c*/ 	.word	0x00004eb0


	//   ....[3]....
        /*0050*/ 	.word	0x00005a30


	//   ....[4]....
        /*0054*/ 	.word	0x00005b80


	//   ....[5]....
        /*0058*/ 	.word	0x00005c30


	//   ....[6]....
        /*005c*/ 	.word	0x00005c90


	//   ....[7]....
        /*0060*/ 	.word	0x00005dd0


	//   ....[8]....
        /*0064*/ 	.word	0x00005eb0


	//   ....[9]....
        /*0068*/ 	.word	0x00005f10


	//   ....[10]....
        /*006c*/ 	.word	0x00006080


	//   ....[11]....
        /*0070*/ 	.word	0x00006140


	//   ....[12]....
        /*0074*/ 	.word	0x00006200


	//   ....[13]....
        /*0078*/ 	.word	0x00006350


	//   ....[14]....
        /*007c*/ 	.word	0x00006400


	//----- nvinfo : EIATTR_COOP_GROUP_MASK_REGIDS
	.align		4
.L_39:
        /*0080*/ 	.byte	0x04, 0x29
        /*0082*/ 	.short	(.L_41 - .L_40)


	//   ....[0]....
.L_40:
        /*0084*/ 	.word	0xffffffff


	//   ....[1]....
        /*0088*/ 	.word	0xffffffff


	//   ....[2]....
        /*008c*/ 	.word	0xffffffff


	//   ....[3]....
        /*0090*/ 	.word	0xffffffff


	//   ....[4]....
        /*0094*/ 	.word	0xffffffff


	//   ....[5]....
        /*0098*/ 	.word	0xffffffff


	//   ....[6]....
        /*009c*/ 	.word	0xffffffff


	//   ....[7]....
        /*00a0*/ 	.word	0xffffffff


	//   ....[8]....
        /*00a4*/ 	.word	0xffffffff


	//   ....[9]....
        /*00a8*/ 	.word	0xffffffff


	//   ....[10]....
        /*00ac*/ 	.word	0xffffffff


	//   ....[11]....
        /*00b0*/ 	.word	0xffffffff


	//   ....[12]....
        /*00b4*/ 	.word	0xffffffff


	//   ....[13]....
        /*00b8*/ 	.word	0xffffffff


	//----- nvinfo : EIATTR_COOP_GROUP_INSTR_OFFSETS
	.align		4
.L_41:
        /*00bc*/ 	.byte	0x04, 0x28
        /*00be*/ 	.short	(.L_43 - .L_42)


	//   ....[0]....
.L_42:
        /*00c0*/ 	.word	0x00000080


	//   ....[1]....
        /*00c4*/ 	.word	0x00000550


	//   ....[2]....
        /*00c8*/ 	.word	0x00000870


	//   ....[3]....
        /*00cc*/ 	.word	0x000009f0


	//   ....[4]....
        /*00d0*/ 	.word	0x00000af0


	//   ....[5]....
        /*00d4*/ 	.word	0x00000c60


	//   ....[6]....
        /*00d8*/ 	.word	0x00000dc0


	//   ....[7]....
        /*00dc*/ 	.word	0x00000f80


	//   ....[8]....
        /*00e0*/ 	.word	0x000025e0


	//   ....[9]....
        /*00e4*/ 	.word	0x00003ad0


	//   ....[10]....
        /*00e8*/ 	.word	0x00003ce0


	//   ....[11]....
        /*00ec*/ 	.word	0x00003d10


	//   ....[12]....
        /*00f0*/ 	.word	0x00004d40


	//   ....[13]....
        /*00f4*/ 	.word	0x00004f70


	//----- nvinfo : EIATTR_VRC_CTA_INIT_COUNT
	.align		4
.L_43:
        /*00f8*/ 	.byte	0x02, 0x4a
        /*00fa*/ 	.byte	0x80
	.zero		1


	//----- nvinfo : EIATTR_SYSCALL_OFFSETS
	.align		4
        /*00fc*/ 	.byte	0x04, 0x46
        /*00fe*/ 	.short	(.L_45 - .L_44)


	//   ....[0]....
.L_44:
        /*0100*/ 	.word	0x000070f0


	//   ....[1]....
        /*0104*/ 	.word	0x000071e0


	//   ....[2]....
        /*0108*/ 	.word	0x00007bc0


	//   ....[3]....
        /*010c*/ 	.word	0x00007d30


	//   ....[4]....
        /*0110*/ 	.word	0x00008b10


	//   ....[5]....
        /*0114*/ 	.word	0x00008c80


	//   ....[6]....
        /*0118*/ 	.word	0x00009af0


	//   ....[7]....
        /*011c*/ 	.word	0x00009c60


	//   ....[8]....
        /*0120*/ 	.word	0x0000aa70


	//   ....[9]....
        /*0124*/ 	.word	0x0000abe0


	//----- nvinfo : EIATTR_MBARRIER_INSTR_OFFSETS
	.align		4
.L_45:
        /*0128*/ 	.byte	0x04, 0x39
        /*012a*/ 	.short	(.L_47 - .L_46)


	//   ....[0]....
.L_46:
        /*012c*/ 	.word	0x00000670
        /*0130*/ 	.word	0x000000ff
        /*0134*/ 	.word	0x00000000
        /*0138*/ 	.short	0x0100
        /*013a*/ 	.byte	0x04
	.zero		1


	//   ....[1]....
        /*013c*/ 	.word	0x00000680
        /*0140*/ 	.word	0x000000ff
        /*0144*/ 	.word	0x00000078
        /*0148*/ 	.short	0x0100
        /*014a*/ 	.byte	0x04
	.zero		1


	//   ....[2]....
        /*014c*/ 	.word	0x00000690
        /*0150*/ 	.word	0x000000ff
        /*0154*/ 	.word	0x00000008
        /*0158*/ 	.short	0x0100
        /*015a*/ 	.byte	0x04
	.zero		1


	//   ....[3]....
        /*015c*/ 	.word	0x000006a0
        /*0160*/ 	.word	0x000000ff
        /*0164*/ 	.word	0x00000080
        /*0168*/ 	.short	0x0100
        /*016a*/ 	.byte	0x04
	.zero		1


	//   ....[4]....
        /*016c*/ 	.word	0x000006b0
        /*0170*/ 	.word	0x000000ff
        /*0174*/ 	.word	0x00000010
        /*0178*/ 	.short	0x0100
        /*017a*/ 	.byte	0x04
	.zero		1


	//   ....[5]....
        /*017c*/ 	.word	0x000006c0
        /*0180*/ 	.word	0x000000ff
        /*0184*/ 	.word	0x00000088
        /*0188*/ 	.short	0x0100
        /*018a*/ 	.byte	0x04
	.zero		1


	//   ....[6]....
        /*018c*/ 	.word	0x000006d0
        /*0190*/ 	.word	0x000000ff
        /*0194*/ 	.word	0x00000018
        /*0198*/ 	.short	0x0100
        /*019a*/ 	.byte	0x04
	.zero		1


	//   ....[7]....
        /*019c*/ 	.word	0x000006e0
        /*01a0*/ 	.word	0x000000ff
        /*01a4*/ 	.word	0x00000090
        /*01a8*/ 	.short	0x0100
        /*01aa*/ 	.byte	0x04
	.zero		1


	//   ....[8]....
        /*01ac*/ 	.word	0x000006f0
        /*01b0*/ 	.word	0x000000ff
        /*01b4*/ 	.word	0x00000020
        /*01b8*/ 	.short	0x0100
        /*01ba*/ 	.byte	0x04
	.zero		1


	//   ....[9]....
        /*01bc*/ 	.word	0x00000700
        /*01c0*/ 	.word	0x000000ff
        /*01c4*/ 	.word	0x00000098
        /*01c8*/ 	.short	0x0100
        /*01ca*/ 	.byte	0x04
	.zero		1


	//   ....[10]....
        /*01cc*/ 	.word	0x00000710
        /*01d0*/ 	.word	0x000000ff
        /*01d4*/ 	.word	0x00000028
        /*01d8*/ 	.short	0x0100
        /*01da*/ 	.byte	0x04
	.zero		1


	//   ....[11]....
        /*01dc*/ 	.word	0x00000720
        /*01e0*/ 	.word	0x000000ff
        /*01e4*/ 	.word	0x000000a0
        /*01e8*/ 	.short	0x0100
        /*01ea*/ 	.byte	0x04
	.zero		1


	//   ....[12]....
        /*01ec*/ 	.word	0x00000730
        /*01f0*/ 	.word	0x000000ff
        /*01f4*/ 	.word	0x00000030
        /*01f8*/ 	.short	0x0100
        /*01fa*/ 	.byte	0x04
	.zero		1


	//   ....[13]....
        /*01fc*/ 	.word	0x00000740
        /*0200*/ 	.word	0x000000ff
        /*0204*/ 	.word	0x000000a8
        /*0208*/ 	.short	0x0100
        /*020a*/ 	.byte	0x04
	.zero		1


	//   ....[14]....
        /*020c*/ 	.word	0x00000750
        /*0210*/ 	.word	0x000000ff
        /*0214*/ 	.word	0x00000038
        /*0218*/ 	.short	0x0100
        /*021a*/ 	.byte	0x04
	.zero		1


	//   ....[15]....
        /*021c*/ 	.word	0x00000760
        /*0220*/ 	.word	0x000000ff
        /*0224*/ 	.word	0x000000b0
        /*0228*/ 	.short	0x0100
        /*022a*/ 	.byte	0x04
	.zero		1


	//   ....[16]....
        /*022c*/ 	.word	0x00000770
        /*0230*/ 	.word	0x000000ff
        /*0234*/ 	.word	0x00000040
        /*0238*/ 	.short	0x0100
        /*023a*/ 	.byte	0x04
	.zero		1


	//   ....[17]....
        /*023c*/ 	.word	0x00000780
        /*0240*/ 	.word	0x000000ff
        /*0244*/ 	.word	0x000000b8
        /*0248*/ 	.short	0x0100
        /*024a*/ 	.byte	0x04
	.zero		1


	//   ....[18]....
        /*024c*/ 	.word	0x00000790
        /*0250*/ 	.word	0x000000ff
        /*0254*/ 	.word	0x00000048
        /*0258*/ 	.short	0x0100
        /*025a*/ 	.byte	0x04
	.zero		1


	//   ....[19]....
        /*025c*/ 	.word	0x000007a0
        /*0260*/ 	.word	0x000000ff
        /*0264*/ 	.word	0x000000c0
        /*0268*/ 	.short	0x0100
        /*026a*/ 	.byte	0x04
	.zero		1


	//   ....[20]....
        /*026c*/ 	.word	0x000007b0
        /*0270*/ 	.word	0x000000ff
        /*0274*/ 	.word	0x00000050
        /*0278*/ 	.short	0x0100
        /*027a*/ 	.byte	0x04
	.zero		1


	//   ....[21]....
        /*027c*/ 	.word	0x000007c0
        /*0280*/ 	.word	0x000000ff
        /*0284*/ 	.word	0x000000c8
        /*0288*/ 	.short	0x0100
        /*028a*/ 	.byte	0x04
	.zero		1


	//   ....[22]....
        /*028c*/ 	.word	0x000007d0
        /*0290*/ 	.word	0x000000ff
        /*0294*/ 	.word	0x00000058
        /*0298*/ 	.short	0x0100
        /*029a*/ 	.byte	0x04
	.zero		1


	//   ....[23]....
        /*029c*/ 	.word	0x000007e0
        /*02a0*/ 	.word	0x000000ff
        /*02a4*/ 	.word	0x000000d0
        /*02a8*/ 	.short	0x0100
        /*02aa*/ 	.byte	0x04
	.zero		1


	//   ....[24]....
        /*02ac*/ 	.word	0x000007f0
        /*02b0*/ 	.word	0x000000ff
        /*02b4*/ 	.word	0x00000060
        /*02b8*/ 	.short	0x0100
        /*02ba*/ 	.byte	0x04
	.zero		1


	//   ....[25]....
        /*02bc*/ 	.word	0x00000800
        /*02c0*/ 	.word	0x000000ff
        /*02c4*/ 	.word	0x000000d8
        /*02c8*/ 	.short	0x0100
        /*02ca*/ 	.byte	0x04
	.zero		1


	//   ....[26]....
        /*02cc*/ 	.word	0x00000810
        /*02d0*/ 	.word	0x000000ff
        /*02d4*/ 	.word	0x00000068
        /*02d8*/ 	.short	0x0100
        /*02da*/ 	.byte	0x04
	.zero		1


	//   ....[27]....
        /*02dc*/ 	.word	0x00000820
        /*02e0*/ 	.word	0x000000ff
        /*02e4*/ 	.word	0x000000e0
        /*02e8*/ 	.short	0x0100
        /*02ea*/ 	.byte	0x04
	.zero		1


	//   ....[28]....
        /*02ec*/ 	.word	0x00000830
        /*02f0*/ 	.word	0x000000ff
        /*02f4*/ 	.word	0x00000070
        /*02f8*/ 	.short	0x0100
        /*02fa*/ 	.byte	0x04
	.zero		1


	//   ....[29]....
        /*02fc*/ 	.word	0x00000840
        /*0300*/ 	.word	0x000000ff
        /*0304*/ 	.word	0x000000e8
        /*0308*/ 	.short	0x0100
        /*030a*/ 	.byte	0x04
	.zero		1


	//   ....[30]....
        /*030c*/ 	.word	0x00000980
        /*0310*/ 	.word	0x000000ff
        /*0314*/ 	.word	0x000000f0
        /*0318*/ 	.short	0x0100
        /*031a*/ 	.byte	0x04
	.zero		1


	//   ....[31]....
        /*031c*/ 	.word	0x00000990
        /*0320*/ 	.word	0x000000ff
        /*0324*/ 	.word	0x00000108
        /*0328*/ 	.short	0x0100
        /*032a*/ 	.byte	0x04
	.zero		1


	//   ....[32]....
        /*032c*/ 	.word	0x000009a0
        /*0330*/ 	.word	0x000000ff
        /*0334*/ 	.word	0x000000f8
        /*0338*/ 	.short	0x0100
        /*033a*/ 	.byte	0x04
	.zero		1


	//   ....[33]....
        /*033c*/ 	.word	0x000009b0
        /*0340*/ 	.word	0x000000ff
        /*0344*/ 	.word	0x00000110
        /*0348*/ 	.short	0x0100
        /*034a*/ 	.byte	0x04
	.zero		1


	//   ....[34]....
        /*034c*/ 	.word	0x000009c0
        /*0350*/ 	.word	0x000000ff
        /*0354*/ 	.word	0x00000100
        /*0358*/ 	.short	0x0100
        /*035a*/ 	.byte	0x04
	.zero		1


	//   ....[35]....
        /*035c*/ 	.word	0x000009d0
        /*0360*/ 	.word	0x000000ff
        /*0364*/ 	.word	0x00000118
        /*0368*/ 	.short	0x0100
        /*036a*/ 	.byte	0x04
	.zero		1


	//   ....[36]....
        /*036c*/ 	.word	0x00000ac0
        /*0370*/ 	.word	0x000000ff
        /*0374*/ 	.word	0x00000120
        /*0378*/ 	.short	0x0100
        /*037a*/ 	.byte	0x06
	.zero		1


	//   ....[37]....
        /*037c*/ 	.word	0x00000ad0
        /*0380*/ 	.word	0x000000ff
        /*0384*/ 	.word	0x00000128
        /*0388*/ 	.short	0x0100
        /*038a*/ 	.byte	0x06
	.zero		1


	//   ....[38]....
        /*038c*/ 	.word	0x00000c10
        /*0390*/ 	.word	0x000000ff
        /*0394*/ 	.word	0x00000130
        /*0398*/ 	.short	0x0100
        /*039a*/ 	.byte	0x06
	.zero		1


	//   ....[39]....
        /*039c*/ 	.word	0x00000c20
        /*03a0*/ 	.word	0x000000ff
        /*03a4*/ 	.word	0x00000140
        /*03a8*/ 	.short	0x0100
        /*03aa*/ 	.byte	0x06
	.zero		1


	//   ....[40]....
        /*03ac*/ 	.word	0x00000c30
        /*03b0*/ 	.word	0x000000ff
        /*03b4*/ 	.word	0x00000138
        /*03b8*/ 	.short	0x0100
        /*03ba*/ 	.byte	0x06
	.zero		1


	//   ....[41]....
        /*03bc*/ 	.word	0x00000c40
        /*03c0*/ 	.word	0x000000ff
        /*03c4*/ 	.word	0x00000148
        /*03c8*/ 	.short	0x0100
        /*03ca*/ 	.byte	0x06
	.zero		1


	//   ....[42]....
        /*03cc*/ 	.word	0x00000d70
        /*03d0*/ 	.word	0x000000ff
        /*03d4*/ 	.word	0x00000150
        /*03d8*/ 	.short	0x0100
        /*03da*/ 	.byte	0x04
	.zero		1


	//   ....[43]....
        /*03dc*/ 	.word	0x00000d80
        /*03e0*/ 	.word	0x000000ff
        /*03e4*/ 	.word	0x00000160
        /*03e8*/ 	.short	0x0100
        /*03ea*/ 	.byte	0x04
	.zero		1


	//   ....[44]....
        /*03ec*/ 	.word	0x00000d90
        /*03f0*/ 	.word	0x000000ff
        /*03f4*/ 	.word	0x00000158
        /*03f8*/ 	.short	0x0100
        /*03fa*/ 	.byte	0x04
	.zero		1


	//   ....[45]....
        /*03fc*/ 	.word	0x00000da0
        /*0400*/ 	.word	0x000000ff
        /*0404*/ 	.word	0x00000168
        /*0408*/ 	.short	0x0100
        /*040a*/ 	.byte	0x04
	.zero		1


	//   ....[46]....
        /*040c*/ 	.word	0x00000e90
        /*0410*/ 	.word	0x000000ff
        /*0414*/ 	.word	0x00000170
        /*0418*/ 	.short	0x0100
        /*041a*/ 	.byte	0x04
	.zero		1


	//   ....[47]....
        /*041c*/ 	.word	0x00000ea0
        /*0420*/ 	.word	0x000000ff
        /*0424*/ 	.word	0x00000180
        /*0428*/ 	.short	0x0100
        /*042a*/ 	.byte	0x04
	.zero		1


	//   ....[48]....
        /*042c*/ 	.word	0x00000eb0
        /*0430*/ 	.word	0x000000ff
        /*0434*/ 	.word	0x00000178
        /*0438*/ 	.short	0x0100
        /*043a*/ 	.byte	0x04
	.zero		1


	//   ....[49]....
        /*043c*/ 	.word	0x00000ec0
        /*0440*/ 	.word	0x000000ff
        /*0444*/ 	.word	0x00000188
        /*0448*/ 	.short	0x0100
        /*044a*/ 	.byte	0x04
	.zero		1


	//   ....[50]....
        /*044c*/ 	.word	0x00001ba0
        /*0450*/ 	.word	0x00000000
        /*0454*/ 	.word	0x00000180
        /*0458*/ 	.short	0x010a
        /*045a*/ 	.byte	0xff
	.zero		1


	//   ....[51]....
        /*045c*/ 	.word	0x00001bd0
        /*0460*/ 	.word	0x00000000
        /*0464*/ 	.word	0x00000170
        /*0468*/ 	.short	0x0101
        /*046a*/ 	.byte	0xff
	.zero		1


	//   ....[52]....
        /*046c*/ 	.word	0x00001cb0
        /*0470*/ 	.word	0x000000ff
        /*0474*/ 	.word	0x00000078
        /*0478*/ 	.short	0x010a
        /*047a*/ 	.byte	0x04
	.zero		1


	//   ....[53]....
        /*047c*/ 	.word	0x00001d40
        /*0480*/ 	.word	0x000000ff
        /*0484*/ 	.word	0x00000078
        /*0488*/ 	.short	0x010a
        /*048a*/ 	.byte	0x21
	.zero		1


	//   ....[54]....
        /*048c*/ 	.word	0x00001e80
        /*0490*/ 	.word	0x000000ff
        /*0494*/ 	.word	0x00000078
        /*0498*/ 	.short	0x010a
        /*049a*/ 	.byte	0x05
	.zero		1


	//   ....[55]....
        /*049c*/ 	.word	0x00002150
        /*04a0*/ 	.word	0x000000ff
        /*04a4*/ 	.word	0x00000128
        /*04a8*/ 	.short	0x0101
        /*04aa*/ 	.byte	0x06
	.zero		1


	//   ....[56]....
        /*04ac*/ 	.word	0x00002170
        /*04b0*/ 	.word	0x000000ff
        /*04b4*/ 	.word	0x00000078
        /*04b8*/ 	.short	0x010a
        /*04ba*/ 	.byte	0x04
	.zero		1


	//   ....[57]....
        /*04bc*/ 	.word	0x000021f0
        /*04c0*/ 	.word	0x000000ff
        /*04c4*/ 	.word	0x00000078
        /*04c8*/ 	.short	0x010a
        /*04ca*/ 	.byte	0x21
	.zero		1


	//   ....[58]....
        /*04cc*/ 	.word	0x00002330
        /*04d0*/ 	.word	0x000000ff
        /*04d4*/ 	.word	0x00000078
        /*04d8*/ 	.short	0x010a
        /*04da*/ 	.byte	0x04
	.zero		1


	//   ....[59]....
        /*04dc*/ 	.word	0x00002610
        /*04e0*/ 	.word	0x00000003
        /*04e4*/ 	.word	0x00000130
        /*04e8*/ 	.short	0x010a
        /*04ea*/ 	.byte	0xff
	.zero		1


	//   ....[60]....
        /*04ec*/ 	.word	0x00002760
        /*04f0*/ 	.word	0x00000000
        /*04f4*/ 	.word	0x00000000
        /*04f8*/ 	.short	0x0101
        /*04fa*/ 	.byte	0xff
	.zero		1


	//   ....[61]....
        /*04fc*/ 	.word	0x00002d20
        /*0500*/ 	.word	0x000000ff
        /*0504*/ 	.word	0x00000000
        /*0508*/ 	.short	0x010a
        /*050a*/ 	.byte	0x04
	.zero		1


	//   ....[62]....
        /*050c*/ 	.word	0x00002db0
        /*0510*/ 	.word	0x000000ff
        /*0514*/ 	.word	0x00000000
        /*0518*/ 	.short	0x010a
        /*051a*/ 	.byte	0x05
	.zero		1


	//   ....[63]....
        /*051c*/ 	.word	0x00002e40
        /*0520*/ 	.word	0x000000ff
        /*0524*/ 	.word	0x00000000
        /*0528*/ 	.short	0x010a
        /*052a*/ 	.byte	0x05
	.zero		1


	//   ....[64]....
        /*052c*/ 	.word	0x00002ed0
        /*0530*/ 	.word	0x000000ff
        /*0534*/ 	.word	0x00000000
        /*0538*/ 	.short	0x010a
        /*053a*/ 	.byte	0x05
	.zero		1


	//   ....[65]....
        /*053c*/ 	.word	0x00002f60
        /*0540*/ 	.word	0x000000ff
        /*0544*/ 	.word	0x00000000
        /*0548*/ 	.short	0x010a
        /*054a*/ 	.byte	0x05
	.zero		1


	//   ....[66]....
        /*054c*/ 	.word	0x00002ff0
        /*0550*/ 	.word	0x000000ff
        /*0554*/ 	.word	0x00000000
        /*0558*/ 	.short	0x010a
        /*055a*/ 	.byte	0x05
	.zero		1


	//   ....[67]....
        /*055c*/ 	.word	0x00003080
        /*0560*/ 	.word	0x000000ff
        /*0564*/ 	.word	0x00000000
        /*0568*/ 	.short	0x010a
        /*056a*/ 	.byte	0x05
	.zero		1


	//   ....[68]....
        /*056c*/ 	.word	0x00003110
        /*0570*/ 	.word	0x000000ff
        /*0574*/ 	.word	0x00000000
        /*0578*/ 	.short	0x010a
        /*057a*/ 	.byte	0x05
	.zero		1


	//   ....[69]....
        /*057c*/ 	.word	0x000031a0
        /*0580*/ 	.word	0x000000ff
        /*0584*/ 	.word	0x00000000
        /*0588*/ 	.short	0x010a
        /*058a*/ 	.byte	0x05
	.zero		1


	//   ....[70]....
        /*058c*/ 	.word	0x00003230
        /*0590*/ 	.word	0x000000ff
        /*0594*/ 	.word	0x00000000
        /*0598*/ 	.short	0x010a
        /*059a*/ 	.byte	0x05
	.zero		1


	//   ....[71]....
        /*059c*/ 	.word	0x000032c0
        /*05a0*/ 	.word	0x000000ff
        /*05a4*/ 	.word	0x00000000
        /*05a8*/ 	.short	0x010a
        /*05aa*/ 	.byte	0x05
	.zero		1


	//   ....[72]....
        /*05ac*/ 	.word	0x00003350
        /*05b0*/ 	.word	0x000000ff
        /*05b4*/ 	.word	0x00000000
        /*05b8*/ 	.short	0x010a
        /*05ba*/ 	.byte	0x05
	.zero		1


	//   ....[73]....
        /*05bc*/ 	.word	0x000033e0
        /*05c0*/ 	.word	0x000000ff
        /*05c4*/ 	.word	0x00000000
        /*05c8*/ 	.short	0x010a
        /*05ca*/ 	.byte	0x05
	.zero		1


	//   ....[74]....
        /*05cc*/ 	.word	0x00003470
        /*05d0*/ 	.word	0x000000ff
        /*05d4*/ 	.word	0x00000000
        /*05d8*/ 	.short	0x010a
        /*05da*/ 	.byte	0x05
	.zero		1


	//   ....[75]....
        /*05dc*/ 	.word	0x00003510
        /*05e0*/ 	.word	0x00000000
        /*05e4*/ 	.word	0x00000000
        /*05e8*/ 	.short	0x010a
        /*05ea*/ 	.byte	0xff
	.zero		1


	//   ....[76]....
        /*05ec*/ 	.word	0x00003630
        /*05f0*/ 	.word	0x00000002
        /*05f4*/ 	.word	0x00000170
        /*05f8*/ 	.short	0x010a
        /*05fa*/ 	.byte	0xff
	.zero		1


	//   ....[77]....
        /*05fc*/ 	.word	0x000036a0
        /*0600*/ 	.word	0x00000002
        /*0604*/ 	.word	0x00000000
        /*0608*/ 	.short	0x0101
        /*060a*/ 	.byte	0xff
	.zero		1


	//   ....[78]....
        /*060c*/ 	.word	0x000036c0
        /*0610*/ 	.word	0x000000ff
        /*0614*/ 	.word	0x00000140
        /*0618*/ 	.short	0x010a
        /*061a*/ 	.byte	0x04
	.zero		1


	//   ....[79]....
        /*061c*/ 	.word	0x000037e0
        /*0620*/ 	.word	0x00000002
        /*0624*/ 	.word	0x00000130
        /*0628*/ 	.short	0x010a
        /*062a*/ 	.byte	0xff
	.zero		1


	//   ....[80]....
        /*062c*/ 	.word	0x000038e0
        /*0630*/ 	.word	0x00000002
        /*0634*/ 	.word	0x00000000
        /*0638*/ 	.short	0x0101
        /*063a*/ 	.byte	0xff
	.zero		1


	//   ....[81]....
        /*063c*/ 	.word	0x00003970
        /*0640*/ 	.word	0x000000ff
        /*0644*/ 	.word	0x00000140
        /*0648*/ 	.short	0x0106
        /*064a*/ 	.byte	0x04
	.zero		1


	//   ....[82]....
        /*064c*/ 	.word	0x00003990
        /*0650*/ 	.word	0x000000ff
        /*0654*/ 	.word	0x00000140
        /*0658*/ 	.short	0x010a
        /*065a*/ 	.byte	0x04
	.zero		1


	//   ....[83]....
        /*065c*/ 	.word	0x00003a20
        /*0660*/ 	.word	0x000000ff
        /*0664*/ 	.word	0x00000140
        /*0668*/ 	.short	0x0106
        /*066a*/ 	.byte	0x07
	.zero		1


	//   ....[84]....
        /*066c*/ 	.word	0x00003a60
        /*0670*/ 	.word	0x00000000
        /*0674*/ 	.word	0x00000140
        /*0678*/ 	.short	0x010a
        /*067a*/ 	.byte	0xff
	.zero		1


	//   ....[85]....
        /*067c*/ 	.word	0x00004050
        /*0680*/ 	.word	0x00000002
        /*0684*/ 	.word	0x00000130
        /*0688*/ 	.short	0x010a
        /*068a*/ 	.byte	0xff
	.zero		1


	//   ....[86]....
        /*068c*/ 	.word	0x00004170
        /*0690*/ 	.word	0x00000000
        /*0694*/ 	.word	0x00000000
        /*0698*/ 	.short	0x0101
        /*069a*/ 	.byte	0xff
	.zero		1


	//   ....[87]....
        /*069c*/ 	.word	0x000046a0
        /*06a0*/ 	.word	0x000000ff
        /*06a4*/ 	.word	0x00000000
        /*06a8*/ 	.short	0x010a
        /*06aa*/ 	.byte	0x04
	.zero		1


	//   ....[88]....
        /*06ac*/ 	.word	0x000046f0
        /*06b0*/ 	.word	0x000000ff
        /*06b4*/ 	.word	0x00000160
        /*06b8*/ 	.short	0x010a
        /*06ba*/ 	.byte	0x2c
	.zero		1


	//   ....[89]....
        /*06bc*/ 	.word	0x00004870
        /*06c0*/ 	.word	0x000000ff
        /*06c4*/ 	.word	0x00000000
        /*06c8*/ 	.short	0x010a
        /*06ca*/ 	.byte	0x07
	.zero		1


	//   ....[90]....
        /*06cc*/ 	.word	0x000049a0
        /*06d0*/ 	.word	0x000000ff
        /*06d4*/ 	.word	0x00000000
        /*06d8*/ 	.short	0x010a
        /*06da*/ 	.byte	0x04
	.zero		1


	//   ....[91]....
        /*06dc*/ 	.word	0x00004c90
        /*06e0*/ 	.word	0x000000ff
        /*06e4*/ 	.word	0x00000000
        /*06e8*/ 	.short	0x010a
        /*06ea*/ 	.byte	0x04
	.zero		1


	//   ....[92]....
        /*06ec*/ 	.word	0x00004d20
        /*06f0*/ 	.word	0x000000ff
        /*06f4*/ 	.word	0x00000000
        /*06f8*/ 	.short	0x010a
        /*06fa*/ 	.byte	0x04
	.zero		1


	//   ....[93]....
        /*06fc*/ 	.word	0x00005200
        /*0700*/ 	.word	0x00000008
        /*0704*/ 	.word	0x00000130
        /*0708*/ 	.short	0x010a
        /*070a*/ 	.byte	0xff
	.zero		1


	//   ....[94]....
        /*070c*/ 	.word	0x00005370
        /*0710*/ 	.word	0x00000000
        /*0714*/ 	.word	0x00000000
        /*0718*/ 	.short	0x0101
        /*071a*/ 	.byte	0xff
	.zero		1


	//   ....[95]....
        /*071c*/ 	.word	0x00005840
        /*0720*/ 	.word	0x000000ff
        /*0724*/ 	.word	0x00000128
        /*0728*/ 	.short	0x010a
        /*072a*/ 	.byte	0x15
	.zero		1


	//   ....[96]....
        /*072c*/ 	.word	0x00005a10
        /*0730*/ 	.word	0x000000ff
        /*0734*/ 	.word	0x00000108
        /*0738*/ 	.short	0x010a
        /*073a*/ 	.byte	0x04
	.zero		1


	//   ....[97]....
        /*073c*/ 	.word	0x00005c50
        /*0740*/ 	.word	0x000000ff
        /*0744*/ 	.word	0x000000f0
        /*0748*/ 	.short	0x010b
        /*074a*/ 	.byte	0x04
	.zero		1


	//   ....[98]....
        /*074c*/ 	.word	0x00005c60
        /*0750*/ 	.word	0x000000ff
        /*0754*/ 	.word	0x00000000
        /*0758*/ 	.short	0x0101
        /*075a*/ 	.byte	0x07
	.zero		1


	//   ....[99]....
        /*075c*/ 	.word	0x00005c70
        /*0760*/ 	.word	0x000000ff
        /*0764*/ 	.word	0x00000108
        /*0768*/ 	.short	0x010a
        /*076a*/ 	.byte	0x05
	.zero		1


	//   ....[100]....
        /*076c*/ 	.word	0x00005ed0
        /*0770*/ 	.word	0x000000ff
        /*0774*/ 	.word	0x000000f0
        /*0778*/ 	.short	0x010b
        /*077a*/ 	.byte	0x05
	.zero		1


	//   ....[101]....
        /*077c*/ 	.word	0x00005ee0
        /*0780*/ 	.word	0x000000ff
        /*0784*/ 	.word	0x00000000
        /*0788*/ 	.short	0x0101
        /*078a*/ 	.byte	0x07
	.zero		1


	//   ....[102]....
        /*078c*/ 	.word	0x00005ef0
        /*0790*/ 	.word	0x000000ff
        /*0794*/ 	.word	0x00000108
        /*0798*/ 	.short	0x010a
        /*079a*/ 	.byte	0x04
	.zero		1


	//   ....[103]....
        /*079c*/ 	.word	0x00006160
        /*07a0*/ 	.word	0x000000ff
        /*07a4*/ 	.word	0x000000f0
        /*07a8*/ 	.short	0x010b
        /*07aa*/ 	.byte	0x04
	.zero		1


	//   ....[104]....
        /*07ac*/ 	.word	0x00006170
        /*07b0*/ 	.word	0x000000ff
        /*07b4*/ 	.word	0x00000000
        /*07b8*/ 	.short	0x0101
        /*07ba*/ 	.byte	0x07
	.zero		1


	//   ....[105]....
        /*07bc*/ 	.word	0x00006180
        /*07c0*/ 	.word	0x000000ff
        /*07c4*/ 	.word	0x00000108
        /*07c8*/ 	.short	0x010a
        /*07ca*/ 	.byte	0x05
	.zero		1


	//   ....[106]....
        /*07cc*/ 	.word	0x00006420
        /*07d0*/ 	.word	0x000000ff
        /*07d4*/ 	.word	0x000000f0
        /*07d8*/ 	.short	0x010b
        /*07da*/ 	.byte	0x05
	.zero		1


	//   ....[107]....
        /*07dc*/ 	.word	0x00006430
        /*07e0*/ 	.word	0x000000ff
        /*07e4*/ 	.word	0x00000000
        /*07e8*/ 	.short	0x0101
        /*07ea*/ 	.byte	0x04
	.zero		1


	//   ....[108]....
        /*07ec*/ 	.word	0x000064a0
        /*07f0*/ 	.word	0x000000ff
        /*07f4*/ 	.word	0x00000000
        /*07f8*/ 	.short	0x010a
        /*07fa*/ 	.byte	0x04
	.zero		1


	//   ....[109]....
        /*07fc*/ 	.word	0x00006530
        /*0800*/ 	.word	0x000000ff
        /*0804*/ 	.word	0x00000000
        /*0808*/ 	.short	0x010a
        /*080a*/ 	.byte	0x05
	.zero		1


	//   ....[110]....
        /*080c*/ 	.word	0x000065d0
        /*0810*/ 	.word	0x00000000
        /*0814*/ 	.word	0x00000000
        /*0818*/ 	.short	0x010a
        /*081a*/ 	.byte	0xff
	.zero		1


	//   ....[111]....
        /*081c*/ 	.word	0x00006940
        /*0820*/ 	.word	0x00000000
        /*0824*/ 	.word	0x00000130
        /*0828*/ 	.short	0x010a
        /*082a*/ 	.byte	0xff
	.zero		1


	//   ....[112]....
        /*082c*/ 	.word	0x00006a10
        /*0830*/ 	.word	0x00000000
        /*0834*/ 	.word	0x00000000
        /*0838*/ 	.short	0x0101
        /*083a*/ 	.byte	0xff
	.zero		1


	//   ....[113]....
        /*083c*/ 	.word	0x000076d0
        /*0840*/ 	.word	0x00000000
        /*0844*/ 	.word	0x000000f0
        /*0848*/ 	.short	0x010a
        /*084a*/ 	.byte	0xff
	.zero		1


	//   ....[114]....
        /*084c*/ 	.word	0x00007740
        /*0850*/ 	.word	0x00000068
        /*0854*/ 	.word	0x00000150
        /*0858*/ 	.short	0x010a
        /*085a*/ 	.byte	0xff
	.zero		1


	//   ....[115]....
        /*085c*/ 	.word	0x00007830
        /*0860*/ 	.word	0x00000000
        /*0864*/ 	.word	0x000000f0
        /*0868*/ 	.short	0x010a
        /*086a*/ 	.byte	0xff
	.zero		1


	//   ....[116]....
        /*086c*/ 	.word	0x00007950
        /*0870*/ 	.word	0x00000068
        /*0874*/ 	.word	0x00000150
        /*0878*/ 	.short	0x010a
        /*087a*/ 	.byte	0xff
	.zero		1


	//   ....[117]....
        /*087c*/ 	.word	0x000087d0
        /*0880*/ 	.word	0x00000000
        /*0884*/ 	.word	0x00000000
        /*0888*/ 	.short	0x0101
        /*088a*/ 	.byte	0xff
	.zero		1


	//   ....[118]....
        /*088c*/ 	.word	0x000087e0
        /*0890*/ 	.word	0x00000014
        /*0894*/ 	.word	0x000000f0
        /*0898*/ 	.short	0x010a
        /*089a*/ 	.byte	0xff
	.zero		1


	//   ....[119]....
        /*089c*/ 	.word	0x000088a0
        /*08a0*/ 	.word	0x00000014
        /*08a4*/ 	.word	0x000000f0
        /*08a8*/ 	.short	0x010a
        /*08aa*/ 	.byte	0xff
	.zero		1


	//   ....[120]....
        /*08ac*/ 	.word	0x00009780
        /*08b0*/ 	.word	0x0000002e
        /*08b4*/ 	.word	0x00000000
        /*08b8*/ 	.short	0x0101
        /*08ba*/ 	.byte	0xff
	.zero		1


	//   ....[121]....
        /*08bc*/ 	.word	0x000097c0
        /*08c0*/ 	.word	0x00000015
        /*08c4*/ 	.word	0x000000f0
        /*08c8*/ 	.short	0x010a
        /*08ca*/ 	.byte	0xff
	.zero		1


	//   ....[122]....
        /*08cc*/ 	.word	0x00009890
        /*08d0*/ 	.word	0x00000015
        /*08d4*/ 	.word	0x000000f0
        /*08d8*/ 	.short	0x010a
        /*08da*/ 	.byte	0xff
	.zero		1


	//   ....[123]....
        /*08dc*/ 	.word	0x0000a780
        /*08e0*/ 	.word	0x0000002e
        /*08e4*/ 	.word	0x00000000
        /*08e8*/ 	.short	0x0101
        /*08ea*/ 	.byte	0xff
	.zero		1


	//   ....[124]....
        /*08ec*/ 	.word	0x0000a7a0
        /*08f0*/ 	.word	0x00000002
        /*08f4*/ 	.word	0x000000f0
        /*08f8*/ 	.short	0x010a
        /*08fa*/ 	.byte	0xff
	.zero		1


	//   ....[125]....
        /*08fc*/ 	.word	0x0000a850
        /*0900*/ 	.word	0x00000002
        /*0904*/ 	.word	0x000000f0
        /*0908*/ 	.short	0x010a
        /*090a*/ 	.byte	0xff
	.zero		1


	//   ....[126]....
        /*090c*/ 	.word	0x0000b0f0
        /*0910*/ 	.word	0x000000ff
        /*0914*/ 	.word	0x00000000
        /*0918*/ 	.short	0x0101
        /*091a*/ 	.byte	0x04
	.zero		1


	//   ....[127]....
        /*091c*/ 	.word	0x0000b750
        /*0920*/ 	.word	0x00000000
        /*0924*/ 	.word	0x00000000
        /*0928*/ 	.short	0x0101
        /*092a*/ 	.byte	0xff
	.zero		1


	//   ....[128]....
        /*092c*/ 	.word	0x0000ba00
        /*0930*/ 	.word	0x000000ff
        /*0934*/ 	.word	0x00000000
        /*0938*/ 	.short	0x0101
        /*093a*/ 	.byte	0x04
	.zero		1


	//   ....[129]....
        /*093c*/ 	.word	0x0000ba20
        /*0940*/ 	.word	0x00000000
        /*0944*/ 	.word	0x00000180
        /*0948*/ 	.short	0x010a
        /*094a*/ 	.byte	0xff
	.zero		1


	//   ....[130]....
        /*094c*/ 	.word	0x0000ba80
        /*0950*/ 	.word	0x00000000
        /*0954*/ 	.word	0x00000078
        /*0958*/ 	.short	0x010a
        /*095a*/ 	.byte	0xff
	.zero		1


	//   ....[131]....
        /*095c*/ 	.word	0x0000bae0
        /*0960*/ 	.word	0x00000000
        /*0964*/ 	.word	0x00000078
        /*0968*/ 	.short	0x010a
        /*096a*/ 	.byte	0xff
	.zero		1


	//   ....[132]....
        /*096c*/ 	.word	0x0000bb30
        /*0970*/ 	.word	0x00000003
        /*0974*/ 	.word	0x00000130
        /*0978*/ 	.short	0x010a
        /*097a*/ 	.byte	0xff
	.zero		1


	//   ....[133]....
        /*097c*/ 	.word	0x0000bb90
        /*0980*/ 	.word	0x00000000
        /*0984*/ 	.word	0x00000000
        /*0988*/ 	.short	0x010a
        /*098a*/ 	.byte	0xff
	.zero		1


	//   ....[134]....
        /*098c*/ 	.word	0x0000bbf0
        /*0990*/ 	.word	0x00000000
        /*0994*/ 	.word	0x00000000
        /*0998*/ 	.short	0x010a
        /*099a*/ 	.byte	0xff
	.zero		1


	//   ....[135]....
        /*099c*/ 	.word	0x0000bc50
        /*09a0*/ 	.word	0x00000000
        /*09a4*/ 	.word	0x00000000
        /*09a8*/ 	.short	0x010a
        /*09aa*/ 	.byte	0xff
	.zero		1


	//   ....[136]....
        /*09ac*/ 	.word	0x0000bcb0
        /*09b0*/ 	.word	0x00000000
        /*09b4*/ 	.word	0x00000000
        /*09b8*/ 	.short	0x010a
        /*09ba*/ 	.byte	0xff
	.zero		1


	//   ....[137]....
        /*09bc*/ 	.word	0x0000bd10
        /*09c0*/ 	.word	0x00000000
        /*09c4*/ 	.word	0x00000000
        /*09c8*/ 	.short	0x010a
        /*09ca*/ 	.byte	0xff
	.zero		1


	//   ....[138]....
        /*09cc*/ 	.word	0x0000bd70
        /*09d0*/ 	.word	0x00000000
        /*09d4*/ 	.word	0x00000000
        /*09d8*/ 	.short	0x010a
        /*09da*/ 	.byte	0xff
	.zero		1


	//   ....[139]....
        /*09dc*/ 	.word	0x0000bdd0
        /*09e0*/ 	.word	0x00000000
        /*09e4*/ 	.word	0x00000000
        /*09e8*/ 	.short	0x010a
        /*09ea*/ 	.byte	0xff
	.zero		1


	//   ....[140]....
        /*09ec*/ 	.word	0x0000be30
        /*09f0*/ 	.word	0x00000000
        /*09f4*/ 	.word	0x00000000
        /*09f8*/ 	.short	0x010a
        /*09fa*/ 	.byte	0xff
	.zero		1


	//   ....[141]....
        /*09fc*/ 	.word	0x0000be90
        /*0a00*/ 	.word	0x00000000
        /*0a04*/ 	.word	0x00000000
        /*0a08*/ 	.short	0x010a
        /*0a0a*/ 	.byte	0xff
	.zero		1


	//   ....[142]....
        /*0a0c*/ 	.word	0x0000bef0
        /*0a10*/ 	.word	0x00000000
        /*0a14*/ 	.word	0x00000000
        /*0a18*/ 	.short	0x010a
        /*0a1a*/ 	.byte	0xff
	.zero		1


	//   ....[143]....
        /*0a1c*/ 	.word	0x0000bf50
        /*0a20*/ 	.word	0x00000000
        /*0a24*/ 	.word	0x00000000
        /*0a28*/ 	.short	0x010a
        /*0a2a*/ 	.byte	0xff
	.zero		1


	//   ....[144]....
        /*0a2c*/ 	.word	0x0000bfb0
        /*0a30*/ 	.word	0x00000000
        /*0a34*/ 	.word	0x00000000
        /*0a38*/ 	.short	0x010a
        /*0a3a*/ 	.byte	0xff
	.zero		1


	//   ....[145]....
        /*0a3c*/ 	.word	0x0000c010
        /*0a40*/ 	.word	0x00000000
        /*0a44*/ 	.word	0x00000000
        /*0a48*/ 	.short	0x010a
        /*0a4a*/ 	.byte	0xff
	.zero		1


	//   ....[146]....
        /*0a4c*/ 	.word	0x0000c070
        /*0a50*/ 	.word	0x00000000
        /*0a54*/ 	.word	0x00000000
        /*0a58*/ 	.short	0x010a
        /*0a5a*/ 	.byte	0xff
	.zero		1


	//   ....[147]....
        /*0a5c*/ 	.word	0x0000c0c0
        /*0a60*/ 	.word	0x00000002
        /*0a64*/ 	.word	0x00000170
        /*0a68*/ 	.short	0x010a
        /*0a6a*/ 	.byte	0xff
	.zero		1


	//   ....[148]....
        /*0a6c*/ 	.word	0x0000c120
        /*0a70*/ 	.word	0x00000002
        /*0a74*/ 	.word	0x00000140
        /*0a78*/ 	.short	0x010a
        /*0a7a*/ 	.byte	0xff
	.zero		1


	//   ....[149]....
        /*0a7c*/ 	.word	0x0000c170
        /*0a80*/ 	.word	0x00000002
        /*0a84*/ 	.word	0x00000130
        /*0a88*/ 	.short	0x010a
        /*0a8a*/ 	.byte	0xff
	.zero		1


	//   ....[150]....
        /*0a8c*/ 	.word	0x0000c1d0
        /*0a90*/ 	.word	0x00000000
        /*0a94*/ 	.word	0x00000140
        /*0a98*/ 	.short	0x010a
        /*0a9a*/ 	.byte	0xff
	.zero		1


	//   ....[151]....
        /*0a9c*/ 	.word	0x0000c220
        /*0aa0*/ 	.word	0x00000002
        /*0aa4*/ 	.word	0x00000130
        /*0aa8*/ 	.short	0x010a
        /*0aaa*/ 	.byte	0xff
	.zero		1


	//   ....[152]....
        /*0aac*/ 	.word	0x0000c280
        /*0ab0*/ 	.word	0x00000000
        /*0ab4*/ 	.word	0x00000160
        /*0ab8*/ 	.short	0x010a
        /*0aba*/ 	.byte	0xff
	.zero		1


	//   ....[153]....
        /*0abc*/ 	.word	0x0000c2e0
        /*0ac0*/ 	.word	0x00000000
        /*0ac4*/ 	.word	0x00000000
        /*0ac8*/ 	.short	0x010a
        /*0aca*/ 	.byte	0xff
	.zero		1


	//   ....[154]....
        /*0acc*/ 	.word	0x0000c340
        /*0ad0*/ 	.word	0x00000000
        /*0ad4*/ 	.word	0x00000000
        /*0ad8*/ 	.short	0x010a
        /*0ada*/ 	.byte	0xff
	.zero		1


	//   ....[155]....
        /*0adc*/ 	.word	0x0000c3a0
        /*0ae0*/ 	.word	0x00000000
        /*0ae4*/ 	.word	0x00000000
        /*0ae8*/ 	.short	0x010a
        /*0aea*/ 	.byte	0xff
	.zero		1


	//   ....[156]....
        /*0aec*/ 	.word	0x0000c3f0
        /*0af0*/ 	.word	0x00000008
        /*0af4*/ 	.word	0x00000130
        /*0af8*/ 	.short	0x010a
        /*0afa*/ 	.byte	0xff
	.zero		1


	//   ....[157]....
        /*0afc*/ 	.word	0x0000c450
        /*0b00*/ 	.word	0x00000000
        /*0b04*/ 	.word	0x00000128
        /*0b08*/ 	.short	0x010a
        /*0b0a*/ 	.byte	0xff
	.zero		1


	//   ....[158]....
        /*0b0c*/ 	.word	0x0000c4b0
        /*0b10*/ 	.word	0x00000000
        /*0b14*/ 	.word	0x00000108
        /*0b18*/ 	.short	0x010a
        /*0b1a*/ 	.byte	0xff
	.zero		1


	//   ....[159]....
        /*0b1c*/ 	.word	0x0000c510
        /*0b20*/ 	.word	0x00000000
        /*0b24*/ 	.word	0x00000108
        /*0b28*/ 	.short	0x010a
        /*0b2a*/ 	.byte	0xff
	.zero		1


	//   ....[160]....
        /*0b2c*/ 	.word	0x0000c570
        /*0b30*/ 	.word	0x00000000
        /*0b34*/ 	.word	0x00000108
        /*0b38*/ 	.short	0x010a
        /*0b3a*/ 	.byte	0xff
	.zero		1


	//   ....[161]....
        /*0b3c*/ 	.word	0x0000c5d0
        /*0b40*/ 	.word	0x00000002
        /*0b44*/ 	.word	0x00000108
        /*0b48*/ 	.short	0x010a
        /*0b4a*/ 	.byte	0xff
	.zero		1


	//   ....[162]....
        /*0b4c*/ 	.word	0x0000c630
        /*0b50*/ 	.word	0x00000000
        /*0b54*/ 	.word	0x00000000
        /*0b58*/ 	.short	0x010a
        /*0b5a*/ 	.byte	0xff
	.zero		1


	//   ....[163]....
        /*0b5c*/ 	.word	0x0000c690
        /*0b60*/ 	.word	0x00000000
        /*0b64*/ 	.word	0x00000000
        /*0b68*/ 	.short	0x010a
        /*0b6a*/ 	.byte	0xff
	.zero		1


	//   ....[164]....
        /*0b6c*/ 	.word	0x0000c6e0
        /*0b70*/ 	.word	0x00000000
        /*0b74*/ 	.word	0x00000130
        /*0b78*/ 	.short	0x010a
        /*0b7a*/ 	.byte	0xff
	.zero		1


	//   ....[165]....
        /*0b7c*/ 	.word	0x0000c730
        /*0b80*/ 	.word	0x00000000
        /*0b84*/ 	.word	0x000000f0
        /*0b88*/ 	.short	0x010a
        /*0b8a*/ 	.byte	0xff
	.zero		1


	//   ....[166]....
        /*0b8c*/ 	.word	0x0000c780
        /*0b90*/ 	.word	0x00000068
        /*0b94*/ 	.word	0x00000150
        /*0b98*/ 	.short	0x010a
        /*0b9a*/ 	.byte	0xff
	.zero		1


	//   ....[167]....
        /*0b9c*/ 	.word	0x0000c7d0
        /*0ba0*/ 	.word	0x00000014
        /*0ba4*/ 	.word	0x000000f0
        /*0ba8*/ 	.short	0x010a
        /*0baa*/ 	.byte	0xff
	.zero		1


	//   ....[168]....
        /*0bac*/ 	.word	0x0000c820
        /*0bb0*/ 	.word	0x00000015
        /*0bb4*/ 	.word	0x000000f0
        /*0bb8*/ 	.short	0x010a
        /*0bba*/ 	.byte	0xff
	.zero		1


	//   ....[169]....
        /*0bbc*/ 	.word	0x0000c870
        /*0bc0*/ 	.word	0x00000002
        /*0bc4*/ 	.word	0x000000f0
        /*0bc8*/ 	.short	0x010a
        /*0bca*/ 	.byte	0xff
	.zero		1


	//----- nvinfo : EIATTR_NUM_MBARRIERS
	.align		4
.L_47:
        /*0bcc*/ 	.byte	0x03, 0x38
        /*0bce*/ 	.short	0x0032


	//----- nvinfo : EIATTR_EXIT_INSTR_OFFSETS
	.align		4
        /*0bd0*/ 	.byte	0x04, 0x1c
        /*0bd2*/ 	.short	(.L_49 - .L_48)


	//   ....[0]....
.L_48:
        /*0bd4*/ 	.word	0x00003540


	//   ....[1]....
        /*0bd8*/ 	.word	0x00003a30


	//   ....[2]....
        /*0bdc*/ 	.word	0x00003a90


	//   ....[3]....
        /*0be0*/ 	.word	0x00004f80


	//   ....[4]....
        /*0be4*/ 	.word	0x00006600


	//   ....[5]....
        /*0be8*/ 	.word	0x00006640


	//   ....[6]....
        /*0bec*/ 	.word	0x0000b8f0


	//   ....[7]....
        /*0bf0*/ 	.word	0x0000b970


	//   ....[8]....
        /*0bf4*/ 	.word	0x0000b9a0


	//   ....[9]....
        /*0bf8*/ 	.word	0x0000ba10


	//----- nvinfo : EIATTR_MAX_THREADS
	.align		4
.L_49:
        /*0bfc*/ 	.byte	0x04, 0x05
        /*0bfe*/ 	.short	(.L_51 - .L_50)
.L_50:
        /*0c00*/ 	.word	0x00000100
        /*0c04*/ 	.word	0x00000001
        /*0c08*/ 	.word	0x00000001


	//----- nvinfo : EIATTR_CRS_STACK_SIZE
	.align		4
.L_51:
        /*0c0c*/ 	.byte	0x04, 0x1e
        /*0c0e*/ 	.short	(.L_53 - .L_52)
.L_52:
        /*0c10*/ 	.word	0x00000000


	//----- nvinfo : EIATTR_CBANK_PARAM_SIZE
	.align		4
.L_53:
        /*0c14*/ 	.byte	0x03, 0x19
        /*0c16*/ 	.short	0x0c00


	//----- nvinfo : EIATTR_PARAM_CBANK
	.align		4
        /*0c18*/ 	.byte	0x04, 0x0a
        /*0c1a*/ 	.short	(.L_55 - .L_54)
	.align		4
.L_54:
        /*0c1c*/ 	.word	index@(.nv.constant0._ZN7cutlass13device_kernelINS_4gemm6kernel13GemmUniversalIN4cute5tupleIJiiiiEEENS1_10collective13CollectiveMmaINS1_46MainloopSm100TmaUmmaWarpSpecializedBlockScaledILi15ELi2ELi2ENS5_IJNS4_1CILi8EEENSA_ILi1EEESC_EEEEENS5_IJNSA_ILi128EEENSA_ILi64EEESF_EEENS5_IJNS_12float_e2m1_tENS_13float_ue4m3_tEEEENS5_IJNS5_IJlSC_lEEENS4_6LayoutINS5_IJNS5_IJNS5_IJNSA_ILi32EEENSA_ILi4EEEEEEiEEENS5_IJNS5_IJNSA_ILi16EEESO_EEEiEEENS5_IJSC_iEEEEEENS5_IJST_NS5_IJNS5_IJNSA_ILi0EEESC_EEENSA_ILi512EEEEEENS5_IJSW_iEEEEEEEEEEESK_S13_NS4_8TiledMMAINS4_8MMA_AtomIJNS4_17SM100_MMA_MXF4_SSISI_SI_fSJ_Li128ELi64ELi16ELNS4_4UMMA5MajorE0ELS18_0ELNS17_7ScaleInE0ELS19_0EEEEEENSM_INS5_IJSC_SC_SC_EEENS5_IJSW_SW_SW_EEEEENS5_IJNS4_10UnderscoreES1F_S1F_EEEEENS5_IJNS4_13SM90_TMA_LOADES1I_EEENS5_IJNS4_14ComposedLayoutINS4_7SwizzleILi2ELi4ELi3EEENS4_18smem_ptr_flag_bitsILi4EEENSM_INS5_IJSB_SF_EEENS5_IJSF_SC_EEEEEEENSM_INS5_IJNS5_IJNS5_IJSP_SC_EEESS_EEESC_NS5_IJSC_NSA_ILi2EEEEEEEEENS5_IJNS5_IJNS5_IJSS_SY_EEESX_EEESW_NS5_IJSO_SY_EEEEEEEEEEEvNS4_8identityENS5_IJNS4_23SM90_TMA_LOAD_MULTICASTES25_EEES23_vS24_EENS_8epilogue10collective18CollectiveEpilogueINS28_23Sm100TmaWarpSpecializedILi3ELi2ELi16ELb1ELb0EEEJNS5_IJSG_SG_SF_EEENS5_IJNSM_ISG_SC_EENSM_INS5_IJSR_S1V_EEENS5_IJSC_SN_EEEEEEEENS_10bfloat16_tESL_S2J_SL_NS28_6fusion15FusionCallbacksIS2C_NS2K_17LinearCombinationIS2J_fS2J_fLNS_15FloatRoundStyleE2EEES2D_S2I_JEEENS4_5SM1004TMEM4LOAD26SM100_TMEM_LOAD_32dp32b16xES1I_NS1K_INS1L_ILi1ELi4ELi3EEENS1N_ILi16EEENSM_INS5_IJSB_SR_EEENS5_IJSR_SC_EEEEEEENS4_39AutoVectorizingCopyWithAssumedAlignmentILi128EEENS4_14SM90_TMA_STOREES2Z_S31_S31_EEEvvEEEEvNT_6ParamsE)
        /*0c20*/ 	.short	0x0380
        /*0c22*/ 	.short	0x0c00


	//----- nvinfo : EIATTR_SW_WAR
	.align		4
.L_55:
        /*0c24*/ 	.byte	0x04, 0x36
        /*0c26*/ 	.short	(.L_57 - .L_56)
.L_56:
        /*0c28*/ 	.word	0x00000008
.L_57:


//--------------------- .nv.callgraph             --------------------------
	.section	.nv.callgraph,"",@"SHT_CUDA_CALLGRAPH"
	.align	4
	.sectionentsize	8
	.align		4
        /*0000*/ 	.word	0x00000000
	.align		4
        /*0004*/ 	.word	0xffffffff
	.align		4
        /*0008*/ 	.word	index@(_ZN7cutlass13device_kernelINS_4gemm6kernel13GemmUniversalIN4cute5tupleIJiiiiEEENS1_10collective13CollectiveMmaINS1_46MainloopSm100TmaUmmaWarpSpecializedBlockScaledILi15ELi2ELi2ENS5_IJNS4_1CILi8EEENSA_ILi1EEESC_EEEEENS5_IJNSA_ILi128EEENSA_ILi64EEESF_EEENS5_IJNS_12float_e2m1_tENS_13float_ue4m3_tEEEENS5_IJNS5_IJlSC_lEEENS4_6LayoutINS5_IJNS5_IJNS5_IJNSA_ILi32EEENSA_ILi4EEEEEEiEEENS5_IJNS5_IJNSA_ILi16EEESO_EEEiEEENS5_IJSC_iEEEEEENS5_IJST_NS5_IJNS5_IJNSA_ILi0EEESC_EEENSA_ILi512EEEEEENS5_IJSW_iEEEEEEEEEEESK_S13_NS4_8TiledMMAINS4_8MMA_AtomIJNS4_17SM100_MMA_MXF4_SSISI_SI_fSJ_Li128ELi64ELi16ELNS4_4UMMA5MajorE0ELS18_0ELNS17_7ScaleInE0ELS19_0EEEEEENSM_INS5_IJSC_SC_SC_EEENS5_IJSW_SW_SW_EEEEENS5_IJNS4_10UnderscoreES1F_S1F_EEEEENS5_IJNS4_13SM90_TMA_LOADES1I_EEENS5_IJNS4_14ComposedLayoutINS4_7SwizzleILi2ELi4ELi3EEENS4_18smem_ptr_flag_bitsILi4EEENSM_INS5_IJSB_SF_EEENS5_IJSF_SC_EEEEEEENSM_INS5_IJNS5_IJNS5_IJSP_SC_EEESS_EEESC_NS5_IJSC_NSA_ILi2EEEEEEEEENS5_IJNS5_IJNS5_IJSS_SY_EEESX_EEESW_NS5_IJSO_SY_EEEEEEEEEEEvNS4_8identityENS5_IJNS4_23SM90_TMA_LOAD_MULTICASTES25_EEES23_vS24_EENS_8epilogue10collective18CollectiveEpilogueINS28_23Sm100TmaWarpSpecializedILi3ELi2ELi16ELb1ELb0EEEJNS5_IJSG_SG_SF_EEENS5_IJNSM_ISG_SC_EENSM_INS5_IJSR_S1V_EEENS5_IJSC_SN_EEEEEEEENS_10bfloat16_tESL_S2J_SL_NS28_6fusion15FusionCallbacksIS2C_NS2K_17LinearCombinationIS2J_fS2J_fLNS_15FloatRoundStyleE2EEES2D_S2I_JEEENS4_5SM1004TMEM4LOAD26SM100_TMEM_LOAD_32dp32b16xES1I_NS1K_INS1L_ILi1ELi4ELi3EEENS1N_ILi16EEENSM_INS5_IJSB_SR_EEENS5_IJSR_SC_EEEEEEENS4_39AutoVectorizingCopyWithAssumedAlignmentILi128EEENS4_14SM90_TMA_STOREES2Z_S31_S31_EEEvvEEEEvNT_6ParamsE)
	.align		4
        /*000c*/ 	.word	index@(__assertfail)
	.align		4
        /*0010*/ 	.word	0x00000000
	.align		4
        /*0014*/ 	.word	0xfffffffe
	.align		4
        /*0018*/ 	.word	0x00000000
	.align		4
        /*001c*/ 	.word	0xfffffffd
	.align		4
        /*0020*/ 	.word	0x00000000
	.align		4
        /*0024*/ 	.word	0xfffffffc


//--------------------- .nv.constant4             --------------------------
	.section	.nv.constant4,"a",@progbits
	.align	8
	.align		8
.nv.constant4:
        /*0000*/ 	.dword	__assertfail
	.align		8
        /*0008*/ 	.dword	__unnamed_1
	.align		8
        /*0010*/ 	.dword	__unnamed_2
	.align		8
        /*0018*/ 	.dword	_ZN40_INTERNAL_1f231030_4_k_cu_1a3f88fa_379744cuda3std3__45__cpo5beginE
	.align		8
        /*0020*/ 	.dword	_ZN40_INTERNAL_1f231030_4_k_cu_1a3f88fa_379744cuda3std3__45__cpo3endE
	.align		8
        /*0028*/ 	.dword	_ZN40_INTERNAL_1f231030_4_k_cu_1a3f88fa_379744cuda3std3__45__cpo6cbeginE
	.align		8
        /*0030*/ 	.dword	_ZN40_INTERNAL_1f231030_4_k_cu_1a3f88fa_379744cuda3std3__45__cpo4cendE
	.align		8
        /*0038*/ 	.dword	_ZN40_INTERNAL_1f231030_4_k_cu_1a3f88fa_379744cuda3std3__442_GLOBAL__N__1f231030_4_k_cu_1a3f88fa_379746ignoreE
	.align		8
        /*0040*/ 	.dword	_ZN40_INTERNAL_1f231030_4_k_cu_1a3f88fa_379744cuda3std3__419piecewise_constructE
	.align		8
        /*0048*/ 	.dword	_ZN40_INTERNAL_1f231030_4_k_cu_1a3f88fa_379744cuda3std3__48in_placeE
	.align		8
        /*0050*/ 	.dword	_ZN40_INTERNAL_1f231030_4_k_cu_1a3f88fa_379744cuda3std6ranges3__45__cpo4swapE
	.align		8
        /*0058*/ 	.dword	_ZN40_INTERNAL_1f231030_4_k_cu_1a3f88fa_379744cuda3std6ranges3__45__cpo9iter_moveE
	.align		8
        /*0060*/ 	.dword	_ZN40_INTERNAL_1f231030_4_k_cu_1a3f88fa_379744cute7productE
	.align		8
        /*0068*/ 	.dword	_ZN40_INTERNAL_1f231030_4_k_cu_1a3f88fa_379744cute1_E
	.align		8
        /*0070*/ 	.dword	$str$25
	.align		8
        /*0078*/ 	.dword	$str$26
	.align		8
        /*0080*/ 	.dword	$str$29
	.align		8
        /*0088*/ 	.dword	$str$30


//--------------------- .text._ZN7cutlass13device_kernelINS_4gemm6kernel13GemmUniversalIN4cute5tupleIJiiiiEEENS1_10collective13CollectiveMmaINS1_46MainloopSm100TmaUmmaWarpSpecializedBlockScaledILi15ELi2ELi2ENS5_IJNS4_1CILi8EEENSA_ILi1EEESC_EEEEENS5_IJNSA_ILi128EEENSA_ILi64EEESF_EEENS5_IJNS_12float_e2m1_tENS_13float_ue4m3_tEEEENS5_IJNS5_IJlSC_lEEENS4_6LayoutINS5_IJNS5_IJNS5_IJNSA_ILi32EEENSA_ILi4EEEEEEiEEENS5_IJNS5_IJNSA_ILi16EEESO_EEEiEEENS5_IJSC_iEEEEEENS5_IJST_NS5_IJNS5_IJNSA_ILi0EEESC_EEENSA_ILi512EEEEEENS5_IJSW_iEEEEEEEEEEESK_S13_NS4_8TiledMMAINS4_8MMA_AtomIJNS4_17SM100_MMA_MXF4_SSISI_SI_fSJ_Li128ELi64ELi16ELNS4_4UMMA5MajorE0ELS18_0ELNS17_7ScaleInE0ELS19_0EEEEEENSM_INS5_IJSC_SC_SC_EEENS5_IJSW_SW_SW_EEEEENS5_IJNS4_10UnderscoreES1F_S1F_EEEEENS5_IJNS4_13SM90_TMA_LOADES1I_EEENS5_IJNS4_14ComposedLayoutINS4_7SwizzleILi2ELi4ELi3EEENS4_18smem_ptr_flag_bitsILi4EEENSM_INS5_IJSB_SF_EEENS5_IJSF_SC_EEEEEEENSM_INS5_IJNS5_IJNS5_IJSP_SC_EEESS_EEESC_NS5_IJSC_NSA_ILi2EEEEEEEEENS5_IJNS5_IJNS5_IJSS_SY_EEESX_EEESW_NS5_IJSO_SY_EEEEEEEEEEEvNS4_8identityENS5_IJNS4_23SM90_TMA_LOAD_MULTICASTES25_EEES23_vS24_EENS_8epilogue10collective18CollectiveEpilogueINS28_23Sm100TmaWarpSpecializedILi3ELi2ELi16ELb1ELb0EEEJNS5_IJSG_SG_SF_EEENS5_IJNSM_ISG_SC_EENSM_INS5_IJSR_S1V_EEENS5_IJSC_SN_EEEEEEEENS_10bfloat16_tESL_S2J_SL_NS28_6fusion15FusionCallbacksIS2C_NS2K_17LinearCombinationIS2J_fS2J_fLNS_15FloatRoundStyleE2EEES2D_S2I_JEEENS4_5SM1004TMEM4LOAD26SM100_TMEM_LOAD_32dp32b16xES1I_NS1K_INS1L_ILi1ELi4ELi3EEENS1N_ILi16EEENSM_INS5_IJSB_SR_EEENS5_IJSR_SC_EEEEEEENS4_39AutoVectorizingCopyWithAssumedAlignmentILi128EEENS4_14SM90_TMA_STOREES2Z_S31_S31_EEEvvEEEEvNT_6ParamsE --------------------------
	.section	.text._ZN7cutlass13device_kernelINS_4gemm6kernel13GemmUniversalIN4cute5tupleIJiiiiEEENS1_10collective13CollectiveMmaINS1_46MainloopSm100TmaUmmaWarpSpecializedBlockScaledILi15ELi2ELi2ENS5_IJNS4_1CILi8EEENSA_ILi1EEESC_EEEEENS5_IJNSA_ILi128EEENSA_ILi64EEESF_EEENS5_IJNS_12float_e2m1_tENS_13float_ue4m3_tEEEENS5_IJNS5_IJlSC_lEEENS4_6LayoutINS5_IJNS5_IJNS5_IJNSA_ILi32EEENSA_ILi4EEEEEEiEEENS5_IJNS5_IJNSA_ILi16EEESO_EEEiEEENS5_IJSC_iEEEEEENS5_IJST_NS5_IJNS5_IJNSA_ILi0EEESC_EEENSA_ILi512EEEEEENS5_IJSW_iEEEEEEEEEEESK_S13_NS4_8TiledMMAINS4_8MMA_AtomIJNS4_17SM100_MMA_MXF4_SSISI_SI_fSJ_Li128ELi64ELi16ELNS4_4UMMA5MajorE0ELS18_0ELNS17_7ScaleInE0ELS19_0EEEEEENSM_INS5_IJSC_SC_SC_EEENS5_IJSW_SW_SW_EEEEENS5_IJNS4_10UnderscoreES1F_S1F_EEEEENS5_IJNS4_13SM90_TMA_LOADES1I_EEENS5_IJNS4_14ComposedLayoutINS4_7SwizzleILi2ELi4ELi3EEENS4_18smem_ptr_flag_bitsILi4EEENSM_INS5_IJSB_SF_EEENS5_IJSF_SC_EEEEEEENSM_INS5_IJNS5_IJNS5_IJSP_SC_EEESS_EEESC_NS5_IJSC_NSA_ILi2EEEEEEEEENS5_IJNS5_IJNS5_IJSS_SY_EEESX_EEESW_NS5_IJSO_SY_EEEEEEEEEEEvNS4_8identityENS5_IJNS4_23SM90_TMA_LOAD_MULTICASTES25_EEES23_vS24_EENS_8epilogue10collective18CollectiveEpilogueINS28_23Sm100TmaWarpSpecializedILi3ELi2ELi16ELb1ELb0EEEJNS5_IJSG_SG_SF_EEENS5_IJNSM_ISG_SC_EENSM_INS5_IJSR_S1V_EEENS5_IJSC_SN_EEEEEEEENS_10bfloat16_tESL_S2J_SL_NS28_6fusion15FusionCallbacksIS2C_NS2K_17LinearCombinationIS2J_fS2J_fLNS_15FloatRoundStyleE2EEES2D_S2I_JEEENS4_5SM1004TMEM4LOAD26SM100_TMEM_LOAD_32dp32b16xES1I_NS1K_INS1L_ILi1ELi4ELi3EEENS1N_ILi16EEENSM_INS5_IJSB_SR_EEENS5_IJSR_SC_EEEEEEENS4_39AutoVectorizingCopyWithAssumedAlignmentILi128EEENS4_14SM90_TMA_STOREES2Z_S31_S31_EEEvvEEEEvNT_6ParamsE,"ax",@progbits
	.align	128
.text._ZN7cutlass13device_kernelINS_4gemm6kernel13GemmUniversalIN4cute5tupleIJiiiiEEENS1_10collective13CollectiveMmaINS1_46MainloopSm100TmaUmmaWarpSpecializedBlockScaledILi15ELi2ELi2ENS5_IJNS4_1CILi8EEENSA_ILi1EEESC_EEEEENS5_IJNSA_ILi128EEENSA_ILi64EEESF_EEENS5_IJNS_12float_e2m1_tENS_13float_ue4m3_tEEEENS5_IJNS5_IJlSC_lEEENS4_6LayoutINS5_IJNS5_IJNS5_IJNSA_ILi32EEENSA_ILi4EEEEEEiEEENS5_IJNS5_IJNSA_ILi16EEESO_EEEiEEENS5_IJSC_iEEEEEENS5_IJST_NS5_IJNS5_IJNSA_ILi0EEESC_EEENSA_ILi512EEEEEENS5_IJSW_iEEEEEEEEEEESK_S13_NS4_8TiledMMAINS4_8MMA_AtomIJNS4_17SM100_MMA_MXF4_SSISI_SI_fSJ_Li128ELi64ELi16ELNS4_4UMMA5MajorE0ELS18_0ELNS17_7ScaleInE0ELS19_0EEEEEENSM_INS5_IJSC_SC_SC_EEENS5_IJSW_SW_SW_EEEEENS5_IJNS4_10UnderscoreES1F_S1F_EEEEENS5_IJNS4_13SM90_TMA_LOADES1I_EEENS5_IJNS4_14ComposedLayoutINS4_7SwizzleILi2ELi4ELi3EEENS4_18smem_ptr_flag_bitsILi4EEENSM_INS5_IJSB_SF_EEENS5_IJSF_SC_EEEEEEENSM_INS5_IJNS5_IJNS5_IJSP_SC_EEESS_EEESC_NS5_IJSC_NSA_ILi2EEEEEEEEENS5_IJNS5_IJNS5_IJSS_SY_EEESX_EEESW_NS5_IJSO_SY_EEEEEEEEEEEvNS4_8identityENS5_IJNS4_23SM90_TMA_LOAD_MULTICASTES25_EEES23_vS24_EENS_8epilogue10collective18CollectiveEpilogueINS28_23Sm100TmaWarpSpecializedILi3ELi2ELi16ELb1ELb0EEEJNS5_IJSG_SG_SF_EEENS5_IJNSM_ISG_SC_EENSM_INS5_IJSR_S1V_EEENS5_IJSC_SN_EEEEEEEENS_10bfloat16_tESL_S2J_SL_NS28_6fusion15FusionCallbacksIS2C_NS2K_17LinearCombinationIS2J_fS2J_fLNS_15FloatRoundStyleE2EEES2D_S2I_JEEENS4_5SM1004TMEM4LOAD26SM100_TMEM_LOAD_32dp32b16xES1I_NS1K_INS1L_ILi1ELi4ELi3EEENS1N_ILi16EEENSM_INS5_IJSB_SR_EEENS5_IJSR_SC_EEEEEEENS4_39AutoVectorizingCopyWithAssumedAlignmentILi128EEENS4_14SM90_TMA_STOREES2Z_S31_S31_EEEvvEEEEvNT_6ParamsE:
        .type           _ZN7cutlass13device_kernelINS_4gemm6kernel13GemmUniversalIN4cute5tupleIJiiiiEEENS1_10collective13CollectiveMmaINS1_46MainloopSm100TmaUmmaWarpSpecializedBlockScaledILi15ELi2ELi2ENS5_IJNS4_1CILi8EEENSA_ILi1EEESC_EEEEENS5_IJNSA_ILi128EEENSA_ILi64EEESF_EEENS5_IJNS_12float_e2m1_tENS_13float_ue4m3_tEEEENS5_IJNS5_IJlSC_lEEENS4_6LayoutINS5_IJNS5_IJNS5_IJNSA_ILi32EEENSA_ILi4EEEEEEiEEENS5_IJNS5_IJNSA_ILi16EEESO_EEEiEEENS5_IJSC_iEEEEEENS5_IJST_NS5_IJNS5_IJNSA_ILi0EEESC_EEENSA_ILi512EEEEEENS5_IJSW_iEEEEEEEEEEESK_S13_NS4_8TiledMMAINS4_8MMA_AtomIJNS4_17SM100_MMA_MXF4_SSISI_SI_fSJ_Li128ELi64ELi16ELNS4_4UMMA5MajorE0ELS18_0ELNS17_7ScaleInE0ELS19_0EEEEEENSM_INS5_IJSC_SC_SC_EEENS5_IJSW_SW_SW_EEEEENS5_IJNS4_10UnderscoreES1F_S1F_EEEEENS5_IJNS4_13SM90_TMA_LOADES1I_EEENS5_IJNS4_14ComposedLayoutINS4_7SwizzleILi2ELi4ELi3EEENS4_18smem_ptr_flag_bitsILi4EEENSM_INS5_IJSB_SF_EEENS5_IJSF_SC_EEEEEEENSM_INS5_IJNS5_IJNS5_IJSP_SC_EEESS_EEESC_NS5_IJSC_NSA_ILi2EEEEEEEEENS5_IJNS5_IJNS5_IJSS_SY_EEESX_EEESW_NS5_IJSO_SY_EEEEEEEEEEEvNS4_8identityENS5_IJNS4_23SM90_TMA_LOAD_MULTICASTES25_EEES23_vS24_EENS_8epilogue10collective18CollectiveEpilogueINS28_23Sm100TmaWarpSpecializedILi3ELi2ELi16ELb1ELb0EEEJNS5_IJSG_SG_SF_EEENS5_IJNSM_ISG_SC_EENSM_INS5_IJSR_S1V_EEENS5_IJSC_SN_EEEEEEEENS_10bfloat16_tESL_S2J_SL_NS28_6fusion15FusionCallbacksIS2C_NS2K_17LinearCombinationIS2J_fS2J_fLNS_15FloatRoundStyleE2EEES2D_S2I_JEEENS4_5SM1004TMEM4LOAD26SM100_TMEM_LOAD_32dp32b16xES1I_NS1K_INS1L_ILi1ELi4ELi3EEENS1N_ILi16EEENSM_INS5_IJSB_SR_EEENS5_IJSR_SC_EEEEEEENS4_39AutoVectorizingCopyWithAssumedAlignmentILi128EEENS4_14SM90_TMA_STOREES2Z_S31_S31_EEEvvEEEEvNT_6ParamsE,@function
        .size           _ZN7cutlass13device_kernelINS_4gemm6kernel13GemmUniversalIN4cute5tupleIJiiiiEEENS1_10collective13CollectiveMmaINS1_46MainloopSm100TmaUmmaWarpSpecializedBlockScaledILi15ELi2ELi2ENS5_IJNS4_1CILi8EEENSA_ILi1EEESC_EEEEENS5_IJNSA_ILi128EEENSA_ILi64EEESF_EEENS5_IJNS_12float_e2m1_tENS_13float_ue4m3_tEEEENS5_IJNS5_IJlSC_lEEENS4_6LayoutINS5_IJNS5_IJNS5_IJNSA_ILi32EEENSA_ILi4EEEEEEiEEENS5_IJNS5_IJNSA_ILi16EEESO_EEEiEEENS5_IJSC_iEEEEEENS5_IJST_NS5_IJNS5_IJNSA_ILi0EEESC_EEENSA_ILi512EEEEEENS5_IJSW_iEEEEEEEEEEESK_S13_NS4_8TiledMMAINS4_8MMA_AtomIJNS4_17SM100_MMA_MXF4_SSISI_SI_fSJ_Li128ELi64ELi16ELNS4_4UMMA5MajorE0ELS18_0ELNS17_7ScaleInE0ELS19_0EEEEEENSM_INS5_IJSC_SC_SC_EEENS5_IJSW_SW_SW_EEEEENS5_IJNS4_10UnderscoreES1F_S1F_EEEEENS5_IJNS4_13SM90_TMA_LOADES1I_EEENS5_IJNS4_14ComposedLayoutINS4_7SwizzleILi2ELi4ELi3EEENS4_18smem_ptr_flag_bitsILi4EEENSM_INS5_IJSB_SF_EEENS5_IJSF_SC_EEEEEEENSM_INS5_IJNS5_IJNS5_IJSP_SC_EEESS_EEESC_NS5_IJSC_NSA_ILi2EEEEEEEEENS5_IJNS5_IJNS5_IJSS_SY_EEESX_EEESW_NS5_IJSO_SY_EEEEEEEEEEEvNS4_8identityENS5_IJNS4_23SM90_TMA_LOAD_MULTICASTES25_EEES23_vS24_EENS_8epilogue10collective18CollectiveEpilogueINS28_23Sm100TmaWarpSpecializedILi3ELi2ELi16ELb1ELb0EEEJNS5_IJSG_SG_SF_EEENS5_IJNSM_ISG_SC_EENSM_INS5_IJSR_S1V_EEENS5_IJSC_SN_EEEEEEEENS_10bfloat16_tESL_S2J_SL_NS28_6fusion15FusionCallbacksIS2C_NS2K_17LinearCombinationIS2J_fS2J_fLNS_15FloatRoundStyleE2EEES2D_S2I_JEEENS4_5SM1004TMEM4LOAD26SM100_TMEM_LOAD_32dp32b16xES1I_NS1K_INS1L_ILi1ELi4ELi3EEENS1N_ILi16EEENSM_INS5_IJSB_SR_EEENS5_IJSR_SC_EEEEEEENS4_39AutoVectorizingCopyWithAssumedAlignmentILi128EEENS4_14SM90_TMA_STOREES2Z_S31_S31_EEEvvEEEEvNT_6ParamsE,(.L_x_229 - _ZN7cutlass13device_kernelINS_4gemm6kernel13GemmUniversalIN4cute5tupleIJiiiiEEENS1_10collective13CollectiveMmaINS1_46MainloopSm100TmaUmmaWarpSpecializedBlockScaledILi15ELi2ELi2ENS5_IJNS4_1CILi8EEENSA_ILi1EEESC_EEEEENS5_IJNSA_ILi128EEENSA_ILi64EEESF_EEENS5_IJNS_12float_e2m1_tENS_13float_ue4m3_tEEEENS5_IJNS5_IJlSC_lEEENS4_6LayoutINS5_IJNS5_IJNS5_IJNSA_ILi32EEENSA_ILi4EEEEEEiEEENS5_IJNS5_IJNSA_ILi16EEESO_EEEiEEENS5_IJSC_iEEEEEENS5_IJST_NS5_IJNS5_IJNSA_ILi0EEESC_EEENSA_ILi512EEEEEENS5_IJSW_iEEEEEEEEEEESK_S13_NS4_8TiledMMAINS4_8MMA_AtomIJNS4_17SM100_MMA_MXF4_SSISI_SI_fSJ_Li128ELi64ELi16ELNS4_4UMMA5MajorE0ELS18_0ELNS17_7ScaleInE0ELS19_0EEEEEENSM_INS5_IJSC_SC_SC_EEENS5_IJSW_SW_SW_EEEEENS5_IJNS4_10UnderscoreES1F_S1F_EEEEENS5_IJNS4_13SM90_TMA_LOADES1I_EEENS5_IJNS4_14ComposedLayoutINS4_7SwizzleILi2ELi4ELi3EEENS4_18smem_ptr_flag_bitsILi4EEENSM_INS5_IJSB_SF_EEENS5_IJSF_SC_EEEEEEENSM_INS5_IJNS5_IJNS5_IJSP_SC_EEESS_EEESC_NS5_IJSC_NSA_ILi2EEEEEEEEENS5_IJNS5_IJNS5_IJSS_SY_EEESX_EEESW_NS5_IJSO_SY_EEEEEEEEEEEvNS4_8identityENS5_IJNS4_23SM90_TMA_LOAD_MULTICASTES25_EEES23_vS24_EENS_8epilogue10collective18CollectiveEpilogueINS28_23Sm100TmaWarpSpecializedILi3ELi2ELi16ELb1ELb0EEEJNS5_IJSG_SG_SF_EEENS5_IJNSM_ISG_SC_EENSM_INS5_IJSR_S1V_EEENS5_IJSC_SN_EEEEEEEENS_10bfloat16_tESL_S2J_SL_NS28_6fusion15FusionCallbacksIS2C_NS2K_17LinearCombinationIS2J_fS2J_fLNS_15FloatRoundStyleE2EEES2D_S2I_JEEENS4_5SM1004TMEM4LOAD26SM100_TMEM_LOAD_32dp32b16xES1I_NS1K_INS1L_ILi1ELi4ELi3EEENS1N_ILi16EEENSM_INS5_IJSB_SR_EEENS5_IJSR_SC_EEEEEEENS4_39AutoVectorizingCopyWithAssumedAlignmentILi128EEENS4_14SM90_TMA_STOREES2Z_S31_S31_EEEvvEEEEvNT_6ParamsE)
        .other          _ZN7cutlass13device_kernelINS_4gemm6kernel13GemmUniversalIN4cute5tupleIJiiiiEEENS1_10collective13CollectiveMmaINS1_46MainloopSm100TmaUmmaWarpSpecializedBlockScaledILi15ELi2ELi2ENS5_IJNS4_1CILi8EEENSA_ILi1EEESC_EEEEENS5_IJNSA_ILi128EEENSA_ILi64EEESF_EEENS5_IJNS_12float_e2m1_tENS_13float_ue4m3_tEEEENS5_IJNS5_IJlSC_lEEENS4_6LayoutINS5_IJNS5_IJNS5_IJNSA_ILi32EEENSA_ILi4EEEEEEiEEENS5_IJNS5_IJNSA_ILi16EEESO_EEEiEEENS5_IJSC_iEEEEEENS5_IJST_NS5_IJNS5_IJNSA_ILi0EEESC_EEENSA_ILi512EEEEEENS5_IJSW_iEEEEEEEEEEESK_S13_NS4_8TiledMMAINS4_8MMA_AtomIJNS4_17SM100_MMA_MXF4_SSISI_SI_fSJ_Li128ELi64ELi16ELNS4_4UMMA5MajorE0ELS18_0ELNS17_7ScaleInE0ELS19_0EEEEEENSM_INS5_IJSC_SC_SC_EEENS5_IJSW_SW_SW_EEEEENS5_IJNS4_10UnderscoreES1F_S1F_EEEEENS5_IJNS4_13SM90_TMA_LOADES1I_EEENS5_IJNS4_14ComposedLayoutINS4_7SwizzleILi2ELi4ELi3EEENS4_18smem_ptr_flag_bitsILi4EEENSM_INS5_IJSB_SF_EEENS5_IJSF_SC_EEEEEEENSM_INS5_IJNS5_IJNS5_IJSP_SC_EEESS_EEESC_NS5_IJSC_NSA_ILi2EEEEEEEEENS5_IJNS5_IJNS5_IJSS_SY_EEESX_EEESW_NS5_IJSO_SY_EEEEEEEEEEEvNS4_8identityENS5_IJNS4_23SM90_TMA_LOAD_MULTICASTES25_EEES23_vS24_EENS_8epilogue10collective18CollectiveEpilogueINS28_23Sm100TmaWarpSpecializedILi3ELi2ELi16ELb1ELb0EEEJNS5_IJSG_SG_SF_EEENS5_IJNSM_ISG_SC_EENSM_INS5_IJSR_S1V_EEENS5_IJSC_SN_EEEEEEEENS_10bfloat16_tESL_S2J_SL_NS28_6fusion15FusionCallbacksIS2C_NS2K_17LinearCombinationIS2J_fS2J_fLNS_15FloatRoundStyleE2EEES2D_S2I_JEEENS4_5SM1004TMEM4LOAD26SM100_TMEM_LOAD_32dp32b16xES1I_NS1K_INS1L_ILi1ELi4ELi3EEENS1N_ILi16EEENSM_INS5_IJSB_SR_EEENS5_IJSR_SC_EEEEEEENS4_39AutoVectorizingCopyWithAssumedAlignmentILi128EEENS4_14SM90_TMA_STOREES2Z_S31_S31_EEEvvEEEEvNT_6ParamsE,@"STO_CUDA_ENTRY STV_DEFAULT"
_ZN7cutlass13device_kernelINS_4gemm6kernel13GemmUniversalIN4cute5tupleIJiiiiEEENS1_10collective13CollectiveMmaINS1_46MainloopSm100TmaUmmaWarpSpecializedBlockScaledILi15ELi2ELi2ENS5_IJNS4_1CILi8EEENSA_ILi1EEESC_EEEEENS5_IJNSA_ILi128EEENSA_ILi64EEESF_EEENS5_IJNS_12float_e2m1_tENS_13float_ue4m3_tEEEENS5_IJNS5_IJlSC_lEEENS4_6LayoutINS5_IJNS5_IJNS5_IJNSA_ILi32EEENSA_ILi4EEEEEEiEEENS5_IJNS5_IJNSA_ILi16EEESO_EEEiEEENS5_IJSC_iEEEEEENS5_IJST_NS5_IJNS5_IJNSA_ILi0EEESC_EEENSA_ILi512EEEEEENS5_IJSW_iEEEEEEEEEEESK_S13_NS4_8TiledMMAINS4_8MMA_AtomIJNS4_17SM100_MMA_MXF4_SSISI_SI_fSJ_Li128ELi64ELi16ELNS4_4UMMA5MajorE0ELS18_0ELNS17_7ScaleInE0ELS19_0EEEEEENSM_INS5_IJSC_SC_SC_EEENS5_IJSW_SW_SW_EEEEENS5_IJNS4_10UnderscoreES1F_S1F_EEEEENS5_IJNS4_13SM90_TMA_LOADES1I_EEENS5_IJNS4_14ComposedLayoutINS4_7SwizzleILi2ELi4ELi3EEENS4_18smem_ptr_flag_bitsILi4EEENSM_INS5_IJSB_SF_EEENS5_IJSF_SC_EEEEEEENSM_INS5_IJNS5_IJNS5_IJSP_SC_EEESS_EEESC_NS5_IJSC_NSA_ILi2EEEEEEEEENS5_IJNS5_IJNS5_IJSS_SY_EEESX_EEESW_NS5_IJSO_SY_EEEEEEEEEEEvNS4_8identityENS5_IJNS4_23SM90_TMA_LOAD_MULTICASTES25_EEES23_vS24_EENS_8epilogue10collective18CollectiveEpilogueINS28_23Sm100TmaWarpSpecializedILi3ELi2ELi16ELb1ELb0EEEJNS5_IJSG_SG_SF_EEENS5_IJNSM_ISG_SC_EENSM_INS5_IJSR_S1V_EEENS5_IJSC_SN_EEEEEEEENS_10bfloat16_tESL_S2J_SL_NS28_6fusion15FusionCallbacksIS2C_NS2K_17LinearCombinationIS2J_fS2J_fLNS_15FloatRoundStyleE2EEES2D_S2I_JEEENS4_5SM1004TMEM4LOAD26SM100_TMEM_LOAD_32dp32b16xES1I_NS1K_INS1L_ILi1ELi4ELi3EEENS1N_ILi16EEENSM_INS5_IJSB_SR_EEENS5_IJSR_SC_EEEEEEENS4_39AutoVectorizingCopyWithAssumedAlignmentILi128EEENS4_14SM90_TMA_STOREES2Z_S31_S31_EEEvvEEEEvNT_6ParamsE:
[----:B------:R-:W1:Y:S01]  /*0000*/  LDC R1, c[0x0][0x37c] ;  /* 0x0000df00ff017b82 */ /* 0x000e620000000800 */
[----:B------:R-:W2:Y:S01]  /*0010*/  S2R R81, SR_TID.X ;  /* 0x0000000000517919 */ /* 0x000ea20000002100 */
[----:B------:R-:W3:Y:S01]  /*0020*/  LDCU.64 UR12, c[0x0][0xc90] ;  /* 0x00019200ff0c77ac */ /* 0x000ee20008000a00 */
[----:B------:R-:W-:Y:S02]  /*0030*/  PRMT R85, RZ, 0x7610, R85 ;  /* 0x00007610ff557816 */ /* 0x000fe40000000055 */
[----:B------:R-:W-:Y:S01]  /*0040*/  ELECT P4, URZ, PT ;  /* 0x0000000000ff782f */ /* 0x000fe20003880000 */
[----:B---3--:R-:W-:-:S04]  /*0050*/  UISETP.NE.U32.AND UP0, UPT, UR12, URZ, UPT ;  /* 0x000000ff0c00728c */ /* 0x008fc8000bf05070 */
[----:B------:R-:W-:Y:S01]  /*0060*/  UISETP.NE.AND.EX UP0, UPT, UR13, URZ, UPT, UP0 ;  /* 0x000000ff0d00728c */ /* 0x000fe2000bf05300 */
[----:B--2---:R-:W-:-:S05]  /*0070*/  SHF.R.U32.HI R86, RZ, 0x5, R81 ;  /* 0x00000005ff567819 */ /* 0x004fca0000011651 */
[----:B------:R-:W2:Y:S02]  /*0080*/  SHFL.IDX PT, R0, R86, RZ, 0x1f ;  /* 0x00001fff56007589 */ /* 0x000ea400000e0000 */
[----:B--2---:R-:W-:Y:S01]  /*0090*/  R2UR UR21, R0 ;  /* 0x00000000001572ca */ /* 0x004fe200000e0000 */
[----:B-1----:R-:W-:-:S14]  /*00a0*/  BRA.U UP0, `(.L_x_0) ;  /* 0x0000000100307547 */ /* 0x002fdc000b800000 */
[----:B------:R-:W1:Y:S02]  /*00b0*/  LDCU.64 UR4, c[0x0][0xc88] ;  /* 0x00019100ff0477ac */ /* 0x000e640008000a00 */
[----:B-1----:R-:W-:-:S04]  /*00c0*/  UISETP.NE.U32.AND UP0, UPT, UR4, URZ, UPT ;  /* 0x000000ff0400728c */ /* 0x002fc8000bf05070 */
[----:B------:R-:W-:-:S09]  /*00d0*/  UISETP.NE.AND.EX UP0, UPT, UR5, URZ, UPT, UP0 ;  /* 0x000000ff0500728c */ /* 0x000fd2000bf05300 */
[----:B------:R-:W-:Y:S05]  /*00e0*/  BRA.U !UP0, `(.L_x_1) ;  /* 0x0000000108147547 */ /* 0x000fea000b800000 */
[----:B------:R-:W1:Y:S01]  /*00f0*/  LDC.64 R2, c[0x0][0xc88] ;  /* 0x00032200ff027b82 */ /* 0x000e620000000a00 */
[----:B------:R-:W1:Y:S02]  /*0100*/  LDCU.64 UR4, c[0x0][0x358] ;  /* 0x00006b00ff0477ac */ /* 0x000e640008000a00 */
[----:B-1----:R1:W5:Y:S01]  /*0110*/  LDG.E R45, desc[UR4][R2.64] ;  /* 0x00000004022d7981 */ /* 0x002362000c1e1900 */
[----:B------:R-:W-:Y:S01]  /*0120*/  HFMA2 R85, -RZ, RZ, 0, 5.9604644775390625e-08 ;  /* 0x00000001ff557431 */ /* 0x000fe200000001ff */
[----:B------:R-:W-:Y:S05]  /*0130*/  BRA `(.L_x_0) ;  /* 0x00000000000c7947 */ /* 0x000fea0003800000 */
.L_x_1:
[----:B------:R-:W1:Y:S01]  /*0140*/  LDCU UR4, c[0x0][0xc80] ;  /* 0x00019000ff0477ac */ /* 0x000e620008000800 */
[----:B------:R-:W-:Y:S01]  /*0150*/  HFMA2 R85, -RZ, RZ, 0, 5.9604644775390625e-08 ;  /* 0x00000001ff557431 */ /* 0x000fe200000001ff */
[----:B-1----:R-:W-:-:S07]  /*0160*/  MOV R45, UR4 ;  /* 0x00000004002d7c02 */ /* 0x002fce0008000f00 */
.L_x_0:
[----:B------:R-:W2:Y:S02]  /*0170*/  LDCU.64 UR4, c[0x0][0xcb0] ;  /* 0x00019600ff0477ac */ /* 0x000ea40008000a00 */
[----:B--2---:R-:W-:-:S04]  /*0180*/  UISETP.NE.U32.AND UP0, UPT, UR4, URZ, UPT ;  /* 0x000000ff0400728c */ /* 0x004fc8000bf05070 */
[----:B------:R-:W-:-:S09]  /*0190*/  UISETP.NE.AND.EX UP0, UPT, UR5, URZ, UPT, UP0 ;  /* 0x000000ff0500728c */ /* 0x000fd2000bf05300 */
[----:B------:R-:W-:Y:S05]  /*01a0*/  BRA.U UP0, `(.L_x_2) ;  /* 0x0000000100287547 */ /* 0x000fea000b800000 */
[----:B------:R-:W2:Y:S02]  /*01b0*/  LDCU.64 UR4, c[0x0][0xca8] ;  /* 0x00019500ff0477ac */ /* 0x000ea40008000a00 */
[----:B--2---:R-:W-:-:S04]  /*01c0*/  UISETP.NE.U32.AND UP0, UPT, UR4, URZ, UPT ;  /* 0x000000ff0400728c */ /* 0x004fc8000bf05070 */
[----:B------:R-:W-:-:S09]  /*01d0*/  UISETP.NE.AND.EX UP0, UPT, UR5, URZ, UPT, UP0 ;  /* 0x000000ff0500728c */ /* 0x000fd2000bf05300 */
[----:B------:R-:W-:Y:S05]  /*01e0*/  BRA.U !UP0, `(.L_x_3) ;  /* 0x0000000108107547 */ /* 0x000fea000b800000 */
[----:B-1----:R-:W1:Y:S01]  /*01f0*/  LDC.64 R2, c[0x0][0xca8] ;  /* 0x00032a00ff027b82 */ /* 0x002e620000000a00 */
[----:B------:R-:W1:Y:S02]  /*0200*/  LDCU.64 UR4, c[0x0][0x358] ;  /* 0x00006b00ff0477ac */ /* 0x000e640008000a00 */
[----:B-1----:R2:W5:Y:S01]  /*0210*/  LDG.E R43, desc[UR4][R2.64] ;  /* 0x00000004022b7981 */ /* 0x002562000c1e1900 */
[----:B------:R-:W-:Y:S05]  /*0220*/  BRA `(.L_x_2) ;  /* 0x0000000000087947 */ /* 0x000fea0003800000 */
.L_x_3:
[----:B------:R-:W2:Y:S02]  /*0230*/  LDCU UR4, c[0x0][0xca0] ;  /* 0x00019400ff0477ac */ /* 0x000ea40008000800 */
[----:B--2---:R-:W-:Y:S02]  /*0240*/  MOV R43, UR4 ;  /* 0x00000004002b7c02 */ /* 0x004fe40008000f00 */
.L_x_2:
[----:B------:R-:W-:Y:S01]  /*0250*/  IMAD.U32 R0, RZ, RZ, UR21 ;  /* 0x00000015ff007e24 */ /* 0x000fe2000f8e00ff */
[----:B------:R-:W-:Y:S04]  /*0260*/  BSSY.RECONVERGENT B0, `(.L_x_4) ;  /* 0x0000012000007945 */ /* 0x000fe80003800200 */
[C---:B------:R-:W-:Y:S02]  /*0270*/  ISETP.NE.OR P1, PT, R0.reuse, 0x1, !P4 ;  /* 0x000000010000780c */ /* 0x040fe40006725670 */
[----:B------:R-:W-:-:S11]  /*0280*/  ISETP.NE.OR P0, PT, R0, 0x3, !P4 ;  /* 0x000000030000780c */ /* 0x000fd60006705670 */
[----:B------:R-:W-:Y:S05]  /*0290*/  @P1 BRA `(.L_x_5) ;  /* 0x0000000000381947 */ /* 0x000fea0003800000 */
[----:B------:R-:W3:Y:S02]  /*02a0*/  LDCU.64 UR4, c[0x0][0x348] ;  /* 0x00006900ff0477ac */ /* 0x000ee40008000a00 */
[----:B---3--:R-:W-:Y:S02]  /*02b0*/  UIADD3 UR10, UP3, UPT, UR4, 0x80, URZ ;  /* 0x00000080040a7890 */ /* 0x008fe4000ff7e0ff */
[----:B------:R-:W-:Y:S02]  /*02c0*/  UIADD3 UR8, UP2, UPT, UR4, 0x180, URZ ;  /* 0x0000018004087890 */ /* 0x000fe4000ff5e0ff */
[----:B------:R-:W-:Y:S02]  /*02d0*/  UIADD3 UR6, UP1, UPT, UR4, 0x280, URZ ;  /* 0x0000028004067890 */ /* 0x000fe4000ff3e0ff */
[----:B------:R-:W-:Y:S02]  /*02e0*/  UIADD3 UR4, UP0, UPT, UR4, 0x380, URZ ;  /* 0x0000038004047890 */ /* 0x000fe4000ff1e0ff */
[----:B------:R-:W-:-:S02]  /*02f0*/  UIADD3.X UR11, UPT, UPT, URZ, UR5, URZ, UP3, !UPT ;  /* 0x00000005ff0b7290 */ /* 0x000fc40009ffe4ff */
[----:B------:R-:W-:Y:S02]  /*0300*/  UIADD3.X UR9, UPT, UPT, URZ, UR5, URZ, UP2, !UPT ;  /* 0x00000005ff097290 */ /* 0x000fe400097fe4ff */
[----:B------:R-:W-:Y:S02]  /*0310*/  UIADD3.X UR7, UPT, UPT, URZ, UR5, URZ, UP1, !UPT ;  /* 0x00000005ff077290 */ /* 0x000fe40008ffe4ff */
[----:B------:R-:W-:-:S03]  /*0320*/  UIADD3.X UR5, UPT, UPT, URZ, UR5, URZ, UP0, !UPT ;  /* 0x00000005ff057290 */ /* 0x000fc600087fe4ff */
[----:B------:R3:W-:Y:S02]  /*0330*/  UTMACCTL.PF [UR10] ;  /* 0x000000000a0079b9 */ /* 0x0007e40008040000 */
[----:B------:R3:W-:Y:S02]  /*0340*/  UTMACCTL.PF [UR8] ;  /* 0x00000000080079b9 */ /* 0x0007e40008040000 */
[----:B------:R3:W-:Y:S02]  /*0350*/  UTMACCTL.PF [UR6] ;  /* 0x00000000060079b9 */ /* 0x0007e40008040000 */
[----:B------:R3:W-:Y:S02]  /*0360*/  UTMACCTL.PF [UR4] ;  /* 0x00000000040079b9 */ /* 0x0007e40008040000 */
[----:B---3--:R-:W-:Y:S01]  /*0370*/  NOP ;  /* 0x0000000000007918 */ /* 0x008fe20000000000 */
.L_x_5:
[----:B------:R-:W-:Y:S05]  /*0380*/  BSYNC.RECONVERGENT B0 ;  /* 0x0000000000007941 */ /* 0x000fea0003800200 */
.L_x_4:
[----:B------:R-:W-:Y:S04]  /*0390*/  BSSY.RECONVERGENT B0, `(.L_x_6) ;  /* 0x000000a000007945 */ /* 0x000fe80003800200 */
[----:B------:R-:W-:Y:S05]  /*03a0*/  @P0 BRA `(.L_x_7) ;  /* 0x0000000000200947 */ /* 0x000fea0003800000 */
[----:B------:R-:W3:Y:S02]  /*03b0*/  LDCU.64 UR4, c[0x0][0x348] ;  /* 0x00006900ff0477ac */ /* 0x000ee40008000a00 */
[----:B---3--:R-:W-:Y:S02]  /*03c0*/  UIADD3 UR6, UP1, UPT, UR4, 0x980, URZ ;  /* 0x0000098004067890 */ /* 0x008fe4000ff3e0ff */
[----:B------:R-:W-:Y:S02]  /*03d0*/  UIADD3 UR4, UP0, UPT, UR4, 0xa80, URZ ;  /* 0x00000a8004047890 */ /* 0x000fe4000ff1e0ff */
[----:B------:R-:W-:Y:S02]  /*03e0*/  UIADD3.X UR7, UPT, UPT, URZ, UR5, URZ, UP1, !UPT ;  /* 0x00000005ff077290 */ /* 0x000fe40008ffe4ff */
[----:B------:R-:W-:-:S07]  /*03f0*/  UIADD3.X UR5, UPT, UPT, URZ, UR5, URZ, UP0, !UPT ;  /* 0x00000005ff057290 */ /* 0x000fce00087fe4ff */
[----:B------:R3:W-:Y:S02]  /*0400*/  UTMACCTL.PF [UR6] ;  /* 0x00000000060079b9 */ /* 0x0007e40008040000 */
[----:B------:R3:W-:Y:S02]  /*0410*/  UTMACCTL.PF [UR4] ;  /* 0x00000000040079b9 */ /* 0x0007e40008040000 */
[----:B---3--:R-:W-:Y:S01]  /*0420*/  NOP ;  /* 0x0000000000007918 */ /* 0x008fe20000000000 */
.L_x_7:
[----:B------:R-:W-:Y:S05]  /*0430*/  BSYNC.RECONVERGENT B0 ;  /* 0x0000000000007941 */ /* 0x000fea0003800200 */
.L_x_6:
[----:B------:R-:W3:Y:S01]  /*0440*/  LDCU.64 UR4, c[0x0][0xc88] ;  /* 0x00019100ff0477ac */ /* 0x000ee20008000a00 */
[----:B------:R-:W-:Y:S02]  /*0450*/  UISETP.EQ.U32.AND UP2, UPT, UR12, URZ, UPT ;  /* 0x000000ff0c00728c */ /* 0x000fe4000bf42070 */
[----:B------:R-:W-:Y:S02]  /*0460*/  UPLOP3.LUT UP3, UPT, UPT, UPT, UPT, 0x80, 0x8 ;  /* 0x000000000008789c */ /* 0x000fe40003f6f070 */
[----:B---3--:R-:W-:-:S04]  /*0470*/  UISETP.NE.U32.AND UP0, UPT, UR4, URZ, UPT ;  /* 0x000000ff0400728c */ /* 0x008fc8000bf05070 */
[----:B------:R-:W-:-:S04]  /*0480*/  UISETP.NE.AND.EX UP1, UPT, UR5, URZ, UPT, UP0 ;  /* 0x000000ff0500728c */ /* 0x000fc8000bf25300 */
[----:B------:R-:W-:-:S04]  /*0490*/  UISETP.EQ.OR.EX UP4, UPT, UR13, URZ, !UP1, UP2 ;  /* 0x000000ff0d00728c */ /* 0x000fc8000cf82720 */
[----:B------:R-:W-:-:S06]  /*04a0*/  UP2UR UR4, UPR, URZ, 0x10 ;  /* 0x00000010ff047883 */ /* 0x000fcc0008000000 */
[----:B------:R-:W-:Y:S01]  /*04b0*/  MOV R96, UR4 ;  /* 0x0000000400607c02 */ /* 0x000fe20008000f00 */
[----:B------:R-:W-:Y:S06]  /*04c0*/  BRA.U !UP4, `(.L_x_8) ;  /* 0x000000010c207547 */ /* 0x000fec000b800000 */
[----:B------:R-:W-:Y:S01]  /*04d0*/  UISETP.NE.U32.AND UP0, UPT, UR12, URZ, UPT ;  /* 0x000000ff0c00728c */ /* 0x000fe2000bf05070 */
[----:B-----5:R-:W-:Y:S01]  /*04e0*/  FSETP.NEU.AND P0, PT, R45, RZ, PT ;  /* 0x000000ff2d00720b */ /* 0x020fe20003f0d000 */
[----:B------:R-:W-:Y:S02]  /*04f0*/  USEL UR4, URZ, 0xffffffff, UP1 ;  /* 0xffffffffff047887 */ /* 0x000fe40008800000 */
[----:B------:R-:W-:-:S10]  /*0500*/  UISETP.NE.AND.EX UP2, UPT, UR13, URZ, UPT, UP0 ;  /* 0x000000ff0d00728c */ /* 0x000fd4000bf45300 */
[----:B------:R-:W-:Y:S01]  /*0510*/  VOTEU.ANY UP0, P0 ;  /* 0x0000000000ff7886 */ /* 0x000fe20000000100 */
[----:B------:R-:W-:-:S04]  /*0520*/  @!UP2 USEL UR4, URZ, 0xffffffff, UP0 ;  /* 0xffffffffff04a887 */ /* 0x000fc80008000000 */
[----:B------:R-:W-:-:S04]  /*0530*/  ULOP3.LUT UR4, UR4, 0x1, URZ, 0xc0, !UPT ;  /* 0x0000000104047892 */ /* 0x000fc8000f8ec0ff */
[----:B------:R-:W-:-:S11]  /*0540*/  UISETP.NE.U32.AND UP3, UPT, UR4, 0x1, UPT ;  /* 0x000000010400788c */ /* 0x000fd6000bf65070 */
.L_x_8:
[----:B-12---:R-:W1:Y:S02]  /*0550*/  SHFL.IDX PT, R2, R86, RZ, 0x1f ;  /* 0x00001fff56027589 */ /* 0x006e6400000e0000 */
[----:B-1----:R-:W-:-:S13]  /*0560*/  ISETP.NE.AND P0, PT, R2, RZ, PT ;  /* 0x000000ff0200720c */ /* 0x002fda0003f05270 */
[----:B------:R-:W-:Y:S05]  /*0570*/  @P0 BRA `(.L_x_9) ;  /* 0x0000000000bc0947 */ /* 0x000fea0003800000 */
[----:B------:R-:W-:Y:S01]  /*0580*/  ELECT P0, URZ, PT ;  /* 0x0000000000ff782f */ /* 0x000fe20003800000 */
[----:B------:R-:W-:-:S12]  /*0590*/  BSSY.RECONVERGENT B0, `(.L_x_9) ;  /* 0x000002d000007945 */ /* 0x000fd80003800200 */
[----:B------:R-:W-:Y:S05]  /*05a0*/  @!P0 BRA `(.L_x_10) ;  /* 0x0000000000ac8947 */ /* 0x000fea0003800000 */
[----:B------:R-:W1:Y:S01]  /*05b0*/  S2UR UR4, SR_CgaCtaId ;  /* 0x00000000000479c3 */ /* 0x000e620000008800 */
[----:B------:R-:W-:Y:S01]  /*05c0*/  UMOV UR5, 0x400 ;  /* 0x0000040000057882 */ /* 0x000fe20000000000 */
[----:B------:R-:W-:Y:S01]  /*05d0*/  UMOV UR8, 0x1 ;  /* 0x0000000100087882 */ /* 0x000fe20000000000 */
[----:B------:R-:W-:Y:S01]  /*05e0*/  UMOV UR6, 0x8 ;  /* 0x0000000800067882 */ /* 0x000fe20000000000 */
[----:B------:R-:W-:-:S04]  /*05f0*/  UIADD3 UR8, UPT, UPT, -UR8, 0x100000, URZ ;  /* 0x0010000008087890 */ /* 0x000fc8000fffe1ff */
[----:B------:R-:W-:Y:S02]  /*0600*/  USHF.L.U32 UR9, UR8, 0xb, URZ ;  /* 0x0000000b08097899 */ /* 0x000fe400080006ff */
[----:B------:R-:W-:Y:S02]  /*0610*/  USHF.L.U32 UR8, UR8, 0x1, URZ ;  /* 0x0000000108087899 */ /* 0x000fe400080006ff */
[----:B------:R-:W-:-:S04]  /*0620*/  UIADD3 UR6, UPT, UPT, -UR6, 0x100000, URZ ;  /* 0x0010000006067890 */ /* 0x000fc8000fffe1ff */
[----:B------:R-:W-:Y:S02]  /*0630*/  USHF.L.U32 UR7, UR6, 0xb, URZ ;  /* 0x0000000b06077899 */ /* 0x000fe400080006ff */
[----:B------:R-:W-:Y:S02]  /*0640*/  USHF.L.U32 UR6, UR6, 0x1, URZ ;  /* 0x0000000106067899 */ /* 0x000fe400080006ff */
[----:B-1----:R-:W-:Y:S01]  /*0650*/  ULEA UR4, UR4, UR5, 0x18 ;  /* 0x0000000504047291 */ /* 0x002fe2000f8ec0ff */
[----:B------:R-:W1:Y:S11]  /*0660*/  FENCE.VIEW.ASYNC.S ;  /* 0x00000000000073c6 */ /* 0x000e760000000000 */
[----:B-1----:R1:W2:Y:S01]  /*0670*/  SYNCS.EXCH.64 URZ, [UR4], UR8 ;  /* 0x0000000804ff75b2 */ /* 0x0022a20008000100 */
[----:B------:R1:W3:Y:S01]  /*0680*/  SYNCS.EXCH.64 URZ, [UR4+0x78], UR6 ;  /* 0x0000780604ff75b2 */ /* 0x0002e20008000100 */
[----:B------:R1:W4:Y:S01]  /*0690*/  SYNCS.EXCH.64 URZ, [UR4+0x8], UR8 ;  /* 0x0000080804ff75b2 */ /* 0x0003220008000100 */
[----:B------:R1:W1:Y:S01]  /*06a0*/  SYNCS.EXCH.64 URZ, [UR4+0x80], UR6 ;  /* 0x0000800604ff75b2 */ /* 0x0002620008000100 */
        /* <DEDUP_REMOVED lines=26> */
[----:B--234-:R-:W-:Y:S01]  /*0850*/  NOP ;  /* 0x0000000000007918 */ /* 0x01cfe20000000000 */
.L_x_10:
[----:B-1----:R-:W-:Y:S05]  /*0860*/  BSYNC.RECONVERGENT B0 ;  /* 0x0000000000007941 */ /* 0x002fea0003800200 */
.L_x_9:
[----:B------:R-:W1:Y:S01]  /*0870*/  SHFL.IDX PT, R2, R86, RZ, 0x1f ;  /* 0x00001fff56027589 */ /* 0x000e6200000e0000 */
[----:B------:R-:W-:Y:S01]  /*0880*/  NOP ;  /* 0x0000000000007918 */ /* 0x000fe20000000000 */
[----:B-1----:R-:W-:-:S13]  /*0890*/  ISETP.NE.AND P0, PT, R2, 0x1, PT ;  /* 0x000000010200780c */ /* 0x002fda0003f05270 */
[----:B------:R-:W-:Y:S05]  /*08a0*/  @P0 BRA `(.L_x_11) ;  /* 0x0000000000500947 */ /* 0x000fea0003800000 */
        /* <DEDUP_REMOVED lines=9> */
[----:B------:R-:W-:Y:S01]  /*0940*/  USHF.L.U32 UR6, UR6, 0x1, URZ ;  /* 0x0000000106067899 */ /* 0x000fe200080006ff */
[----:B------:R-:W-:Y:S01]  /*0950*/  ELECT P0, URZ, PT ;  /* 0x0000000000ff782f */ /* 0x000fe20003800000 */
[----:B-1----:R-:W-:Y:S01]  /*0960*/  ULEA UR4, UR4, UR5, 0x18 ;  /* 0x0000000504047291 */ /* 0x002fe2000f8ec0ff */
[----:B------:R-:W1:Y:S11]  /*0970*/  FENCE.VIEW.ASYNC.S ;  /* 0x00000000000073c6 */ /* 0x000e760000000000 */
[----:B-1----:R1:W2:Y:S01]  /*0980*/  SYNCS.EXCH.64 URZ, [UR4+0xf0], UR8 ;  /* 0x0000f00804ff75b2 */ /* 0x0022a20008000100 */
[----:B------:R1:W3:Y:S01]  /*0990*/  SYNCS.EXCH.64 URZ, [UR4+0x108], UR6 ;  /* 0x0001080604ff75b2 */ /* 0x0002e20008000100 */
[----:B------:R1:W4:Y:S01]  /*09a0*/  SYNCS.EXCH.64 URZ, [UR4+0xf8], UR8 ;  /* 0x0000f80804ff75b2 */ /* 0x0003220008000100 */
[----:B------:R1:W1:Y:S01]  /*09b0*/  SYNCS.EXCH.64 URZ, [UR4+0x110], UR6 ;  /* 0x0001100604ff75b2 */ /* 0x0002620008000100 */
[----:B------:R1:W1:Y:S01]  /*09c0*/  SYNCS.EXCH.64 URZ, [UR4+0x100], UR8 ;  /* 0x0001000804ff75b2 */ /* 0x0002620008000100 */
[----:B------:R1:W1:Y:S01]  /*09d0*/  SYNCS.EXCH.64 URZ, [UR4+0x118], UR6 ;  /* 0x0001180604ff75b2 */ /* 0x0002620008000100 */
[----:B------:R-:W-:Y:S01]  /*09e0*/  NOP ;  /* 0x0000000000007918 */ /* 0x000fe20000000000 */
.L_x_11:
[----:B------:R-:W2:Y:S01]  /*09f0*/  SHFL.IDX PT, R2, R86, RZ, 0x1f ;  /* 0x00001fff56027589 */ /* 0x000ea200000e0000 */
[----:B------:R-:W-:Y:S01]  /*0a00*/  NOP ;  /* 0x0000000000007918 */ /* 0x000fe20000000000 */
[----:B--2---:R-:W-:-:S13]  /*0a10*/  ISETP.NE.AND P0, PT, R2, 0x3, PT ;  /* 0x000000030200780c */ /* 0x004fda0003f05270 */
[----:B------:R-:W-:Y:S05]  /*0a20*/  @P0 BRA `(.L_x_12) ;  /* 0x0000000000300947 */ /* 0x000fea0003800000 */
[----:B-1----:R-:W1:Y:S01]  /*0a30*/  S2UR UR4, SR_CgaCtaId ;  /* 0x00000000000479c3 */ /* 0x002e620000008800 */
[----:B------:R-:W-:Y:S01]  /*0a40*/  UMOV UR6, 0x400 ;  /* 0x0000040000067882 */ /* 0x000fe20000000000 */
[----:B------:R-:W-:Y:S01]  /*0a50*/  UMOV UR5, 0x20 ;  /* 0x0000002000057882 */ /* 0x000fe20000000000 */
[----:B------:R-:W-:Y:S01]  /*0a60*/  ELECT P0, URZ, PT ;  /* 0x0000000000ff782f */ /* 0x000fe20003800000 */
[----:B-1----:R-:W-:Y:S02]  /*0a70*/  ULEA UR6, UR4, UR6, 0x18 ;  /* 0x0000000604067291 */ /* 0x002fe4000f8ec0ff */
[----:B------:R-:W-:-:S04]  /*0a80*/  UIADD3 UR4, UPT, UPT, -UR5, 0x100000, URZ ;  /* 0x0010000005047890 */ /* 0x000fc8000fffe1ff */
[----:B------:R-:W-:Y:S02]  /*0a90*/  USHF.L.U32 UR5, UR4, 0xb, URZ ;  /* 0x0000000b04057899 */ /* 0x000fe400080006ff */
[----:B------:R-:W-:Y:S01]  /*0aa0*/  USHF.L.U32 UR4, UR4, 0x1, URZ ;  /* 0x0000000104047899 */ /* 0x000fe200080006ff */
[----:B------:R-:W1:Y:S11]  /*0ab0*/  FENCE.VIEW.ASYNC.S ;  /* 0x00000000000073c6 */ /* 0x000e760000000000 */
[----:B-1----:R2:W1:Y:S01]  /*0ac0*/  SYNCS.EXCH.64 URZ, [UR6+0x120], UR4 ;  /* 0x0001200406ff75b2 */ /* 0x0024620008000100 */
[----:B------:R2:W1:Y:S02]  /*0ad0*/  SYNCS.EXCH.64 URZ, [UR6+0x128], UR4 ;  /* 0x0001280406ff75b2 */ /* 0x0004640008000100 */
[----:B--2---:R-:W-:Y:S01]  /*0ae0*/  NOP ;  /* 0x0000000000007918 */ /* 0x004fe20000000000 */
.L_x_12:
[----:B------:R-:W2:Y:S01]  /*0af0*/  SHFL.IDX PT, R2, R86, RZ, 0x1f ;  /* 0x00001fff56027589 */ /* 0x000ea200000e0000 */
[----:B------:R-:W-:Y:S01]  /*0b00*/  NOP ;  /* 0x0000000000007918 */ /* 0x000fe20000000000 */
[----:B--2---:R-:W-:-:S13]  /*0b10*/  ISETP.NE.AND P0, PT, R2, 0x4, PT ;  /* 0x000000040200780c */ /* 0x004fda0003f05270 */
[----:B------:R-:W-:Y:S05]  /*0b20*/  @P0 BRA `(.L_x_13) ;  /* 0x00000000004c0947 */ /* 0x000fea0003800000 */
[----:B-1----:R-:W1:Y:S01]  /*0b30*/  S2UR UR6, SR_CgaCtaId ;  /* 0x00000000000679c3 */ /* 0x002e620000008800 */
[----:B------:R-:W-:Y:S01]  /*0b40*/  UMOV UR4, 0x720 ;  /* 0x0000072000047882 */ /* 0x000fe20000000000 */
[----:B------:R-:W-:Y:S01]  /*0b50*/  UMOV UR5, 0x400 ;  /* 0x0000040000057882 */ /* 0x000fe20000000000 */
[----:B------:R-:W-:Y:S01]  /*0b60*/  USEL UR4, UR4, 0x620, UP3 ;  /* 0x0000062004047887 */ /* 0x000fe20009800000 */
[----:B------:R-:W-:Y:S01]  /*0b70*/  UMOV UR8, 0x1 ;  /* 0x0000000100087882 */ /* 0x000fe20000000000 */
[----:B------:R-:W-:Y:S01]  /*0b80*/  ELECT P0, URZ, PT ;  /* 0x0000000000ff782f */ /* 0x000fe20003800000 */
[----:B------:R-:W-:-:S04]  /*0b90*/  UIADD3 UR8, UPT, UPT, -UR8, 0x100000, URZ ;  /* 0x0010000008087890 */ /* 0x000fc8000fffe1ff */
[----:B------:R-:W-:Y:S02]  /*0ba0*/  USHF.L.U32 UR9, UR8, 0xb, URZ ;  /* 0x0000000b08097899 */ /* 0x000fe400080006ff */
[----:B------:R-:W-:Y:S02]  /*0bb0*/  USHF.L.U32 UR8, UR8, 0x1, URZ ;  /* 0x0000000108087899 */ /* 0x000fe400080006ff */
[----:B-1----:R-:W-:Y:S02]  /*0bc0*/  ULEA UR6, UR6, UR5, 0x18 ;  /* 0x0000000506067291 */ /* 0x002fe4000f8ec0ff */
[----:B------:R-:W-:-:S04]  /*0bd0*/  UIADD3 UR4, UPT, UPT, -UR4, 0x100000, URZ ;  /* 0x0010000004047890 */ /* 0x000fc8000fffe1ff */
[----:B------:R-:W-:Y:S02]  /*0be0*/  USHF.L.U32 UR5, UR4, 0xb, URZ ;  /* 0x0000000b04057899 */ /* 0x000fe400080006ff */
[----:B------:R-:W-:Y:S01]  /*0bf0*/  USHF.L.U32 UR4, UR4, 0x1, URZ ;  /* 0x0000000104047899 */ /* 0x000fe200080006ff */
[----:B------:R-:W1:Y:S03]  /*0c00*/  FENCE.VIEW.ASYNC.S ;  /* 0x00000000000073c6 */ /* 0x000e660000000000 */
[----:B-1----:R2:W1:Y:S08]  /*0c10*/  SYNCS.EXCH.64 URZ, [UR6+0x130], UR8 ;  /* 0x0001300806ff75b2 */ /* 0x0024700008000100 */
[----:B------:R2:W1:Y:S01]  /*0c20*/  SYNCS.EXCH.64 URZ, [UR6+0x140], UR4 ;  /* 0x0001400406ff75b2 */ /* 0x0004620008000100 */
[----:B------:R2:W1:Y:S01]  /*0c30*/  SYNCS.EXCH.64 URZ, [UR6+0x138], UR8 ;  /* 0x0001380806ff75b2 */ /* 0x0004620008000100 */
[----:B------:R2:W1:Y:S02]  /*0c40*/  SYNCS.EXCH.64 URZ, [UR6+0x148], UR4 ;  /* 0x0001480406ff75b2 */ /* 0x0004640008000100 */
[----:B--2---:R-:W-:Y:S01]  /*0c50*/  NOP ;  /* 0x0000000000007918 */ /* 0x004fe20000000000 */
.L_x_13:
[----:B------:R-:W2:Y:S01]  /*0c60*/  SHFL.IDX PT, R2, R86, RZ, 0x1f ;  /* 0x00001fff56027589 */ /* 0x000ea200000e0000 */
[----:B------:R-:W-:Y:S01]  /*0c70*/  NOP ;  /* 0x0000000000007918 */ /* 0x000fe20000000000 */
[----:B--2---:R-:W-:-:S13]  /*0c80*/  ISETP.NE.AND P0, PT, R2, 0x5, PT ;  /* 0x000000050200780c */ /* 0x004fda0003f05270 */
[----:B------:R-:W-:Y:S05]  /*0c90*/  @P0 BRA `(.L_x_14) ;  /* 0x0000000000480947 */ /* 0x000fea0003800000 */
[----:B-1----:R-:W1:Y:S01]  /*0ca0*/  S2UR UR4, SR_CgaCtaId ;  /* 0x00000000000479c3 */ /* 0x002e620000008800 */
        /* <DEDUP_REMOVED lines=12> */
[----:B-1----:R2:W1:Y:S01]  /*0d70*/  SYNCS.EXCH.64 URZ, [UR4+0x150], UR8 ;  /* 0x0001500804ff75b2 */ /* 0x0024620008000100 */
[----:B------:R2:W1:Y:S01]  /*0d80*/  SYNCS.EXCH.64 URZ, [UR4+0x160], UR6 ;  /* 0x0001600604ff75b2 */ /* 0x0004620008000100 */
[----:B------:R2:W1:Y:S01]  /*0d90*/  SYNCS.EXCH.64 URZ, [UR4+0x158], UR8 ;  /* 0x0001580804ff75b2 */ /* 0x0004620008000100 */
[----:B------:R2:W1:Y:S02]  /*0da0*/  SYNCS.EXCH.64 URZ, [UR4+0x168], UR6 ;  /* 0x0001680604ff75b2 */ /* 0x0004640008000100 */
[----:B--2---:R-:W-:Y:S01]  /*0db0*/  NOP ;  /* 0x0000000000007918 */ /* 0x004fe20000000000 */
.L_x_14:
[----:B------:R-:W2:Y:S01]  /*0dc0*/  SHFL.IDX PT, R2, R86, RZ, 0x1f ;  /* 0x00001fff56027589 */ /* 0x000ea200000e0000 */
[----:B------:R-:W1:Y:S01]  /*0dd0*/  S2UR UR52, SR_CgaCtaId ;  /* 0x00000000003479c3 */ /* 0x000e620000008800 */
[----:B------:R-:W-:Y:S01]  /*0de0*/  NOP ;  /* 0x0000000000007918 */ /* 0x000fe20000000000 */
[----:B--2---:R-:W-:-:S13]  /*0df0*/  ISETP.NE.AND P0, PT, R2, 0x3, PT ;  /* 0x000000030200780c */ /* 0x004fda0003f05270 */
[----:B-1----:R-:W-:Y:S05]  /*0e00*/  @P0 BRA `(.L_x_15) ;  /* 0x0000000000340947 */ /* 0x002fea0003800000 */
[----:B------:R-:W-:Y:S01]  /*0e10*/  UMOV UR4, 0x400 ;  /* 0x0000040000047882 */ /* 0x000fe20000000000 */
[----:B------:R-:W-:Y:S01]  /*0e20*/  UMOV UR6, 0x20 ;  /* 0x0000002000067882 */ /* 0x000fe20000000000 */
[----:B------:R-:W-:Y:S02]  /*0e30*/  ULEA UR4, UR52, UR4, 0x18 ;  /* 0x0000000434047291 */ /* 0x000fe4000f8ec0ff */
[----:B------:R-:W-:-:S04]  /*0e40*/  UIADD3 UR6, UPT, UPT, -UR6, 0x100000, URZ ;  /* 0x0010000006067890 */ /* 0x000fc8000fffe1ff */
[----:B------:R-:W-:Y:S02]  /*0e50*/  USHF.L.U32 UR7, UR6, 0xb, URZ ;  /* 0x0000000b06077899 */ /* 0x000fe400080006ff */
[----:B------:R-:W-:Y:S01]  /*0e60*/  USHF.L.U32 UR6, UR6, 0x1, URZ ;  /* 0x0000000106067899 */ /* 0x000fe200080006ff */
[----:B------:R-:W-:Y:S01]  /*0e70*/  ELECT P0, URZ, PT ;  /* 0x0000000000ff782f */ /* 0x000fe20003800000 */
[----:B------:R-:W1:Y:S10]  /*0e80*/  FENCE.VIEW.ASYNC.S ;  /* 0x00000000000073c6 */ /* 0x000e740000000000 */
[----:B-1----:R1:W2:Y:S01]  /*0e90*/  SYNCS.EXCH.64 URZ, [UR4+0x170], UR6 ;  /* 0x0001700604ff75b2 */ /* 0x0022a20008000100 */
[----:B------:R1:W1:Y:S01]  /*0ea0*/  SYNCS.EXCH.64 URZ, [UR4+0x180], UR6 ;  /* 0x0001800604ff75b2 */ /* 0x0002620008000100 */
[----:B------:R1:W1:Y:S01]  /*0eb0*/  SYNCS.EXCH.64 URZ, [UR4+0x178], UR6 ;  /* 0x0001780604ff75b2 */ /* 0x0002620008000100 */
[----:B------:R1:W1:Y:S01]  /*0ec0*/  SYNCS.EXCH.64 URZ, [UR4+0x188], UR6 ;  /* 0x0001880604ff75b2 */ /* 0x0002620008000100 */
[----:B------:R-:W-:Y:S01]  /*0ed0*/  NOP ;  /* 0x0000000000007918 */ /* 0x000fe20000000000 */
.L_x_15:
[----:B-1----:R-:W1:Y:S01]  /*0ee0*/  LDCU UR4, c[0x0][0x36c] ;  /* 0x00006d80ff0477ac */ /* 0x002e620008000800 */
[----:B------:R-:W-:Y:S01]  /*0ef0*/  ISETP.NE.OR P4, PT, R0, 0x2, !P4 ;  /* 0x000000020000780c */ /* 0x000fe20006785670 */
[----:B------:R-:W-:Y:S01]  /*0f00*/  NOP ;  /* 0x0000000000007918 */ /* 0x000fe20000000000 */
[----:B------:R-:W-:Y:S01]  /*0f10*/  LOP3.LUT R0, R81, 0x1f, RZ, 0xc0, !PT ;  /* 0x0000001f51007812 */ /* 0x000fe200078ec0ff */
[----:B------:R-:W-:Y:S02]  /*0f20*/  UISETP.NE.AND UP4, UPT, UR21, 0x2, UPT ;  /* 0x000000021500788c */ /* 0x000fe4000bf85270 */
[----:B------:R-:W-:Y:S02]  /*0f30*/  UISETP.NE.AND UP5, UPT, UR21, URZ, UPT ;  /* 0x000000ff1500728c */ /* 0x000fe4000bfa5270 */
[----:B-1----:R-:W-:-:S09]  /*0f40*/  UISETP.EQ.U32.AND UP6, UPT, UR4, 0x1, UPT ;  /* 0x000000010400788c */ /* 0x002fd2000bfc2070 */
[----:B------:R-:W-:Y:S05]  /*0f50*/  BRA.U !UP6, `(.L_x_16) ;  /* 0x000000010e087547 */ /* 0x000fea000b800000 */
[----:B--234-:R-:W-:Y:S01]  /*0f60*/  UCGABAR_ARV ;  /* 0x00000000000079c7 */ /* 0x01cfe20008000000 */
[----:B------:R-:W-:Y:S05]  /*0f70*/  BRA `(.L_x_17) ;  /* 0x0000000000047947 */ /* 0x000fea0003800000 */
.L_x_16:
[----:B--234-:R-:W-:Y:S01]  /*0f80*/  NOP ;  /* 0x0000000000007918 */ /* 0x01cfe20000000000 */
.L_x_17:
[----:B------:R-:W1:Y:S01]  /*0f90*/  S2UR UR20, SR_CTAID.X ;  /* 0x00000000001479c3 */ /* 0x000e620000002500 */
[----:B------:R-:W-:-:S05]  /*0fa0*/  CS2R.32 R92, SR_CgaSize ;  /* 0x00000000005c7805 */ /* 0x000fca0000008a00 */
[----:B------:R-:W-:-:S05]  /*0fb0*/  IMAD R92, R92, -0xa0, RZ ;  /* 0xffffff605c5c7824 */ /* 0x000fca00078e02ff */
[----:B------:R-:W-:-:S14]  /*0fc0*/  R2UR UR5, R92 ;  /* 0x000000005c0572ca */ /* 0x000fdc00000e0000 */
[----:B------:R-:W2:Y:S01]  /*0fd0*/  LDCU UR5, c[0x0][UR5+0x2b0] ;  /* 0x00005600050577ac */ /* 0x000ea20008000800 */
[----:B------:R-:W-:-:S05]  /*0fe0*/  CS2R.32 R92, SR_CgaSize ;  /* 0x00000000005c7805 */ /* 0x000fca0000008a00 */
[----:B------:R-:W-:-:S05]  /*0ff0*/  IMAD R92, R92, -0xa0, RZ ;  /* 0xffffff605c5c7824 */ /* 0x000fca00078e02ff */
[----:B------:R-:W-:-:S14]  /*1000*/  R2UR UR4, R92 ;  /* 0x000000005c0472ca */ /* 0x000fdc00000e0000 */
[----:B------:R-:W3:Y:S01]  /*1010*/  LDCU UR4, c[0x0][UR4+0x2b4] ;  /* 0x00005680040477ac */ /* 0x000ee20008000800 */
[----:B------:R-:W4:Y:S01]  /*1020*/  S2UR UR26, SR_CTAID.Y ;  /* 0x00000000001a79c3 */ /* 0x000f220000002600 */
[----:B------:R-:W-:-:S05]  /*1030*/  CS2R.32 R92, SR_CgaSize ;  /* 0x00000000005c7805 */ /* 0x000fca0000008a00 */
[----:B------:R-:W-:-:S05]  /*1040*/  IMAD R92, R92, -0xa0, RZ ;  /* 0xffffff605c5c7824 */ /* 0x000fca00078e02ff */
[----:B------:R-:W-:-:S14]  /*1050*/  R2UR UR6, R92 ;  /* 0x000000005c0672ca */ /* 0x000fdc00000e0000 */
[----:B------:R-:W3:Y:S01]  /*1060*/  LDCU UR6, c[0x0][UR6+0x2a0] ;  /* 0x00005400060677ac */ /* 0x000ee20008000800 */
[----:B------:R-:W-:-:S05]  /*1070*/  CS2R.32 R92, SR_CgaSize ;  /* 0x00000000005c7805 */ /* 0x000fca0000008a00 */
[----:B------:R-:W-:-:S05]  /*1080*/  IMAD R92, R92, -0xa0, RZ ;  /* 0xffffff605c5c7824 */ /* 0x000fca00078e02ff */
[----:B------:R-:W-:-:S14]  /*1090*/  R2UR UR7, R92 ;  /* 0x000000005c0772ca */ /* 0x000fdc00000e0000 */
[----:B------:R-:W3:Y:S01]  /*10a0*/  LDCU UR7, c[0x0][UR7+0x2a4] ;  /* 0x00005480070777ac */ /* 0x000ee20008000800 */
[----:B------:R-:W-:Y:S02]  /*10b0*/  USHF.L.U32 UR37, UR52, 0x9, URZ ;  /* 0x0000000934257899 */ /* 0x000fe400080006ff */
[----:B------:R-:W-:Y:S02]  /*10c0*/  USHF.L.U32 UR29, UR52, 0x7, URZ ;  /* 0x00000007341d7899 */ /* 0x000fe400080006ff */
[----:B------:R-:W-:Y:S01]  /*10d0*/  USHF.L.U32 UR10, UR52, 0x6, URZ ;  /* 0x00000006340a7899 */ /* 0x000fe200080006ff */
[----:B------:R-:W3:Y:S01]  /*10e0*/  LDCU UR22, c[0x0][0xf24] ;  /* 0x0001e480ff1677ac */ /* 0x000ee20008000800 */
[----:B-1----:R-:W-:Y:S01]  /*10f0*/  I2FP.F32.U32 R3, UR20 ;  /* 0x0000001400037c45 */ /* 0x002fe20008201000 */
[----:B------:R-:W1:Y:S04]  /*1100*/  LDCU UR42, c[0x0][0xf24] ;  /* 0x0001e480ff2a77ac */ /* 0x000e680008000800 */
[----:B--2---:R-:W-:Y:S01]  /*1110*/  FMUL R3, R3, UR5 ;  /* 0x0000000503037c20 */ /* 0x004fe20008400000 */
[----:B------:R-:W2:Y:S01]  /*1120*/  LDCU UR24, c[0x0][0xf30] ;  /* 0x0001e600ff1877ac */ /* 0x000ea20008000800 */
[----:B----4-:R-:W-:-:S04]  /*1130*/  I2FP.F32.U32 R2, UR26 ;  /* 0x0000001a00027c45 */ /* 0x010fc80008201000 */
[----:B------:R-:W4:Y:S01]  /*1140*/  F2I.U32.TRUNC.NTZ R3, R3 ;  /* 0x0000000300037305 */ /* 0x000f22000020f000 */
[----:B------:R-:W-:Y:S01]  /*1150*/  ULOP3.LUT UR37, UR37, 0xe00, URZ, 0xc0, !UPT ;  /* 0x00000e0025257892 */ /* 0x000fe2000f8ec0ff */
[----:B---3--:R-:W-:Y:S01]  /*1160*/  FMUL R2, R2, UR4 ;  /* 0x0000000402027c20 */ /* 0x008fe20008400000 */
[----:B------:R-:W-:Y:S02]  /*1170*/  ULOP3.LUT UR29, UR29, 0x380, URZ, 0xc0, !UPT ;  /* 0x000003801d1d7892 */ /* 0x000fe4000f8ec0ff */
[----:B------:R-:W-:-:S03]  /*1180*/  ULOP3.LUT UR10, UR10, 0xc0, URZ, 0xc0, !UPT ;  /* 0x000000c00a0a7892 */ /* 0x000fc6000f8ec0ff */
[----:B------:R-:W3:Y:S01]  /*1190*/  F2I.U32.TRUNC.NTZ R2, R2 ;  /* 0x0000000200027305 */ /* 0x000ee2000020f000 */
[----:B----4-:R-:W-:Y:S02]  /*11a0*/  R2UR UR5, R3 ;  /* 0x00000000030572ca */ /* 0x010fe400000e0000 */
[----:B---3--:R-:W-:Y:S02]  /*11b0*/  R2UR UR4, R2 ;  /* 0x00000000020472ca */ /* 0x008fe400000e0000 */
[----:B------:R-:W-:-:S09]  /*11c0*/  PRMT R2, RZ, 0x7610, R2 ;  /* 0x00007610ff027816 */ /* 0x000fd20000000002 */
[----:B------:R-:W-:-:S04]  /*11d0*/  UIADD3 UR5, UPT, UPT, -UR5, URZ, URZ ;  /* 0x000000ff05057290 */ /* 0x000fc8000fffe1ff */
[----:B------:R-:W-:Y:S02]  /*11e0*/  UIMAD UR5, UR6, UR5, UR20 ;  /* 0x00000005060572a4 */ /* 0x000fe4000f8e0214 */
[----:B------:R-:W-:-:S04]  /*11f0*/  UIADD3 UR4, UPT, UPT, -UR4, URZ, URZ ;  /* 0x000000ff04047290 */ /* 0x000fc8000fffe1ff */
[----:B------:R-:W-:Y:S01]  /*1200*/  IMAD.U32 R92, RZ, RZ, UR5 ;  /* 0x00000005ff5c7e24 */ /* 0x000fe2000f8e00ff */
[----:B------:R-:W-:-:S06]  /*1210*/  UIMAD UR4, UR7, UR4, UR26 ;  /* 0x00000004070472a4 */ /* 0x000fcc000f8e021a */
[----:B------:R-:W-:Y:S01]  /*1220*/  IMAD.U32 R91, RZ, RZ, UR4 ;  /* 0x00000004ff5b7e24 */ /* 0x000fe2000f8e00ff */
[----:B-12---:R-:W-:Y:S06]  /*1230*/  BRA.U UP5, `(.L_x_18) ;  /* 0x0000000105807547 */ /* 0x006fec000b800000 */
[----:B------:R-:W-:Y:S02]  /*1240*/  R2UR UR9, R91 ;  /* 0x000000005b0972ca */ /* 0x000fe400000e0000 */
[----:B------:R-:W-:-:S11]  /*1250*/  R2UR UR15, R92 ;  /* 0x000000005c0f72ca */ /* 0x000fd600000e0000 */
[----:B------:R-:W-:-:S04]  /*1260*/  UISETP.NE.AND UP0, UPT, UR9, URZ, UPT ;  /* 0x000000ff0900728c */ /* 0x000fc8000bf05270 */
[----:B------:R-:W-:Y:S02]  /*1270*/  USEL UR5, URZ, 0x2, UP0 ;  /* 0x00000002ff057887 */ /* 0x000fe40008000000 */
[----:B------:R-:W-:Y:S02]  /*1280*/  USEL UR4, URZ, 0x4, UP0 ;  /* 0x00000004ff047887 */ /* 0x000fe40008000000 */
[----:B------:R-:W-:Y:S02]  /*1290*/  USEL UR7, URZ, 0x8, UP0 ;  /* 0x00000008ff077887 */ /* 0x000fe40008000000 */
[----:B------:R-:W-:Y:S02]  /*12a0*/  USEL UR6, URZ, 0x10, UP0 ;  /* 0x00000010ff067887 */ /* 0x000fe40008000000 */
[----:B------:R-:W-:Y:S02]  /*12b0*/  USEL UR8, URZ, 0x20, UP0 ;  /* 0x00000020ff087887 */ /* 0x000fe40008000000 */
[----:B------:R-:W-:-:S02]  /*12c0*/  USEL UR13, URZ, 0x40, UP0 ;  /* 0x00000040ff0d7887 */ /* 0x000fc40008000000 */
[----:B------:R-:W-:Y:S02]  /*12d0*/  USEL UR14, URZ, 0x80, UP0 ;  /* 0x00000080ff0e7887 */ /* 0x000fe40008000000 */
[----:B------:R-:W-:-:S04]  /*12e0*/  UISETP.NE.AND UP0, UPT, UR9, URZ, UPT ;  /* 0x000000ff0900728c */ /* 0x000fc8000bf05270 */
[----:B------:R-:W-:-:S04]  /*12f0*/  UISETP.EQ.OR UP0, UPT, UR15, URZ, !UP0 ;  /* 0x000000ff0f00728c */ /* 0x000fc8000c702670 */
[----:B------:R-:W-:Y:S02]  /*1300*/  USEL UR12, URZ, 0x1, !UP0 ;  /* 0x00000001ff0c7887 */ /* 0x000fe4000c000000 */
[----:B------:R-:W-:-:S04]  /*1310*/  UISETP.NE.AND UP0, UPT, UR15, 0x1, UPT ;  /* 0x000000010f00788c */ /* 0x000fc8000bf05270 */
[----:B------:R-:W-:Y:S02]  /*1320*/  USEL UR11, UR5, 0x2, UP0 ;  /* 0x00000002050b7887 */ /* 0x000fe40008000000 */
[----:B------:R-:W-:-:S04]  /*1330*/  UISETP.NE.AND UP0, UPT, UR15, 0x2, UPT ;  /* 0x000000020f00788c */ /* 0x000fc8000bf05270 */
[----:B------:R-:W-:Y:S02]  /*1340*/  USEL UR4, UR4, 0x4, UP0 ;  /* 0x0000000404047887 */ /* 0x000fe40008000000 */
[----:B------:R-:W-:Y:S02]  /*1350*/  UISETP.NE.AND UP0, UPT, UR15, 0x3, UPT ;  /* 0x000000030f00788c */ /* 0x000fe4000bf05270 */
[----:B------:R-:W-:Y:S02]  /*1360*/  UIADD3 UR4, UPT, UPT, UR4, UR11, UR12 ;  /* 0x0000000b04047290 */ /* 0x000fe4000fffe00c */
        /* <DEDUP_REMOVED lines=10> */
[----:B------:R-:W-:-:S04]  /*1410*/  USEL UR5, UR14, 0x80, UP0 ;  /* 0x000000800e057887 */ /* 0x000fc80008000000 */
[----:B------:R-:W-:-:S06]  /*1420*/  UIADD3 UR4, UPT, UPT, UR4, UR5, URZ ;  /* 0x0000000504047290 */ /* 0x000fcc000fffe0ff */
[----:B------:R-:W-:-:S07]  /*1430*/  IMAD.U32 R2, RZ, RZ, UR4 ;  /* 0x00000004ff027e24 */ /* 0x000fce000f8e00ff */
.L_x_18:
[----:B------:R-:W1:Y:S01]  /*1440*/  S2UR UR36, SR_CTAID.Z ;  /* 0x00000000002479c3 */ /* 0x000e620000002700 */
[----:B------:R-:W-:-:S09]  /*1450*/  UISETP.GE.AND UP0, UPT, UR22, 0x1, UPT ;  /* 0x000000011600788c */ /* 0x000fd2000bf06270 */
[----:B------:R-:W-:Y:S05]  /*1460*/  BRA.U !UP0, `(.L_x_19) ;  /* 0x0000000108d07547 */ /* 0x000fea000b800000 */
[----:B------:R-:W2:Y:S01]  /*1470*/  LDCU UR23, c[0x0][0xf0c] ;  /* 0x0001e180ff1777ac */ /* 0x000ea20008000800 */
[----:B------:R-:W3:Y:S01]  /*1480*/  LDCU.128 UR12, c[0x0][0xf10] ;  /* 0x0001e200ff0c77ac */ /* 0x000ee20008000c00 */
[----:B------:R-:W4:Y:S01]  /*1490*/  LDCU UR6, c[0x0][0x370] ;  /* 0x00006e00ff0677ac */ /* 0x000f220008000800 */
[----:B------:R-:W1:Y:S01]  /*14a0*/  LDCU UR7, c[0x0][0x374] ;  /* 0x00006e80ff0777ac */ /* 0x000e620008000800 */
[----:B------:R-:W1:Y:S01]  /*14b0*/  LDCU UR11, c[0x0][0xf20] ;  /* 0x0001e400ff0b77ac */ /* 0x000e620008000800 */
[----:B--2---:R-:W-:Y:S02]  /*14c0*/  UISETP.NE.AND UP0, UPT, UR23, 0x1, UPT ;  /* 0x000000011700788c */ /* 0x004fe4000bf05270 */
[----:B---3--:R-:W-:Y:S01]  /*14d0*/  UIMAD.WIDE.U32 UR4, UR20, UR12, URZ ;  /* 0x0000000c140472a5 */ /* 0x008fe2000f8e00ff */
[----:B------:R-:W2:Y:S01]  /*14e0*/  LDCU.64 UR8, c[0x0][0xf28] ;  /* 0x0001e500ff0877ac */ /* 0x000ea20008000a00 */
[----:B----4-:R-:W-:Y:S02]  /*14f0*/  UIMAD.WIDE.U32 UR18, UR6, UR12, URZ ;  /* 0x0000000c061272a5 */ /* 0x010fe4000f8e00ff */
[----:B------:R-:W-:-:S02]  /*1500*/  USHF.R.U32.HI UR5, URZ, UR13, UR5 ;  /* 0x0000000dff057299 */ /* 0x000fc40008011605 */
[----:B------:R-:W-:Y:S02]  /*1510*/  UIMAD.WIDE.U32 UR16, UR26, UR15, URZ ;  /* 0x0000000f1a1072a5 */ /* 0x000fe4000f8e00ff */
[----:B------:R-:W-:Y:S01]  /*1520*/  USEL UR5, UR20, UR5, !UP0 ;  /* 0x0000000514057287 */ /* 0x000fe2000c000000 */
[----:B------:R-:W-:Y:S01]  /*1530*/  UMOV UR18, UR19 ;  /* 0x0000001300127c82 */ /* 0x000fe20008000000 */
[----:B------:R-:W-:Y:S02]  /*1540*/  UISETP.NE.AND UP2, UPT, UR22, 0x1, UPT ;  /* 0x000000011600788c */ /* 0x000fe4000bf45270 */
[----:B------:R-:W-:Y:S02]  /*1550*/  @UP0 USHF.R.U32.HI UR6, URZ, UR13, UR18 ;  /* 0x0000000dff060299 */ /* 0x000fe40008011612 */
[----:B------:R-:W-:Y:S02]  /*1560*/  UISETP.NE.AND UP0, UPT, UR14, 0x1, UPT ;  /* 0x000000010e00788c */ /* 0x000fe4000bf05270 */
[----:B-1----:R-:W-:Y:S01]  /*1570*/  UIMAD.WIDE.U32 UR12, UR7, UR15, URZ ;  /* 0x0000000f070c72a5 */ /* 0x002fe2000f8e00ff */
[----:B------:R-:W-:Y:S01]  /*1580*/  UMOV UR4, UR17 ;  /* 0x0000001100047c82 */ /* 0x000fe20008000000 */
[----:B--2---:R-:W-:-:S02]  /*1590*/  UIMAD.WIDE.U32 UR16, UR6, UR8, URZ ;  /* 0x00000008061072a5 */ /* 0x004fc4000f8e00ff */
[----:B------:R-:W-:-:S03]  /*15a0*/  USHF.R.U32.HI UR4, URZ, UR11, UR4 ;  /* 0x0000000bff047299 */ /* 0x000fc60008011604 */
[----:B------:R-:W-:Y:S02]  /*15b0*/  UMOV UR12, UR13 ;  /* 0x0000000d000c7c82 */ /* 0x000fe40008000000 */
[----:B------:R-:W-:Y:S01]  /*15c0*/  @UP0 USHF.R.U32.HI UR7, URZ, UR11, UR12 ;  /* 0x0000000bff070299 */ /* 0x000fe2000801160c */
[----:B------:R-:W-:Y:S01]  /*15d0*/  UMOV UR16, UR17 ;  /* 0x0000001100107c82 */ /* 0x000fe20008000000 */
[----:B------:R-:W-:Y:S02]  /*15e0*/  USEL UR4, UR26, UR4, !UP0 ;  /* 0x000000041a047287 */ /* 0x000fe4000c000000 */
[----:B------:R-:W-:Y:S02]  /*15f0*/  UIMAD.WIDE.U32 UR12, UR7, UR8, URZ ;  /* 0x00000008070c72a5 */ /* 0x000fe4000f8e00ff */
[----:B------:R-:W-:Y:S02]  /*1600*/  @UP2 USHF.R.U32.HI UR6, URZ, UR9, UR16 ;  /* 0x00000009ff062299 */ /* 0x000fe40008011610 */
[----:B------:R-:W-:-:S02]  /*1610*/  UIMAD.WIDE.U32 UR16, UR4, UR8, URZ ;  /* 0x00000008041072a5 */ /* 0x000fc4000f8e00ff */
[----:B------:R-:W-:Y:S01]  /*1620*/  UIMAD UR11, UR6, UR22, URZ ;  /* 0x00000016060b72a4 */ /* 0x000fe2000f8e02ff */
[----:B------:R-:W-:Y:S02]  /*1630*/  UMOV UR12, UR13 ;  /* 0x0000000d000c7c82 */ /* 0x000fe40008000000 */
[----:B------:R-:W-:Y:S02]  /*1640*/  @UP2 USHF.R.U32.HI UR7, URZ, UR9, UR12 ;  /* 0x00000009ff072299 */ /* 0x000fe4000801160c */
[----:B------:R-:W-:Y:S02]  /*1650*/  UIMAD.WIDE.U32 UR12, UR5, UR8, URZ ;  /* 0x00000008050c72a5 */ /* 0x000fe4000f8e00ff */
[----:B------:R-:W-:Y:S02]  /*1660*/  UIMAD UR7, UR7, UR22, URZ ;  /* 0x00000016070772a4 */ /* 0x000fe4000f8e02ff */
[----:B------:R-:W-:Y:S02]  /*1670*/  UIADD3 UR12, UPT, UPT, -UR5, URZ, URZ ;  /* 0x000000ff050c7290 */ /* 0x000fe4000fffe1ff */
[----:B------:R-:W-:-:S02]  /*1680*/  UISETP.GE.AND UP0, UPT, UR4, UR7, UPT ;  /* 0x000000070400728c */ /* 0x000fc4000bf06270 */
[----:B------:R-:W-:Y:S02]  /*1690*/  UIMAD UR20, UR23, UR12, UR20 ;  /* 0x0000000c171472a4 */ /* 0x000fe4000f8e0214 */
[----:B------:R-:W-:Y:S01]  /*16a0*/  UISETP.GE.OR UP0, UPT, UR5, UR11, UP0 ;  /* 0x0000000b0500728c */ /* 0x000fe20008706670 */
[----:B------:R-:W-:Y:S01]  /*16b0*/  UMOV UR7, UR17 ;  /* 0x0000001100077c82 */ /* 0x000fe20008000000 */
[----:B------:R-:W-:Y:S02]  /*16c0*/  UIADD3 UR11, UPT, UPT, -UR4, URZ, URZ ;  /* 0x000000ff040b7290 */ /* 0x000fe4000fffe1ff */
[----:B------:R-:W-:Y:S02]  /*16d0*/  USHF.R.U32.HI UR7, URZ, UR9, UR7 ;  /* 0x00000009ff077299 */ /* 0x000fe40008011607 */
[----:B------:R-:W-:Y:S02]  /*16e0*/  UIMAD UR11, UR14, UR11, UR26 ;  /* 0x0000000b0e0b72a4 */ /* 0x000fe4000f8e021a */
[----:B------:R-:W-:-:S03]  /*16f0*/  USEL UR7, UR4, UR7, !UP2 ;  /* 0x0000000704077287 */ /* 0x000fc6000d000000 */
[----:B------:R-:W-:Y:S02]  /*1700*/  @!UP0 UMOV UR8, UR13 ;  /* 0x0000000d00088c82 */ /* 0x000fe40008000000 */
[----:B------:R-:W-:Y:S02]  /*1710*/  @!UP0 USHF.R.U32.HI UR8, URZ, UR9, UR8 ;  /* 0x00000009ff088299 */ /* 0x000fe40008011608 */
[----:B------:R-:W-:Y:S02]  /*1720*/  UIADD3 UR9, UPT, UPT, -UR7, URZ, URZ ;  /* 0x000000ff07097290 */ /* 0x000fe4000fffe1ff */
[----:B------:R-:W-:Y:S02]  /*1730*/  @!UP0 USEL UR8, UR5, UR8, !UP2 ;  /* 0x0000000805088287 */ /* 0x000fe4000d000000 */
[----:B------:R-:W-:Y:S02]  /*1740*/  UIMAD UR9, UR22, UR9, UR4 ;  /* 0x00000009160972a4 */ /* 0x000fe4000f8e0204 */
[----:B------:R-:W-:-:S02]  /*1750*/  @!UP0 UIADD3 UR7, UPT, UPT, UR7, -UR8, URZ ;  /* 0x8000000807078290 */ /* 0x000fc4000fffe0ff */
[----:B------:R-:W-:Y:S02]  /*1760*/  @!UP0 UIMAD UR6, UR9, UR6, UR8 ;  /* 0x00000006090682a4 */ /* 0x000fe4000f8e0208 */
[----:B------:R-:W-:-:S04]  /*1770*/  @!UP0 UIMAD UR4, UR7, UR22, UR5 ;  /* 0x00000016070482a4 */ /* 0x000fc8000f8e0205 */
[----:B------:R-:W-:Y:S01]  /*1780*/  UIMAD UR26, UR4, UR14, UR11 ;  /* 0x0000000e041a72a4 */ /* 0x000fe2000f8e020b */
[----:B------:R-:W-:Y:S02]  /*1790*/  @!UP0 UMOV UR5, UR6 ;  /* 0x0000000600058c82 */ /* 0x000fe40008000000 */
[----:B------:R-:W-:-:S12]  /*17a0*/  UIMAD UR20, UR5, UR23, UR20 ;  /* 0x00000017051472a4 */ /* 0x000fd8000f8e0214 */
.L_x_19:
[----:B------:R-:W-:-:S09]  /*17b0*/  UISETP.NE.AND UP0, UPT, UR24, 0x1, UPT ;  /* 0x000000011800788c */ /* 0x000fd2000bf05270 */
[----:B------:R-:W-:Y:S05]  /*17c0*/  BRA.U UP0, `(.L_x_20) ;  /* 0x0000000100407547 */ /* 0x000fea000b800000 */
[----:B------:R-:W2:Y:S01]  /*17d0*/  LDCU.128 UR12, c[0x0][0xf10] ;  /* 0x0001e200ff0c77ac */ /* 0x000ea20008000c00 */
[----:B------:R-:W3:Y:S01]  /*17e0*/  LDCU UR8, c[0x0][0xf0c] ;  /* 0x0001e180ff0877ac */ /* 0x000ee20008000800 */
[----:B------:R-:W4:Y:S01]  /*17f0*/  LDCU UR9, c[0x0][0xf20] ;  /* 0x0001e400ff0977ac */ /* 0x000f220008000800 */
[----:B--2---:R-:W-:Y:S02]  /*1800*/  UIMAD.WIDE.U32 UR4, UR20, UR12, URZ ;  /* 0x0000000c140472a5 */ /* 0x004fe4000f8e00ff */
[----:B------:R-:W-:Y:S02]  /*1810*/  UIMAD.WIDE.U32 UR6, UR26, UR15, URZ ;  /* 0x0000000f1a0672a5 */ /* 0x000fe4000f8e00ff */
[----:B---3--:R-:W-:Y:S02]  /*1820*/  UISETP.NE.AND UP0, UPT, UR8, 0x1, UPT ;  /* 0x000000010800788c */ /* 0x008fe4000bf05270 */
[----:B------:R-:W-:-:S03]  /*1830*/  USHF.R.U32.HI UR5, URZ, UR13, UR5 ;  /* 0x0000000dff057299 */ /* 0x000fc60008011605 */
[----:B------:R-:W-:Y:S01]  /*1840*/  UMOV UR4, UR7 ;  /* 0x0000000700047c82 */ /* 0x000fe20008000000 */
[----:B------:R-:W-:Y:S02]  /*1850*/  USEL UR5, UR20, UR5, !UP0 ;  /* 0x0000000514057287 */ /* 0x000fe4000c000000 */
[----:B------:R-:W-:Y:S02]  /*1860*/  UISETP.NE.AND UP0, UPT, UR14, 0x1, UPT ;  /* 0x000000010e00788c */ /* 0x000fe4000bf05270 */
[----:B----4-:R-:W-:-:S04]  /*1870*/  USHF.R.U32.HI UR4, URZ, UR9, UR4 ;  /* 0x00000009ff047299 */ /* 0x010fc80008011604 */
[----:B------:R-:W-:-:S04]  /*1880*/  USEL UR4, UR26, UR4, !UP0 ;  /* 0x000000041a047287 */ /* 0x000fc8000c000000 */
[----:B------:R-:W-:Y:S02]  /*1890*/  UIADD3 UR6, UPT, UPT, UR5, -UR4, URZ ;  /* 0x8000000405067290 */ /* 0x000fe4000fffe0ff */
[----:B------:R-:W-:Y:S02]  /*18a0*/  UIADD3 UR4, UPT, UPT, -UR5, UR4, URZ ;  /* 0x0000000405047290 */ /* 0x000fe4000fffe1ff */
[----:B------:R-:W-:Y:S02]  /*18b0*/  UIMAD UR26, UR6, UR14, UR26 ;  /* 0x0000000e061a72a4 */ /* 0x000fe4000f8e021a */
[----:B------:R-:W-:-:S12]  /*18c0*/  UIMAD UR20, UR4, UR8, UR20 ;  /* 0x00000008041472a4 */ /* 0x000fd8000f8e0214 */
.L_x_20:
[----:B------:R-:W-:Y:S01]  /*18d0*/  UISETP.NE.AND UP0, UPT, UR21, 0x2, UPT ;  /* 0x000000021500788c */ /* 0x000fe2000bf05270 */
[----:B------:R-:W-:Y:S09]  /*18e0*/  BRA.U !UP6, `(.L_x_21) ;  /* 0x000000010e0c7547 */ /* 0x000ff2000b800000 */
[----:B------:R-:W-:Y:S01]  /*18f0*/  UCGABAR_WAIT ;  /* 0x0000000000007dc7 */ /* 0x000fe20008000000 */
[----:B------:R-:W-:Y:S01]  /*1900*/  CCTL.IVALL ;  /* 0x00000000ff00798f */ /* 0x000fe20002000000 */
[----:B------:R-:W-:Y:S05]  /*1910*/  BRA `(.L_x_22) ;  /* 0x0000000000047947 */ /* 0x000fea0003800000 */
.L_x_21:
[----:B------:R-:W-:Y:S06]  /*1920*/  BAR.SYNC.DEFER_BLOCKING 0x0 ;  /* 0x0000000000007b1d */ /* 0x000fec0000010000 */
.L_x_22:
[----:B------:R-:W-:Y:S05]  /*1930*/  BRA.U UP0, `(.L_x_23) ;  /* 0x0000001d00087547 */ /* 0x000fea000b800000 */
[----:B------:R-:W2:Y:S01]  /*1940*/  LDCU UR6, c[0x0][0x38c] ;  /* 0x00007180ff0677ac */ /* 0x000ea20008000800 */
[----:B------:R-:W-:Y:S01]  /*1950*/  PLOP3.LUT P2, PT, PT, PT, UP3, 0x80, 0x8 ;  /* 0x000000000008781c */ /* 0x000fe20003f4f038 */
[----:B------:R-:W-:Y:S01]  /*1960*/  IMAD.MOV.U32 R12, RZ, RZ, 0x1 ;  /* 0x00000001ff0c7424 */ /* 0x000fe200078e00ff */
[----:B------:R-:W-:Y:S01]  /*1970*/  ISETP.EQ.OR P3, PT, R0, RZ, P4 ;  /* 0x000000ff0000720c */ /* 0x000fe20002762670 */
[----:B------:R-:W-:Y:S01]  /*1980*/  UISETP.NE.AND UP1, UPT, UR21, URZ, UPT ;  /* 0x000000ff1500728c */ /* 0x000fe2000bf25270 */
[----:B------:R-:W-:Y:S01]  /*1990*/  PLOP3.LUT P2, PT, P2, PT, PT, 0x8, 0x80 ;  /* 0x000000000080781c */ /* 0x000fe2000174e170 */
[----:B------:R-:W-:Y:S01]  /*19a0*/  USEL UR46, URZ, 0x1, UP4 ;  /* 0x00000001ff2e7887 */ /* 0x000fe2000a000000 */
[----:B------:R-:W-:Y:S01]  /*19b0*/  CS2R R10, SRZ ;  /* 0x00000000000a7805 */ /* 0x000fe2000001ff00 */
[----:B------:R-:W-:Y:S01]  /*19c0*/  IMAD.MOV.U32 R9, RZ, RZ, RZ ;  /* 0x000000ffff097224 */ /* 0x000fe200078e00ff */
[----:B------:R-:W3:Y:S01]  /*19d0*/  LDCU UR54, c[0x0][0x370] ;  /* 0x00006e00ff3677ac */ /* 0x000ee20008000800 */
[----:B------:R-:W-:Y:S01]  /*19e0*/  IMAD.MOV.U32 R8, RZ, RZ, 0x1 ;  /* 0x00000001ff087424 */ /* 0x000fe200078e00ff */
[----:B------:R-:W4:Y:S01]  /*19f0*/  LDCU.64 UR44, c[0x0][0x348] ;  /* 0x00006900ff2c77ac */ /* 0x000f220008000a00 */
[----:B------:R-:W1:Y:S01]  /*1a00*/  LDCU UR53, c[0x0][0x374] ;  /* 0x00006e80ff3577ac */ /* 0x000e620008000800 */
[----:B--2---:R-:W-:-:S02]  /*1a10*/  UIADD3 UR5, UPT, UPT, UR6, 0x7f, URZ ;  /* 0x0000007f06057890 */ /* 0x004fc4000fffe0ff */
[----:B------:R-:W-:Y:S02]  /*1a20*/  UIADD3 UR59, UPT, UPT, UR6, 0xfe, URZ ;  /* 0x000000fe063b7890 */ /* 0x000fe4000fffe0ff */
[----:B------:R-:W-:Y:S02]  /*1a30*/  USHF.R.S32.HI UR4, URZ, 0x1f, UR5 ;  /* 0x0000001fff047899 */ /* 0x000fe40008011405 */
[----:B------:R-:W-:Y:S02]  /*1a40*/  USEL UR46, UR46, 0x2, UP1 ;  /* 0x000000022e2e7887 */ /* 0x000fe40008800000 */
[----:B------:R-:W-:Y:S02]  /*1a50*/  ULEA.HI UR4, UR4, UR5, URZ, 0x7 ;  /* 0x0000000504047291 */ /* 0x000fe4000f8f38ff */
[----:B------:R-:W-:Y:S02]  /*1a60*/  USHF.L.U32 UR5, UR52, 0x3, URZ ;  /* 0x0000000334057899 */ /* 0x000fe400080006ff */
[----:B------:R-:W-:-:S02]  /*1a70*/  USHF.R.S32.HI UR56, URZ, 0x7, UR4 ;  /* 0x00000007ff387899 */ /* 0x000fc40008011404 */
[----:B------:R-:W-:Y:S02]  /*1a80*/  UIADD3 UR4, UPT, UPT, UR6, -0x1, URZ ;  /* 0xffffffff06047890 */ /* 0x000fe4000fffe0ff */
[----:B------:R-:W-:Y:S02]  /*1a90*/  UISETP.LT.U32.AND UP0, UPT, UR56, 0xf, UPT ;  /* 0x0000000f3800788c */ /* 0x000fe4000bf01070 */
[----:B------:R-:W-:Y:S02]  /*1aa0*/  UISETP.GE.U32.AND UP2, UPT, UR4, -0xff, UPT ;  /* 0xffffff010400788c */ /* 0x000fe4000bf46070 */
[----:B------:R-:W-:Y:S02]  /*1ab0*/  USEL UR55, UR56, 0xf, UP0 ;  /* 0x0000000f38377887 */ /* 0x000fe40008000000 */
[----:B------:R-:W-:Y:S02]  /*1ac0*/  ULOP3.LUT UR58, UR5, 0x38, URZ, 0xe2, !UPT ;  /* 0x00000038053a7892 */ /* 0x000fe4000f8ee2ff */
[----:B------:R-:W-:-:S02]  /*1ad0*/  UIADD3 UR43, UPT, UPT, UR55, -0x1, URZ ;  /* 0xffffffff372b7890 */ /* 0x000fc4000fffe0ff */
[----:B------:R-:W-:Y:S01]  /*1ae0*/  UIADD3 UR57, UPT, UPT, UR56, -UR55, URZ ;  /* 0x8000003738397290 */ /* 0x000fe2000fffe0ff */
[----:B------:R-:W-:Y:S02]  /*1af0*/  UMOV UR15, URZ ;  /* 0x000000ff000f7c82 */ /* 0x000fe40008000000 */
[----:B------:R-:W-:-:S04]  /*1b00*/  @UP2 UIADD3 UR43, UPT, UPT, UR55, URZ, URZ ;  /* 0x000000ff372b2290 */ /* 0x000fc8000fffe0ff */
[----:B-1-34-:R-:W-:-:S12]  /*1b10*/  UIADD3 UR43, UPT, UPT, UR43, 0x1, URZ ;  /* 0x000000012b2b7890 */ /* 0x01afd8000fffe0ff */
.L_x_47:
[----:B------:R-:W-:Y:S01]  /*1b20*/  UISETP.NE.AND UP0, UPT, UR52, URZ, UPT ;  /* 0x000000ff3400728c */ /* 0x000fe2000bf05270 */
[----:B------:R-:W1:Y:S08]  /*1b30*/  S2UR UR52, SR_CgaCtaId ;  /* 0x00000000003479c3 */ /* 0x000e700000008800 */
[----:B---3--:R-:W-:Y:S05]  /*1b40*/  BRA.U UP0, `(.L_x_24) ;  /* 0x0000000100347547 */ /* 0x008fea000b800000 */
[----:B------:R-:W2:Y:S01]  /*1b50*/  S2R R0, SR_CgaCtaId ;  /* 0x0000000000007919 */ /* 0x000ea20000008800 */
[----:B------:R-:W-:-:S04]  /*1b60*/  MOV R2, 0x400 ;  /* 0x0000040000027802 */ /* 0x000fc80000000f00 */
[----:B--2---:R-:W-:Y:S02]  /*1b70*/  LEA R0, R0, R2, 0x18 ;  /* 0x0000000200007211 */ /* 0x004fe400078ec0ff */
[----:B------:R-:W-:-:S03]  /*1b80*/  SHF.L.U32 R2, R8, 0x1f, RZ ;  /* 0x0000001f08027819 */ /* 0x000fc600000006ff */
[----:B------:R-:W-:-:S04]  /*1b90*/  IMAD R0, R9, 0x8, R0 ;  /* 0x0000000809007824 */ /* 0x000fc800078e0200 */
[----:B------:R-:W2:Y:S02]  /*1ba0*/  SYNCS.PHASECHK.TRANS64.TRYWAIT P0, [R0+URZ+0x180], R2 ;  /* 0x00018002000075a7 */ /* 0x000ea400080011ff */
[----:B--2---:R-:W-:Y:S05]  /*1bb0*/  @!P0 BRA `(.L_x_25) ;  /* 0x0000009c00988947 */ /* 0x004fea0003800000 */
.L_x_168:
[----:B------:R-:W-:Y:S01]  /*1bc0*/  VIADD R9, R9, 0x1 ;  /* 0x0000000109097836 */ /* 0x000fe20000000000 */
[----:B------:R2:W-:Y:S04]  /*1bd0*/  SYNCS.ARRIVE.TRANS64.A1T0 RZ, [R0+URZ+0x170], RZ ;  /* 0x000170ff00ff79a7 */ /* 0x0005e800081000ff */
[----:B------:R-:W-:-:S04]  /*1be0*/  ISETP.NE.AND P0, PT, R9, 0x2, PT ;  /* 0x000000020900780c */ /* 0x000fc80003f05270 */
[----:B------:R-:W-:Y:S02]  /*1bf0*/  SEL R9, R9, RZ, P0 ;  /* 0x000000ff09097207 */ /* 0x000fe40000000000 */
[----:B--2---:R-:W-:-:S04]  /*1c00*/  SEL R0, RZ, 0x1, P0 ;  /* 0x00000001ff007807 */ /* 0x004fc80000000000 */
[----:B------:R-:W-:-:S07]  /*1c10*/  LOP3.LUT R8, R8, R0, RZ, 0x3c, !PT ;  /* 0x0000000008087212 */ /* 0x000fce00078e3cff */
.L_x_24:
[----:B------:R-:W-:Y:S01]  /*1c20*/  UMOV UR6, 0x400 ;  /* 0x0000040000067882 */ /* 0x000fe20000000000 */
[----:B------:R-:W-:Y:S01]  /*1c30*/  SHF.L.U32 R0, R12, 0x1f, RZ ;  /* 0x0000001f0c007819 */ /* 0x000fe200000006ff */
[----:B-1----:R-:W-:Y:S02]  /*1c40*/  ULEA UR6, UR52, UR6, 0x18 ;  /* 0x0000000634067291 */ /* 0x002fe4000f8ec0ff */
[----:B------:R-:W-:Y:S02]  /*1c50*/  UISETP.GE.U32.AND UP0, UPT, UR59, 0xff, UPT ;  /* 0x000000ff3b00788c */ /* 0x000fe4000bf06070 */
[----:B------:R-:W-:Y:S02]  /*1c60*/  ULEA UR4, UR15, UR6, 0x3 ;  /* 0x000000060f047291 */ /* 0x000fe4000f8e18ff */
[----:B------:R-:W-:Y:S02]  /*1c70*/  ULEA.HI UR12, UR26, UR26, URZ, 0x1 ;  /* 0x0000001a1a0c7291 */ /* 0x000fe4000f8f08ff */
[----:B------:R-:W-:-:S02]  /*1c80*/  USHF.L.U32 UR35, UR20, 0x7, URZ ;  /* 0x0000000714237899 */ /* 0x000fc400080006ff */
[----:B------:R-:W-:Y:S02]  /*1c90*/  ULEA UR27, UR26, UR58, 0x6 ;  /* 0x0000003a1a1b7291 */ /* 0x000fe4000f8e30ff */
[----:B------:R-:W-:Y:S01]  /*1ca0*/  USHF.R.S32.HI UR12, URZ, 0x1, UR12 ;  /* 0x00000001ff0c7899 */ /* 0x000fe2000801140c */
[----:B------:R1:W2:Y:S01]  /*1cb0*/  SYNCS.PHASECHK.TRANS64.TRYWAIT P1, [UR4+0x78], R0 ;  /* 0x00007800ff0075a7 */ /* 0x0002a20008021104 */
[----:B------:R-:W-:Y:S01]  /*1cc0*/  UMOV UR14, URZ ;  /* 0x000000ff000e7c82 */ /* 0x000fe20008000000 */
[----:B------:R-:W-:Y:S09]  /*1cd0*/  BRA.U !UP0, `(.L_x_26) ;  /* 0x0000000508147547 */ /* 0x000ff2000b800000 */
[----:B------:R-:W-:Y:S01]  /*1ce0*/  UMOV UR7, URZ ;  /* 0x000000ff00077c82 */ /* 0x000fe20008000000 */
[----:B------:R-:W-:-:S05]  /*1cf0*/  UMOV UR4, UR15 ;  /* 0x0000000f00047c82 */ /* 0x000fca0008000000 */
.L_x_34:
[----:B------:R-:W-:Y:S01]  /*1d00*/  ULEA UR33, UR4, UR6, 0x3 ;  /* 0x0000000604217291 */ /* 0x000fe2000f8e18ff */
[----:B--2---:R-:W-:Y:S01]  /*1d10*/  @!P4 MOV R2, 0x3800 ;  /* 0x000038000002c802 */ /* 0x004fe20000000f00 */
[----:B--23--:R-:W-:Y:S10]  /*1d20*/  @P1 BRA `(.L_x_27) ;  /* 0x00000000000c1947 */ /* 0x00cff40003800000 */
[----:B------:R-:W-:-:S04]  /*1d30*/  SHF.L.U32 R3, R12, 0x1f, RZ ;  /* 0x0000001f0c037819 */ /* 0x000fc800000006ff */
[----:B------:R-:W2:Y:S02]  /*1d40*/  SYNCS.PHASECHK.TRANS64.TRYWAIT P0, [UR33+0x78], R3 ;  /* 0x00007803ff0075a7 */ /* 0x000ea40008001121 */
[----:B--2---:R-:W-:Y:S05]  /*1d50*/  @!P0 BRA `(.L_x_28) ;  /* 0x0000009c00448947 */ /* 0x004fea0003800000 */
.L_x_27:
[----:B------:R2:W-:Y:S01]  /*1d60*/  @!P4 SYNCS.ARRIVE.TRANS64 RZ, [UR33], R2 ;  /* 0x00000002ffffc9a7 */ /* 0x0005e20008000021 */
[----:B------:R-:W-:-:S04]  /*1d70*/  ULOP3.LUT UR5, UR46, 0x2, URZ, 0xfc, !UPT ;  /* 0x000000022e057892 */ /* 0x000fc8000f8efcff */
[----:B------:R-:W-:-:S09]  /*1d80*/  UISETP.NE.AND UP0, UPT, UR5, 0x2, UPT ;  /* 0x000000020500788c */ /* 0x000fd2000bf05270 */
[----:B------:R-:W-:Y:S05]  /*1d90*/  BRA.U UP0, `(.L_x_29) ;  /* 0x0000000100047547 */ /* 0x000fea000b800000 */
[----:B------:R-:W-:Y:S05]  /*1da0*/  BPT.TRAP 0x1 ;  /* 0x000000040000795c */ /* 0x000fea0000300000 */
.L_x_29:
[----:B------:R-:W-:Y:S04]  /*1db0*/  BSSY.RECONVERGENT B0, `(.L_x_30) ;  /* 0x0000003000007945 */ /* 0x000fe80003800200 */
[----:B------:R-:W-:Y:S05]  /*1dc0*/  @P3 BRA `(.L_x_31) ;  /* 0x0000000000043947 */ /* 0x000fea0003800000 */
[----:B------:R-:W-:Y:S05]  /*1dd0*/  BPT.TRAP 0x1 ;  /* 0x000000040000795c */ /* 0x000fea0000300000 */
.L_x_31:
[----:B------:R-:W-:Y:S05]  /*1de0*/  BSYNC.RECONVERGENT B0 ;  /* 0x0000000000007941 */ /* 0x000fea0003800200 */
.L_x_30:
[----:B------:R-:W-:Y:S01]  /*1df0*/  UIADD3 UR5, UPT, UPT, UR4, 0x1, URZ ;  /* 0x0000000104057890 */ /* 0x000fe2000fffe0ff */
[----:B------:R-:W-:Y:S01]  /*1e00*/  BSSY.RECONVERGENT B0, `(.L_x_32) ;  /* 0x000002d000007945 */ /* 0x000fe20003800200 */
[----:B------:R-:W-:Y:S02]  /*1e10*/  ELECT P0, URZ, PT ;  /* 0x0000000000ff782f */ /* 0x000fe40003800000 */
[----:B------:R-:W-:-:S04]  /*1e20*/  UISETP.NE.AND UP0, UPT, UR5, 0xf, UPT ;  /* 0x0000000f0500788c */ /* 0x000fc8000bf05270 */
[----:B------:R-:W-:Y:S02]  /*1e30*/  USEL UR8, URZ, 0x1, UP0 ;  /* 0x00000001ff087887 */ /* 0x000fe40008000000 */
[----:B------:R-:W-:-:S04]  /*1e40*/  USEL UR15, UR5, URZ, UP0 ;  /* 0x000000ff050f7287 */ /* 0x000fc80008000000 */
[----:B------:R-:W-:Y:S01]  /*1e50*/  ULEA UR5, UR15, UR6, 0x3 ;  /* 0x000000060f057291 */ /* 0x000fe2000f8e18ff */
[----:B------:R-:W-:-:S04]  /*1e60*/  LOP3.LUT R12, R12, UR8, RZ, 0x3c, !PT ;  /* 0x000000080c0c7c12 */ /* 0x000fc8000f8e3cff */
[----:B-1----:R-:W-:-:S04]  /*1e70*/  SHF.L.U32 R0, R12, 0x1f, RZ ;  /* 0x0000001f0c007819 */ /* 0x002fc800000006ff */
[----:B------:R1:W3:Y:S01]  /*1e80*/  SYNCS.PHASECHK.TRANS64.TRYWAIT P1, [UR5+0x78], R0 ;  /* 0x00007800ff0075a7 */ /* 0x0002e20008021105 */
[----:B------:R-:W-:Y:S05]  /*1e90*/  @!P0 BRA `(.L_x_33) ;  /* 0x00000000008c8947 */ /* 0x000fea0003800000 */
[----:B------:R-:W-:Y:S02]  /*1ea0*/  USHF.L.U32 UR16, UR4, 0xa, URZ ;  /* 0x0000000a04107899 */ /* 0x000fe400080006ff */
[----:B------:R-:W-:Y:S02]  /*1eb0*/  ULEA UR32, UR4, UR6, 0xd ;  /* 0x0000000604207291 */ /* 0x000fe4000f8e68ff */
[----:B------:R-:W-:Y:S02]  /*1ec0*/  UIADD3 UR40, UP3, UPT, UR44, 0x80, URZ ;  /* 0x000000802c287890 */ /* 0x000fe4000ff7e0ff */
[----:B------:R-:W-:Y:S02]  /*1ed0*/  ULEA UR24, UR4, UR37, 0xc ;  /* 0x0000002504187291 */ /* 0x000fe4000f8e60ff */
[----:B------:R-:W-:Y:S02]  /*1ee0*/  UIADD3 UR38, UP2, UPT, UR44, 0x180, URZ ;  /* 0x000001802c267890 */ /* 0x000fe4000ff5e0ff */
[----:B------:R-:W-:-:S02]  /*1ef0*/  UIADD3 UR30, UP1, UPT, UR44, 0x280, URZ ;  /* 0x000002802c1e7890 */ /* 0x000fc4000ff3e0ff */
[----:B------:R-:W-:Y:S02]  /*1f00*/  UIADD3 UR22, UP0, UPT, UR44, 0x380, URZ ;  /* 0x000003802c167890 */ /* 0x000fe4000ff1e0ff */
[----:B------:R-:W-:Y:S02]  /*1f10*/  USHF.L.U32 UR19, UR7, 0x1, URZ ;  /* 0x0000000107137899 */ /* 0x000fe400080006ff */
[----:B------:R-:W-:Y:S02]  /*1f20*/  ULOP3.LUT UR8, UR16, UR29, URZ, 0xfc, !UPT ;  /* 0x0000001d10087292 */ /* 0x000fe4000f8efcff */
[----:B------:R-:W-:Y:S02]  /*1f30*/  USHF.L.U32 UR34, UR7, 0x7, URZ ;  /* 0x0000000707227899 */ /* 0x000fe400080006ff */
[----:B------:R-:W-:Y:S02]  /*1f40*/  UIADD3.X UR41, UPT, UPT, URZ, UR45, URZ, UP3, !UPT ;  /* 0x0000002dff297290 */ /* 0x000fe40009ffe4ff */
[----:B------:R-:W-:-:S02]  /*1f50*/  UIADD3 UR32, UPT, UPT, UR32, 0x3300, URZ ;  /* 0x0000330020207890 */ /* 0x000fc4000fffe0ff */
[----:B------:R-:W-:Y:S02]  /*1f60*/  UIADD3.X UR39, UPT, UPT, URZ, UR45, URZ, UP2, !UPT ;  /* 0x0000002dff277290 */ /* 0x000fe400097fe4ff */
[----:B------:R-:W-:Y:S02]  /*1f70*/  UIADD3 UR24, UPT, UPT, UR6, 0x21300, UR24 ;  /* 0x0002130006187890 */ /* 0x000fe4000fffe018 */
[----:B------:R-:W-:Y:S02]  /*1f80*/  UIADD3.X UR31, UPT, UPT, URZ, UR45, URZ, UP1, !UPT ;  /* 0x0000002dff1f7290 */ /* 0x000fe40008ffe4ff */
[----:B------:R-:W-:Y:S02]  /*1f90*/  UIADD3 UR16, UPT, UPT, UR6, 0x30300, UR16 ;  /* 0x0003030006107890 */ /* 0x000fe4000fffe010 */
[----:B------:R-:W-:Y:S02]  /*1fa0*/  UIADD3.X UR23, UPT, UPT, URZ, UR45, URZ, UP0, !UPT ;  /* 0x0000002dff177290 */ /* 0x000fe400087fe4ff */
[----:B------:R-:W-:-:S02]  /*1fb0*/  ULEA.HI UR11, UR29, UR19, URZ, 0x17 ;  /* 0x000000131d0b7291 */ /* 0x000fc4000f8fb8ff */
[----:B------:R-:W-:Y:S01]  /*1fc0*/  UIADD3 UR8, UPT, UPT, UR6, 0x33f00, UR8 ;  /* 0x00033f0006087890 */ /* 0x000fe2000fffe008 */
[----:B------:R-:W-:Y:S01]  /*1fd0*/  UMOV UR48, 0x0 ;  /* 0x0000000000307882 */ /* 0x000fe20000000000 */
[----:B------:R-:W-:Y:S01]  /*1fe0*/  UMOV UR49, 0x10000000 ;  /* 0x1000000000317882 */ /* 0x000fe20000000000 */
[----:B------:R-:W-:Y:S01]  /*1ff0*/  UMOV UR5, 0xff0000 ;  /* 0x00ff000000057882 */ /* 0x000fe20000000000 */
[----:B------:R-:W-:Y:S01]  /*2000*/  UMOV UR25, UR33 ;  /* 0x0000002100197c82 */ /* 0x000fe20008000000 */
[----:B------:R-:W-:Y:S01]  /*2010*/  UMOV UR28, UR36 ;  /* 0x00000024001c7c82 */ /* 0x000fe20008000000 */
[----:B------:R-:W-:Y:S01]  /*2020*/  UMOV UR26, UR34 ;  /* 0x00000022001a7c82 */ /* 0x000fe20008000000 */
[----:B------:R-:W-:Y:S01]  /*2030*/  UMOV UR18, URZ ;  /* 0x000000ff00127c82 */ /* 0x000fe20008000000 */
[----:B------:R-:W-:Y:S01]  /*2040*/  UMOV UR17, UR33 ;  /* 0x0000002100117c82 */ /* 0x000fe20008000000 */
[----:B------:R-:W-:Y:S01]  /*2050*/  UMOV UR21, UR36 ;  /* 0x0000002400157c82 */ /* 0x000fe20008000000 */
[----:B------:R4:W-:Y:S01]  /*2060*/  UTMALDG.3D [UR32], [UR40], desc[UR48] ;  /* 0x00003020280075b4 */ /* 0x0009e20008011000 */
[----:B------:R-:W-:Y:S01]  /*2070*/  UMOV UR9, UR33 ;  /* 0x0000002100097c82 */ /* 0x000fe20008000000 */
[----:B------:R-:W-:Y:S01]  /*2080*/  UMOV UR13, UR36 ;  /* 0x00000024000d7c82 */ /* 0x000fe20008000000 */
[----:B------:R4:W-:Y:S01]  /*2090*/  UTMALDG.3D.MULTICAST [UR24], [UR38], UR5, desc[UR48] ;  /* 0x00003018260073b4 */ /* 0x0009e20008011805 */
[----:B------:R4:W-:Y:S01]  /*20a0*/  UTMALDG.4D [UR16], [UR30], desc[UR48] ;  /* 0x000030101e0075b4 */ /* 0x0009e20008019000 */
[----:B------:R4:W-:Y:S02]  /*20b0*/  UTMALDG.4D.MULTICAST [UR8], [UR22], UR5, desc[UR48] ;  /* 0x00003008160073b4 */ /* 0x0009e40008019805 */
[----:B----4-:R-:W-:Y:S01]  /*20c0*/  NOP ;  /* 0x0000000000007918 */ /* 0x010fe20000000000 */
.L_x_33:
[----:B------:R-:W-:Y:S05]  /*20d0*/  BSYNC.RECONVERGENT B0 ;  /* 0x0000000000007941 */ /* 0x000fea0003800200 */
.L_x_32:
[----:B------:R-:W-:Y:S01]  /*20e0*/  UIADD3 UR7, UPT, UPT, UR7, 0x1, URZ ;  /* 0x0000000107077890 */ /* 0x000fe2000fffe0ff */
[----:B------:R-:W-:Y:S01]  /*20f0*/  UMOV UR4, UR15 ;  /* 0x0000000f00047c82 */ /* 0x000fe20008000000 */
[----:B------:R-:W-:Y:S02]  /*2100*/  UMOV UR14, UR43 ;  /* 0x0000002b000e7c82 */ /* 0x000fe40008000000 */
[----:B------:R-:W-:-:S09]  /*2110*/  UISETP.NE.AND UP0, UPT, UR7, UR43, UPT ;  /* 0x0000002b0700728c */ /* 0x000fd2000bf05270 */
[----:B------:R-:W-:Y:S05]  /*2120*/  BRA.U UP0, `(.L_x_34) ;  /* 0xfffffff900f47547 */ /* 0x000fea000b83ffff */
.L_x_26:
[----:B------:R-:W-:Y:S01]  /*2130*/  ULEA UR4, UR15, UR6, 0x3 ;  /* 0x000000060f047291 */ /* 0x000fe2000f8e18ff */
[----:B-1----:R-:W-:Y:S01]  /*2140*/  SHF.L.U32 R0, R12, 0x1f, RZ ;  /* 0x0000001f0c007819 */ /* 0x002fe200000006ff */
[----:B------:R-:W-:Y:S01]  /*2150*/  @!P2 SYNCS.ARRIVE.TRANS64.A1T0 RZ, [UR6+0x128], RZ ;  /* 0x000128ffffffa9a7 */ /* 0x000fe20008100006 */
[----:B------:R-:W-:-:S06]  /*2160*/  UISETP.GT.AND UP0, UPT, UR56, UR55, UPT ;  /* 0x000000373800728c */ /* 0x000fcc000bf04270 */
[----:B--23--:R1:W2:Y:S03]  /*2170*/  SYNCS.PHASECHK.TRANS64.TRYWAIT P1, [UR4+0x78], R0 ;  /* 0x00007800ff0075a7 */ /* 0x00c2a60008021104 */
[----:B------:R-:W-:Y:S05]  /*2180*/  BRA.U !UP0, `(.L_x_35) ;  /* 0x0000000508107547 */ /* 0x000fea000b800000 */
[----:B------:R-:W-:Y:S01]  /*2190*/  UIADD3 UR47, UPT, UPT, UR57, UR14, URZ ;  /* 0x0000000e392f7290 */ /* 0x000fe2000fffe0ff */
[----:B------:R-:W-:-:S11]  /*21a0*/  UMOV UR5, UR15 ;  /* 0x0000000f00057c82 */ /* 0x000fd60008000000 */
.L_x_43:
[----:B------:R-:W-:Y:S01]  /*21b0*/  ULEA UR33, UR5, UR6, 0x3 ;  /* 0x0000000605217291 */ /* 0x000fe2000f8e18ff */
[----:B--2---:R-:W-:Y:S01]  /*21c0*/  @!P4 MOV R2, 0x3800 ;  /* 0x000038000002c802 */ /* 0x004fe20000000f00 */
[----:B--23--:R-:W-:Y:S10]  /*21d0*/  @P1 BRA `(.L_x_36) ;  /* 0x00000000000c1947 */ /* 0x00cff40003800000 */
[----:B------:R-:W-:-:S04]  /*21e0*/  SHF.L.U32 R3, R12, 0x1f, RZ ;  /* 0x0000001f0c037819 */ /* 0x000fc800000006ff */
[----:B------:R-:W2:Y:S02]  /*21f0*/  SYNCS.PHASECHK.TRANS64.TRYWAIT P0, [UR33+0x78], R3 ;  /* 0x00007803ff0075a7 */ /* 0x000ea40008001121 */
[----:B--2---:R-:W-:Y:S05]  /*2200*/  @!P0 BRA `(.L_x_37) ;  /* 0x0000009800308947 */ /* 0x004fea0003800000 */
.L_x_36:
[----:B------:R2:W-:Y:S01]  /*2210*/  @!P4 SYNCS.ARRIVE.TRANS64 RZ, [UR33], R2 ;  /* 0x00000002ffffc9a7 */ /* 0x0005e20008000021 */
[----:B------:R-:W-:-:S04]  /*2220*/  ULOP3.LUT UR4, UR46, 0x2, URZ, 0xfc, !UPT ;  /* 0x000000022e047892 */ /* 0x000fc8000f8efcff */
[----:B------:R-:W-:-:S09]  /*2230*/  UISETP.NE.AND UP0, UPT, UR4, 0x2, UPT ;  /* 0x000000020400788c */ /* 0x000fd2000bf05270 */
[----:B------:R-:W-:Y:S05]  /*2240*/  BRA.U UP0, `(.L_x_38) ;  /* 0x0000000100047547 */ /* 0x000fea000b800000 */
[----:B------:R-:W-:Y:S05]  /*2250*/  BPT.TRAP 0x1 ;  /* 0x000000040000795c */ /* 0x000fea0000300000 */
.L_x_38:
[----:B------:R-:W-:Y:S04]  /*2260*/  BSSY.RECONVERGENT B0, `(.L_x_39) ;  /* 0x0000003000007945 */ /* 0x000fe80003800200 */
[----:B------:R-:W-:Y:S05]  /*2270*/  @P3 BRA `(.L_x_40) ;  /* 0x0000000000043947 */ /* 0x000fea0003800000 */
[----:B------:R-:W-:Y:S05]  /*2280*/  BPT.TRAP 0x1 ;  /* 0x000000040000795c */ /* 0x000fea0000300000 */
.L_x_40:
[----:B------:R-:W-:Y:S05]  /*2290*/  BSYNC.RECONVERGENT B0 ;  /* 0x0000000000007941 */ /* 0x000fea0003800200 */
.L_x_39:
        /* <DEDUP_REMOVED lines=27> */
[----:B------:R-:W-:Y:S02]  /*2450*/  ULEA.HI UR11, UR29, UR19, URZ, 0x17 ;  /* 0x000000131d0b7291 */ /* 0x000fe4000f8fb8ff */
[----:B------:R-:W-:-:S02]  /*2460*/  UIADD3 UR8, UPT, UPT, UR6, 0x33f00, UR8 ;  /* 0x00033f0006087890 */ /* 0x000fc4000fffe008 */
[----:B------:R-:W-:Y:S01]  /*2470*/  UIADD3.X UR41, UPT, UPT, URZ, UR45, URZ, UP0, !UPT ;  /* 0x0000002dff297290 */ /* 0x000fe200087fe4ff */
        /* <DEDUP_REMOVED lines=16> */
.L_x_42:
[----:B------:R-:W-:Y:S05]  /*2580*/  BSYNC.RECONVERGENT B0 ;  /* 0x0000000000007941 */ /* 0x000fea0003800200 */
.L_x_41:
[----:B------:R-:W-:Y:S01]  /*2590*/  UIADD3 UR14, UPT, UPT, UR14, 0x1, URZ ;  /* 0x000000010e0e7890 */ /* 0x000fe2000fffe0ff */
[----:B------:R-:W-:-:S03]  /*25a0*/  UMOV UR5, UR15 ;  /* 0x0000000f00057c82 */ /* 0x000fc60008000000 */
[----:B------:R-:W-:-:S09]  /*25b0*/  UISETP.NE.AND UP0, UPT, UR14, UR47, UPT ;  /* 0x0000002f0e00728c */ /* 0x000fd2000bf05270 */
[----:B------:R-:W-:Y:S05]  /*25c0*/  BRA.U UP0, `(.L_x_43) ;  /* 0xfffffff900f87547 */ /* 0x000fea000b83ffff */
.L_x_35:
[C---:B------:R-:W-:Y:S01]  /*25d0*/  LEA R3, R11.reuse, UR6, 0x3 ;  /* 0x000000060b037c11 */ /* 0x040fe2000f8e18ff */
[----:B------:R-:W-:Y:S01]  /*25e0*/  NOP ;  /* 0x0000000000007918 */ /* 0x000fe20000000000 */
[----:B-1----:R-:W-:Y:S02]  /*25f0*/  SHF.L.U32 R0, R10, 0x1f, RZ ;  /* 0x0000001f0a007819 */ /* 0x002fe400000006ff */
[----:B------:R-:W-:Y:S02]  /*2600*/  LEA R4, R11, UR6, 0x4 ;  /* 0x000000060b047c11 */ /* 0x000fe4000f8e20ff */
[----:B------:R-:W1:Y:S02]  /*2610*/  SYNCS.PHASECHK.TRANS64.TRYWAIT P0, [R3+URZ+0x130], R0 ;  /* 0x00013000030075a7 */ /* 0x000e6400080011ff */
[----:B-1----:R-:W-:Y:S05]  /*2620*/  @!P0 BRA `(.L_x_44) ;  /* 0x0000009400408947 */ /* 0x002fea0003800000 */
.L_x_171:
[----:B------:R-:W4:Y:S01]  /*2630*/  LDS.128 R4, [R4+0x1a0] ;  /* 0x0001a00004047984 */ /* 0x000f220000000c00 */
[----:B------:R-:W-:Y:S01]  /*2640*/  UISETP.GE.AND UP0, UPT, UR42, 0x1, UPT ;  /* 0x000000012a00788c */ /* 0x000fe2000bf06270 */
[----:B------:R-:W-:Y:S01]  /*2650*/  @!PT LDS RZ, [RZ] ;  /* 0x00000000fffff984 */ /* 0x000fe20000000800 */
[----:B------:R-:W-:Y:S01]  /*2660*/  @!PT LDS RZ, [RZ] ;  /* 0x00000000fffff984 */ /* 0x000fe20000000800 */
[----:B------:R-:W-:Y:S01]  /*2670*/  @!PT LDS RZ, [RZ] ;  /* 0x00000000fffff984 */ /* 0x000fe20000000800 */
[----:B------:R-:W-:Y:S01]  /*2680*/  @!PT LDS RZ, [RZ] ;  /* 0x00000000fffff984 */ /* 0x000fe20000000800 */
[----:B------:R1:W-:Y:S06]  /*2690*/  MEMBAR.ALL.CTA ;  /* 0x0000000000007992 */ /* 0x0003ec0000008000 */
[----:B-1----:R-:W1:Y:S01]  /*26a0*/  FENCE.VIEW.ASYNC.S ;  /* 0x00000000000073c6 */ /* 0x002e620000000000 */
[----:B----4-:R-:W-:-:S13]  /*26b0*/  LOP3.LUT P0, RZ, R6, 0x1, RZ, 0xc0, !PT ;  /* 0x0000000106ff7812 */ /* 0x010fda000780c0ff */
[----:B-1----:R-:W-:Y:S01]  /*26c0*/  VOTEU.ANY UP1, P0 ;  /* 0x0000000000ff7886 */ /* 0x002fe20000020100 */
[----:B------:R-:W-:-:S13]  /*26d0*/  PLOP3.LUT P0, PT, PT, PT, UP1, 0x80, 0x8 ;  /* 0x000000000008781c */ /* 0x000fda0003f0f018 */
[----:B------:R-:W-:Y:S02]  /*26e0*/  @P0 LOP3.LUT R0, R5, 0xffff, RZ, 0xc0, !PT ;  /* 0x0000ffff05000812 */ /* 0x000fe400078ec0ff */
[----:B--2---:R-:W-:Y:S02]  /*26f0*/  @P0 MOV R2, R4 ;  /* 0x0000000400020202 */ /* 0x004fe40000000f00 */
[----:B------:R-:W-:Y:S01]  /*2700*/  @P0 R2UR UR5, R0 ;  /* 0x00000000000502ca */ /* 0x000fe200000e0000 */
[----:B------:R-:W-:Y:S01]  /*2710*/  VIADD R0, R3, 0x140 ;  /* 0x0000014003007836 */ /* 0x000fe20000000000 */
[----:B------:R-:W-:Y:S02]  /*2720*/  @P0 SHF.R.U32.HI R4, RZ, 0x10, R5 ;  /* 0x00000010ff040819 */ /* 0x000fe40000011605 */
[----:B------:R-:W-:Y:S02]  /*2730*/  @P0 R2UR UR7, R2 ;  /* 0x00000000020702ca */ /* 0x000fe400000e0000 */
[----:B------:R-:W-:-:S02]  /*2740*/  PRMT R0, RZ, 0x654, R0 ;  /* 0x00000654ff007816 */ /* 0x000fc40000000000 */
[----:B------:R-:W-:Y:S02]  /*2750*/  @P0 R2UR UR4, R4 ;  /* 0x00000000040402ca */ /* 0x000fe400000e0000 */
[----:B------:R1:W-:Y:S03]  /*2760*/  SYNCS.ARRIVE.TRANS64.RED.A1T0 RZ, [R0+URZ], RZ ;  /* 0x000000ff00ff79a7 */ /* 0x0003e600081004ff */
[----:B------:R-:W-:-:S04]  /*2770*/  @UP1 UMOV UR50, UR5 ;  /* 0x0000000500321c82 */ /* 0x000fc80008000000 */
[----:B------:R-:W-:-:S04]  /*2780*/  @UP1 UMOV UR51, UR7 ;  /* 0x0000000700331c82 */ /* 0x000fc80008000000 */
[----:B------:R-:W-:Y:S01]  /*2790*/  @UP1 UMOV UR36, UR4 ;  /* 0x0000000400241c82 */ /* 0x000fe20008000000 */
[----:B------:R-:W-:Y:S05]  /*27a0*/  BRA.U !UP0, `(.L_x_45) ;  /* 0x0000000108d47547 */ /* 0x000fea000b800000 */
[----:B------:R-:W2:Y:S01]  /*27b0*/  LDCU.128 UR16, c[0x0][0xf10] ;  /* 0x0001e200ff1077ac */ /* 0x000ea20008000c00 */
[----:B------:R-:W4:Y:S01]  /*27c0*/  LDCU UR11, c[0x0][0xf20] ;  /* 0x0001e400ff0b77ac */ /* 0x000f220008000800 */
[----:B------:R-:W3:Y:S01]  /*27d0*/  LDCU UR24, c[0x0][0xf0c] ;  /* 0x0001e180ff1877ac */ /* 0x000ee20008000800 */
[----:B------:R-:W1:Y:S01]  /*27e0*/  LDCU.64 UR8, c[0x0][0xf28] ;  /* 0x0001e500ff0877ac */ /* 0x000e620008000a00 */
[----:B------:R-:W-:Y:S02]  /*27f0*/  UISETP.NE.AND UP3, UPT, UR42, 0x1, UPT ;  /* 0x000000012a00788c */ /* 0x000fe4000bf65270 */
[----:B--2---:R-:W-:Y:S02]  /*2800*/  UIMAD.WIDE.U32 UR12, UR53, UR19, URZ ;  /* 0x00000013350c72a5 */ /* 0x004fe4000f8e00ff */
[----:B------:R-:W-:Y:S02]  /*2810*/  UIMAD.WIDE.U32 UR4, UR54, UR16, URZ ;  /* 0x00000010360472a5 */ /* 0x000fe4000f8e00ff */
[----:B------:R-:W-:-:S02]  /*2820*/  UISETP.NE.AND UP0, UPT, UR18, 0x1, UPT ;  /* 0x000000011200788c */ /* 0x000fc4000bf05270 */
[----:B------:R-:W-:Y:S01]  /*2830*/  UIMAD.WIDE.U32 UR22, UR50, UR19, URZ ;  /* 0x00000013321672a5 */ /* 0x000fe2000f8e00ff */
[----:B------:R-:W-:Y:S02]  /*2840*/  UMOV UR12, UR13 ;  /* 0x0000000d000c7c82 */ /* 0x000fe40008000000 */
[----:B------:R-:W-:Y:S01]  /*2850*/  UMOV UR4, UR5 ;  /* 0x0000000500047c82 */ /* 0x000fe20008000000 */
[----:B----4-:R-:W-:Y:S02]  /*2860*/  USHF.R.U32.HI UR12, URZ, UR11, UR12 ;  /* 0x0000000bff0c7299 */ /* 0x010fe4000801160c */
[----:B---3--:R-:W-:Y:S02]  /*2870*/  UISETP.NE.AND UP2, UPT, UR24, 0x1, UPT ;  /* 0x000000011800788c */ /* 0x008fe4000bf45270 */
[----:B------:R-:W-:Y:S02]  /*2880*/  USHF.R.U32.HI UR4, URZ, UR17, UR4 ;  /* 0x00000011ff047299 */ /* 0x000fe40008011604 */
[----:B------:R-:W-:-:S02]  /*2890*/  USEL UR5, UR53, UR12, !UP0 ;  /* 0x0000000c35057287 */ /* 0x000fc4000c000000 */
[----:B------:R-:W-:Y:S02]  /*28a0*/  USEL UR7, UR54, UR4, !UP2 ;  /* 0x0000000436077287 */ /* 0x000fe4000d000000 */
[----:B-1----:R-:W-:Y:S01]  /*28b0*/  UIMAD.WIDE.U32 UR12, UR5, UR8, URZ ;  /* 0x00000008050c72a5 */ /* 0x002fe2000f8e00ff */
[----:B------:R-:W-:Y:S01]  /*28c0*/  UMOV UR4, UR23 ;  /* 0x0000001700047c82 */ /* 0x000fe20008000000 */
[----:B------:R-:W-:Y:S02]  /*28d0*/  UIMAD.WIDE.U32 UR20, UR51, UR16, URZ ;  /* 0x00000010331472a5 */ /* 0x000fe4000f8e00ff */
[----:B------:R-:W-:-:S03]  /*28e0*/  UIMAD.WIDE.U32 UR22, UR7, UR8, URZ ;  /* 0x00000008071672a5 */ /* 0x000fc6000f8e00ff */
[----:B------:R-:W-:Y:S01]  /*28f0*/  UMOV UR12, UR13 ;  /* 0x0000000d000c7c82 */ /* 0x000fe20008000000 */
[----:B------:R-:W-:Y:S02]  /*2900*/  USHF.R.U32.HI UR4, URZ, UR11, UR4 ;  /* 0x0000000bff047299 */ /* 0x000fe40008011604 */
[----:B------:R-:W-:Y:S01]  /*2910*/  @UP3 USHF.R.U32.HI UR5, URZ, UR9, UR12 ;  /* 0x00000009ff053299 */ /* 0x000fe2000801160c */
[----:B------:R-:W-:Y:S01]  /*2920*/  UMOV UR20, UR21 ;  /* 0x0000001500147c82 */ /* 0x000fe20008000000 */
[----:B------:R-:W-:Y:S01]  /*2930*/  UMOV UR22, UR23 ;  /* 0x0000001700167c82 */ /* 0x000fe20008000000 */
[----:B------:R-:W-:Y:S02]  /*2940*/  USHF.R.U32.HI UR17, URZ, UR17, UR20 ;  /* 0x00000011ff117299 */ /* 0x000fe40008011614 */
[----:B------:R-:W-:Y:S02]  /*2950*/  USEL UR4, UR50, UR4, !UP0 ;  /* 0x0000000432047287 */ /* 0x000fe4000c000000 */
[----:B------:R-:W-:-:S02]  /*2960*/  @UP3 USHF.R.U32.HI UR7, URZ, UR9, UR22 ;  /* 0x00000009ff073299 */ /* 0x000fc40008011616 */
[----:B------:R-:W-:Y:S02]  /*2970*/  UIMAD UR11, UR42, UR5, URZ ;  /* 0x000000052a0b72a4 */ /* 0x000fe4000f8e02ff */
[----:B------:R-:W-:Y:S02]  /*2980*/  USEL UR5, UR51, UR17, !UP2 ;  /* 0x0000001133057287 */ /* 0x000fe4000d000000 */
[----:B------:R-:W-:Y:S02]  /*2990*/  UIMAD UR12, UR42, UR7, URZ ;  /* 0x000000072a0c72a4 */ /* 0x000fe4000f8e02ff */
[----:B------:R-:W-:Y:S02]  /*29a0*/  UISETP.GE.AND UP0, UPT, UR4, UR11, UPT ;  /* 0x0000000b0400728c */ /* 0x000fe4000bf06270 */
[----:B------:R-:W-:Y:S02]  /*29b0*/  UIMAD.WIDE.U32 UR16, UR4, UR8, URZ ;  /* 0x00000008041072a5 */ /* 0x000fe4000f8e00ff */
[----:B------:R-:W-:-:S02]  /*29c0*/  UISETP.GE.OR UP0, UPT, UR5, UR12, UP0 ;  /* 0x0000000c0500728c */ /* 0x000fc40008706670 */
[----:B------:R-:W-:Y:S02]  /*29d0*/  UIMAD.WIDE.U32 UR12, UR5, UR8, URZ ;  /* 0x00000008050c72a5 */ /* 0x000fe4000f8e00ff */
[----:B------:R-:W-:Y:S01]  /*29e0*/  UIADD3 UR14, UPT, UPT, -UR4, URZ, URZ ;  /* 0x000000ff040e7290 */ /* 0x000fe2000fffe1ff */
[----:B------:R-:W-:Y:S01]  /*29f0*/  UMOV UR11, UR17 ;  /* 0x00000011000b7c82 */ /* 0x000fe20008000000 */
[----:B------:R-:W-:Y:S02]  /*2a00*/  UIADD3 UR12, UPT, UPT, -UR5, URZ, URZ ;  /* 0x000000ff050c7290 */ /* 0x000fe4000fffe1ff */
[----:B------:R-:W-:-:S03]  /*2a10*/  USHF.R.U32.HI UR11, URZ, UR9, UR11 ;  /* 0x00000009ff0b7299 */ /* 0x000fc6000801160b */
[----:B------:R-:W-:Y:S01]  /*2a20*/  @!UP0 UMOV UR8, UR13 ;  /* 0x0000000d00088c82 */ /* 0x000fe20008000000 */
[----:B------:R-:W-:Y:S02]  /*2a30*/  UIMAD UR14, UR18, UR14, UR50 ;  /* 0x0000000e120e72a4 */ /* 0x000fe4000f8e0232 */
[----:B------:R-:W-:Y:S02]  /*2a40*/  USEL UR11, UR4, UR11, !UP3 ;  /* 0x0000000b040b7287 */ /* 0x000fe4000d800000 */
[----:B------:R-:W-:Y:S02]  /*2a50*/  @!UP0 USHF.R.U32.HI UR8, URZ, UR9, UR8 ;  /* 0x00000009ff088299 */ /* 0x000fe40008011608 */
[----:B------:R-:W-:Y:S02]  /*2a60*/  UIADD3 UR9, UPT, UPT, -UR11, URZ, URZ ;  /* 0x000000ff0b097290 */ /* 0x000fe4000fffe1ff */
[----:B------:R-:W-:Y:S02]  /*2a70*/  @!UP0 USEL UR8, UR5, UR8, !UP3 ;  /* 0x0000000805088287 */ /* 0x000fe4000d800000 */
[----:B------:R-:W-:-:S02]  /*2a80*/  UIMAD UR9, UR42, UR9, UR4 ;  /* 0x000000092a0972a4 */ /* 0x000fc4000f8e0204 */
[----:B------:R-:W-:Y:S02]  /*2a90*/  @!UP0 UIADD3 UR11, UPT, UPT, UR11, -UR8, URZ ;  /* 0x800000080b0b8290 */ /* 0x000fe4000fffe0ff */
[----:B------:R-:W-:Y:S02]  /*2aa0*/  @!UP0 UIMAD UR8, UR9, UR7, UR8 ;  /* 0x00000007090882a4 */ /* 0x000fe4000f8e0208 */
[----:B------:R-:W-:Y:S02]  /*2ab0*/  @!UP0 UIMAD UR4, UR42, UR11, UR5 ;  /* 0x0000000b2a0482a4 */ /* 0x000fe4000f8e0205 */
[----:B------:R-:W-:Y:S02]  /*2ac0*/  UIMAD UR7, UR24, UR12, UR51 ;  /* 0x0000000c180772a4 */ /* 0x000fe4000f8e0233 */
[----:B------:R-:W-:Y:S01]  /*2ad0*/  UIMAD UR50, UR4, UR18, UR14 ;  /* 0x00000012043272a4 */ /* 0x000fe2000f8e020e */
[----:B------:R-:W-:Y:S02]  /*2ae0*/  @!UP0 UMOV UR5, UR8 ;  /* 0x0000000800058c82 */ /* 0x000fe40008000000 */
[----:B------:R-:W-:-:S12]  /*2af0*/  UIMAD UR51, UR5, UR24, UR7 ;  /* 0x00000018053372a4 */ /* 0x000fd8000f8e0207 */
.L_x_45:
[----:B------:R-:W2:Y:S02]  /*2b00*/  LDCU UR4, c[0x0][0xf30] ;  /* 0x0001e600ff0477ac */ /* 0x000ea40008000800 */
[----:B--2---:R-:W-:-:S09]  /*2b10*/  UISETP.NE.AND UP0, UPT, UR4, 0x1, UPT ;  /* 0x000000010400788c */ /* 0x004fd2000bf05270 */
[----:B------:R-:W-:Y:S05]  /*2b20*/  BRA.U UP0, `(.L_x_46) ;  /* 0x0000000100447547 */ /* 0x000fea000b800000 */
[----:B------:R-:W2:Y:S01]  /*2b30*/  LDCU.128 UR16, c[0x0][0xf10] ;  /* 0x0001e200ff1077ac */ /* 0x000ea20008000c00 */
[----:B------:R-:W4:Y:S01]  /*2b40*/  LDCU UR11, c[0x0][0xf0c] ;  /* 0x0001e180ff0b77ac */ /* 0x000f220008000800 */
[----:B------:R-:W1:Y:S01]  /*2b50*/  LDCU UR7, c[0x0][0xf20] ;  /* 0x0001e400ff0777ac */ /* 0x000e620008000800 */
[----:B--2---:R-:W-:Y:S02]  /*2b60*/  UIMAD.WIDE.U32 UR8, UR51, UR16, URZ ;  /* 0x00000010330872a5 */ /* 0x004fe4000f8e00ff */
[----:B------:R-:W-:Y:S02]  /*2b70*/  UIMAD.WIDE.U32 UR4, UR50, UR19, URZ ;  /* 0x00000013320472a5 */ /* 0x000fe4000f8e00ff */
[----:B----4-:R-:W-:Y:S02]  /*2b80*/  UISETP.NE.AND UP2, UPT, UR11, 0x1, UPT ;  /* 0x000000010b00788c */ /* 0x010fe4000bf45270 */
[----:B------:R-:W-:Y:S01]  /*2b90*/  UISETP.NE.AND UP0, UPT, UR18, 0x1, UPT ;  /* 0x000000011200788c */ /* 0x000fe2000bf05270 */
[----:B------:R-:W-:-:S02]  /*2ba0*/  UMOV UR8, UR9 ;  /* 0x0000000900087c82 */ /* 0x000fc40008000000 */
[----:B------:R-:W-:Y:S01]  /*2bb0*/  UMOV UR4, UR5 ;  /* 0x0000000500047c82 */ /* 0x000fe20008000000 */
[----:B------:R-:W-:Y:S02]  /*2bc0*/  USHF.R.U32.HI UR17, URZ, UR17, UR8 ;  /* 0x00000011ff117299 */ /* 0x000fe40008011608 */
[----:B-1----:R-:W-:Y:S02]  /*2bd0*/  USHF.R.U32.HI UR4, URZ, UR7, UR4 ;  /* 0x00000007ff047299 */ /* 0x002fe40008011604 */
[----:B------:R-:W-:Y:S02]  /*2be0*/  USEL UR5, UR51, UR17, !UP2 ;  /* 0x0000001133057287 */ /* 0x000fe4000d000000 */
[----:B------:R-:W-:-:S04]  /*2bf0*/  USEL UR4, UR50, UR4, !UP0 ;  /* 0x0000000432047287 */ /* 0x000fc8000c000000 */
[----:B------:R-:W-:Y:S02]  /*2c00*/  UIADD3 UR7, UPT, UPT, UR5, -UR4, URZ ;  /* 0x8000000405077290 */ /* 0x000fe4000fffe0ff */
[----:B------:R-:W-:Y:S02]  /*2c10*/  UIADD3 UR4, UPT, UPT, -UR5, UR4, URZ ;  /* 0x0000000405047290 */ /* 0x000fe4000fffe1ff */
[----:B------:R-:W-:Y:S02]  /*2c20*/  UIMAD UR50, UR7, UR18, UR50 ;  /* 0x00000012073272a4 */ /* 0x000fe4000f8e0232 */
[----:B------:R-:W-:-:S12]  /*2c30*/  UIMAD UR51, UR4, UR11, UR51 ;  /* 0x0000000b043372a4 */ /* 0x000fd8000f8e0233 */
.L_x_46:
[----:B------:R-:W-:Y:S01]  /*2c40*/  VIADD R11, R11, 0x1 ;  /* 0x000000010b0b7836 */ /* 0x000fe20000000000 */
[----:B------:R-:W-:Y:S02]  /*2c50*/  R2UR UR5, R91 ;  /* 0x000000005b0572ca */ /* 0x000fe400000e0000 */
[----:B------:R-:W-:Y:S02]  /*2c60*/  R2UR UR4, R92 ;  /* 0x000000005c0472ca */ /* 0x000fe400000e0000 */
[C---:B------:R-:W-:Y:S02]  /*2c70*/  ISETP.NE.AND P0, PT, R11.reuse, 0x2, PT ;  /* 0x000000020b00780c */ /* 0x040fe40003f05270 */
[----:B------:R-:W-:Y:S02]  /*2c80*/  PLOP3.LUT P2, PT, PT, PT, PT, 0x80, 0x8 ;  /* 0x000000000008781c */ /* 0x000fe40003f4f070 */
[----:B-1----:R-:W-:Y:S02]  /*2c90*/  SEL R0, RZ, 0x1, P0 ;  /* 0x00000001ff007807 */ /* 0x002fe40000000000 */
[----:B------:R-:W-:-:S02]  /*2ca0*/  SEL R11, R11, RZ, P0 ;  /* 0x000000ff0b0b7207 */ /* 0x000fc40000000000 */
[----:B------:R-:W-:Y:S01]  /*2cb0*/  LOP3.LUT R10, R10, R0, RZ, 0x3c, !PT ;  /* 0x000000000a0a7212 */ /* 0x000fe200078e3cff */
[----:B------:R-:W-:Y:S02]  /*2cc0*/  UIADD3 UR26, UPT, UPT, UR50, UR5, URZ ;  /* 0x00000005321a7290 */ /* 0x000fe4000fffe0ff */
[----:B------:R-:W-:Y:S01]  /*2cd0*/  UIADD3 UR20, UPT, UPT, UR51, UR4, URZ ;  /* 0x0000000433147290 */ /* 0x000fe2000fffe0ff */
[----:B------:R-:W-:Y:S11]  /*2ce0*/  BRA.U UP1, `(.L_x_47) ;  /* 0xffffffed018c7547 */ /* 0x000ff6000b83ffff */
[----:B------:R-:W-:Y:S01]  /*2cf0*/  UIADD3 UR7, UPT, UPT, UR6, 0x78, URZ ;  /* 0x0000007806077890 */ /* 0x000fe2000fffe0ff */
[----:B------:R-:W-:-:S03]  /*2d00*/  SHF.L.U32 R2, R12, 0x1f, RZ ;  /* 0x0000001f0c027819 */ /* 0x000fc600000006ff */
[----:B------:R-:W-:-:S09]  /*2d10*/  ULEA UR4, UR15, UR7, 0x3 ;  /* 0x000000070f047291 */ /* 0x000fd2000f8e18ff */
[----:B------:R-:W1:Y:S02]  /*2d20*/  SYNCS.PHASECHK.TRANS64.TRYWAIT P0, [UR4], R2 ;  /* 0x00000002ff0075a7 */ /* 0x000e640008001104 */
[----:B-1----:R-:W-:Y:S05]  /*2d30*/  @!P0 BRA `(.L_x_48) ;  /* 0x0000008c00908947 */ /* 0x002fea0003800000 */
.L_x_173:
[----:B------:R-:W-:-:S04]  /*2d40*/  UIADD3 UR4, UPT, UPT, UR15, 0x1, URZ ;  /* 0x000000010f047890 */ /* 0x000fc8000fffe0ff */
[----:B------:R-:W-:-:S04]  /*2d50*/  UISETP.NE.AND UP0, UPT, UR4, 0xf, UPT ;  /* 0x0000000f0400788c */ /* 0x000fc8000bf05270 */
[----:B------:R-:W-:Y:S02]  /*2d60*/  USEL UR6, URZ, 0x1, UP0 ;  /* 0x00000001ff067887 */ /* 0x000fe40008000000 */
[----:B------:R-:W-:-:S04]  /*2d70*/  USEL UR4, UR4, URZ, UP0 ;  /* 0x000000ff04047287 */ /* 0x000fc80008000000 */
[----:B------:R-:W-:Y:S01]  /*2d80*/  ULEA UR5, UR4, UR7, 0x3 ;  /* 0x0000000704057291 */ /* 0x000fe2000f8e18ff */
[----:B-1----:R-:W-:-:S04]  /*2d90*/  LOP3.LUT R2, R12, UR6, RZ, 0x3c, !PT ;  /* 0x000000060c027c12 */ /* 0x002fc8000f8e3cff */
[----:B------:R-:W-:-:S04]  /*2da0*/  SHF.L.U32 R3, R2, 0x1f, RZ ;  /* 0x0000001f02037819 */ /* 0x000fc800000006ff */
[----:B------:R-:W1:Y:S02]  /*2db0*/  SYNCS.PHASECHK.TRANS64.TRYWAIT P0, [UR5], R3 ;  /* 0x00000003ff0075a7 */ /* 0x000e640008001105 */
[----:B-1----:R-:W-:Y:S05]  /*2dc0*/  @!P0 BRA `(.L_x_49) ;  /* 0x0000008c00848947 */ /* 0x002fea0003800000 */
.L_x_175:
[----:B------:R-:W-:-:S04]  /*2dd0*/  UIADD3 UR4, UPT, UPT, UR4, 0x1, URZ ;  /* 0x0000000104047890 */ /* 0x000fc8000fffe0ff */
[----:B------:R-:W-:-:S04]  /*2de0*/  UISETP.NE.AND UP0, UPT, UR4, 0xf, UPT ;  /* 0x0000000f0400788c */ /* 0x000fc8000bf05270 */
[----:B------:R-:W-:Y:S02]  /*2df0*/  USEL UR6, URZ, 0x1, UP0 ;  /* 0x00000001ff067887 */ /* 0x000fe40008000000 */
[----:B------:R-:W-:-:S04]  /*2e00*/  USEL UR4, UR4, URZ, UP0 ;  /* 0x000000ff04047287 */ /* 0x000fc80008000000 */
[----:B------:R-:W-:Y:S01]  /*2e10*/  ULEA UR5, UR4, UR7, 0x3 ;  /* 0x0000000704057291 */ /* 0x000fe2000f8e18ff */
[----:B------:R-:W-:-:S04]  /*2e20*/  LOP3.LUT R2, R2, UR6, RZ, 0x3c, !PT ;  /* 0x0000000602027c12 */ /* 0x000fc8000f8e3cff */
[----:B-1----:R-:W-:-:S04]  /*2e30*/  SHF.L.U32 R3, R2, 0x1f, RZ ;  /* 0x0000001f02037819 */ /* 0x002fc800000006ff */
[----:B------:R-:W1:Y:S02]  /*2e40*/  SYNCS.PHASECHK.TRANS64.TRYWAIT P0, [UR5], R3 ;  /* 0x00000003ff0075a7 */ /* 0x000e640008001105 */
[----:B-1----:R-:W-:Y:S05]  /*2e50*/  @!P0 BRA `(.L_x_50) ;  /* 0x0000008c00788947 */ /* 0x002fea0003800000 */
.L_x_177:
        /* <DEDUP_REMOVED lines=9> */
.L_x_179:
        /* <DEDUP_REMOVED lines=9> */
.L_x_181:
        /* <DEDUP_REMOVED lines=9> */
.L_x_183:
        /* <DEDUP_REMOVED lines=9> */
.L_x_185:
        /* <DEDUP_REMOVED lines=9> */
.L_x_187:
        /* <DEDUP_REMOVED lines=9> */
.L_x_189:
        /* <DEDUP_REMOVED lines=9> */
.L_x_191:
        /* <DEDUP_REMOVED lines=9> */
.L_x_193:
        /* <DEDUP_REMOVED lines=9> */
.L_x_195:
        /* <DEDUP_REMOVED lines=9> */
.L_x_197:
        /* <DEDUP_REMOVED lines=9> */
.L_x_199:
[----:B------:R-:W-:-:S04]  /*3490*/  UIADD3 UR4, UPT, UPT, UR4, 0x1, URZ ;  /* 0x0000000104047890 */ /* 0x000fc8000fffe0ff */
[----:B------:R-:W-:-:S04]  /*34a0*/  UISETP.NE.AND UP0, UPT, UR4, 0xf, UPT ;  /* 0x0000000f0400788c */ /* 0x000fc8000bf05270 */
[----:B------:R-:W-:Y:S02]  /*34b0*/  USEL UR5, URZ, 0x1, UP0 ;  /* 0x00000001ff057887 */ /* 0x000fe40008000000 */
[----:B------:R-:W-:-:S04]  /*34c0*/  USEL UR4, UR4, URZ, UP0 ;  /* 0x000000ff04047287 */ /* 0x000fc80008000000 */
[----:B------:R-:W-:Y:S01]  /*34d0*/  ULEA UR4, UR4, UR7, 0x3 ;  /* 0x0000000704047291 */ /* 0x000fe2000f8e18ff */
[----:B------:R-:W-:-:S04]  /*34e0*/  LOP3.LUT R2, R2, UR5, RZ, 0x3c, !PT ;  /* 0x0000000502027c12 */ /* 0x000fc8000f8e3cff */
[----:B------:R-:W-:Y:S01]  /*34f0*/  SHF.L.U32 R2, R2, 0x1f, RZ ;  /* 0x0000001f02027819 */ /* 0x000fe200000006ff */
[----:B-1----:R-:W-:-:S07]  /*3500*/  IMAD.U32 R0, RZ, RZ, UR4 ;  /* 0x00000004ff007e24 */ /* 0x002fce000f8e00ff */
.L_x_62:
[----:B-1----:R1:W2:Y:S02]  /*3510*/  SYNCS.PHASECHK.TRANS64.TRYWAIT P0, [R0+URZ], R2 ;  /* 0x00000002000075a7 */ /* 0x0022a400080011ff */
[----:B--2---:R-:W-:Y:S05]  /*3520*/  @!P0 NANOSLEEP.SYNCS 0x989680 ;  /* 0x009896800000895d */ /* 0x004fea0003900000 */
[----:B------:R-:W2:Y:S02]  /*3530*/  @!P0 SYNCS.PHASECHK.TRANS64 P0, [R0+URZ], R2 ;  /* 0x00000002000085a7 */ /* 0x000ea400080010ff */
[----:B--2---:R-:W-:Y:S05]  /*3540*/  @P0 EXIT ;  /* 0x000000000000094d */ /* 0x004fea0003800000 */
[----:B------:R-:W-:Y:S05]  /*3550*/  BRA `(.L_x_62) ;  /* 0xfffffffc00ec7947 */ /* 0x000fea000383ffff */
.L_x_23:
[----:B------:R-:W-:-:S04]  /*3560*/  UISETP.NE.AND UP0, UPT, UR52, URZ, UPT ;  /* 0x000000ff3400728c */ /* 0x000fc8000bf05270 */
[----:B------:R-:W-:-:S09]  /*3570*/  UISETP.NE.OR UP0, UPT, UR21, 0x1, UP0 ;  /* 0x000000011500788c */ /* 0x000fd20008705670 */
[----:B------:R-:W-:Y:S05]  /*3580*/  BRA.U UP0, `(.L_x_63) ;  /* 0x0000000500487547 */ /* 0x000fea000b800000 */
[----:B------:R-:W-:Y:S01]  /*3590*/  ISETP.GE.U32.AND P2, PT, R0, 0x8, PT ;  /* 0x000000080000780c */ /* 0x000fe20003f46070 */
[----:B------:R-:W-:Y:S01]  /*35a0*/  IMAD.MOV.U32 R12, RZ, RZ, 0x1 ;  /* 0x00000001ff0c7424 */ /* 0x000fe200078e00ff */
[----:B------:R-:W-:Y:S02]  /*35b0*/  CS2R R10, SRZ ;  /* 0x00000000000a7805 */ /* 0x000fe4000001ff00 */
[----:B------:R-:W-:Y:S01]  /*35c0*/  CS2R R8, SRZ ;  /* 0x0000000000087805 */ /* 0x000fe2000001ff00 */
[----:B------:R-:W-:Y:S01]  /*35d0*/  UMOV UR6, 0x400 ;  /* 0x0000040000067882 */ /* 0x000fe20000000000 */
[----:B------:R-:W-:Y:S01]  /*35e0*/  UMOV UR5, URZ ;  /* 0x000000ff00057c82 */ /* 0x000fe20008000000 */
[----:B------:R-:W-:-:S12]  /*35f0*/  ULEA UR6, UR52, UR6, 0x18 ;  /* 0x0000000634067291 */ /* 0x000fd8000f8ec0ff */
.L_x_67:
[----:B------:R-:W-:Y:S02]  /*3600*/  LEA R2, R8, UR6, 0x3 ;  /* 0x0000000608027c11 */ /* 0x000fe4000f8e18ff */
[----:B------:R-:W-:-:S03]  /*3610*/  SHF.L.U32 R4, R9, 0x1f, RZ ;  /* 0x0000001f09047819 */ /* 0x000fc600000006ff */
[----:B------:R-:W-:Y:S01]  /*3620*/  VIADD R5, R2, 0x180 ;  /* 0x0000018002057836 */ /* 0x000fe20000000000 */
[----:B------:R-:W2:Y:S02]  /*3630*/  SYNCS.PHASECHK.TRANS64.TRYWAIT P0, [R2+URZ+0x170], R4 ;  /* 0x00017004020075a7 */ /* 0x000ea400080011ff */
[----:B--2---:R-:W-:Y:S05]  /*3640*/  @!P0 BRA `(.L_x_64) ;  /* 0x00000088009c8947 */ /* 0x004fea0003800000 */
.L_x_200:
[----:B------:R-:W-:Y:S01]  /*3650*/  ULEA UR4, UR5, UR6, 0x3 ;  /* 0x0000000605047291 */ /* 0x000fe2000f8e18ff */
[----:B--2---:R-:W-:Y:S01]  /*3660*/  PRMT R2, RZ, 0x654, R5 ;  /* 0x00000654ff027816 */ /* 0x004fe20000000005 */
[----:B------:R-:W-:Y:S01]  /*3670*/  @!P2 IMAD.MOV.U32 R4, RZ, RZ, 0x10 ;  /* 0x00000010ff04a424 */ /* 0x000fe200078e00ff */
[----:B------:R-:W-:Y:S01]  /*3680*/  SHF.L.U32 R5, R12, 0x1f, RZ ;  /* 0x0000001f0c057819 */ /* 0x000fe200000006ff */
[----:B------:R-:W-:Y:S01]  /*3690*/  UIADD3 UR7, UPT, UPT, UR4, 0x130, URZ ;  /* 0x0000013004077890 */ /* 0x000fe2000fffe0ff */
[----:B------:R2:W-:Y:S05]  /*36a0*/  SYNCS.ARRIVE.TRANS64.RED.A1T0 RZ, [R2+URZ], RZ ;  /* 0x000000ff02ff79a7 */ /* 0x0005ea00081004ff */
[----:B------:R-:W-:Y:S01]  /*36b0*/  IMAD.U32 R6, RZ, RZ, UR7 ;  /* 0x00000007ff067e24 */ /* 0x000fe2000f8e00ff */
[----:B------:R-:W3:Y:S04]  /*36c0*/  SYNCS.PHASECHK.TRANS64.TRYWAIT P0, [UR4+0x140], R5 ;  /* 0x00014005ff0075a7 */ /* 0x000ee80008001104 */
[----:B------:R-:W-:Y:S01]  /*36d0*/  PRMT R6, R0, 0x654, R6 ;  /* 0x0000065400067816 */ /* 0x000fe20000000006 */
[----:B--23--:R-:W-:Y:S06]  /*36e0*/  @!P0 BRA `(.L_x_65) ;  /* 0x0000008800888947 */ /* 0x00cfec0003800000 */
.L_x_202:
[----:B------:R-:W-:Y:S01]  /*36f0*/  ULEA UR8, UR5, UR6, 0x4 ;  /* 0x0000000605087291 */ /* 0x000fe2000f8e20ff */
[----:B------:R-:W-:Y:S01]  /*3700*/  SEL R3, R6, R3, !P2 ;  /* 0x0000000306037207 */ /* 0x000fe20005000000 */
[----:B------:R-:W-:Y:S01]  /*3710*/  UIADD3 UR9, UPT, UPT, UR4, 0x130, URZ ;  /* 0x0000013004097890 */ /* 0x000fe2000fffe0ff */
[----:B--2---:R-:W-:Y:S01]  /*3720*/  LEA R2, R11, UR6, 0x3 ;  /* 0x000000060b027c11 */ /* 0x004fe2000f8e18ff */
[----:B------:R-:W-:Y:S01]  /*3730*/  UIADD3 UR8, UPT, UPT, UR8, 0x1a0, URZ ;  /* 0x000001a008087890 */ /* 0x000fe2000fffe0ff */
[----:B------:R2:W-:Y:S01]  /*3740*/  @!P2 SYNCS.ARRIVE.TRANS64.RED RZ, [R3+URZ], R4 ;  /* 0x0000000403ffa9a7 */ /* 0x0005e200080004ff */
[----:B------:R-:W-:Y:S01]  /*3750*/  UIADD3 UR4, UPT, UPT, UR5, 0x1, URZ ;  /* 0x0000000105047890 */ /* 0x000fe2000fffe0ff */
[----:B------:R-:W-:-:S03]  /*3760*/  VIADD R8, R8, 0x1 ;  /* 0x0000000108087836 */ /* 0x000fc60000000000 */
[----:B------:R-:W-:Y:S02]  /*3770*/  UISETP.NE.AND UP0, UPT, UR4, 0x2, UPT ;  /* 0x000000020400788c */ /* 0x000fe4000bf05270 */
[----:B------:R-:W-:Y:S01]  /*3780*/  ISETP.NE.AND P0, PT, R8, 0x2, PT ;  /* 0x000000020800780c */ /* 0x000fe20003f05270 */
[----:B------:R-:W-:Y:S06]  /*3790*/  UGETNEXTWORKID.BROADCAST [UR8], [UR9] ;  /* 0x00000000080073ca */ /* 0x000fec0008000100 */
[----:B------:R-:W-:Y:S02]  /*37a0*/  USEL UR7, URZ, 0x1, UP0 ;  /* 0x00000001ff077887 */ /* 0x000fe40008000000 */
[----:B------:R-:W-:-:S04]  /*37b0*/  USEL UR5, UR4, URZ, UP0 ;  /* 0x000000ff04057287 */ /* 0x000fc80008000000 */
[----:B------:R-:W-:Y:S02]  /*37c0*/  LOP3.LUT R12, R12, UR7, RZ, 0x3c, !PT ;  /* 0x000000070c0c7c12 */ /* 0x000fe4000f8e3cff */
[----:B--2---:R-:W-:-:S04]  /*37d0*/  SHF.L.U32 R4, R10, 0x1f, RZ ;  /* 0x0000001f0a047819 */ /* 0x004fc800000006ff */
[----:B------:R-:W2:Y:S02]  /*37e0*/  SYNCS.PHASECHK.TRANS64.TRYWAIT P1, [R2+URZ+0x130], R4 ;  /* 0x00013004020075a7 */ /* 0x000ea400080211ff */
[----:B--2---:R-:W-:Y:S05]  /*37f0*/  @!P1 BRA `(.L_x_66) ;  /* 0x00000088005c9947 */ /* 0x004fea0003800000 */
.L_x_203:
[C---:B--2---:R-:W-:Y:S01]  /*3800*/  LEA R4, R11.reuse, UR6, 0x4 ;  /* 0x000000060b047c11 */ /* 0x044fe2000f8e20ff */
[----:B------:R-:W-:Y:S01]  /*3810*/  VIADD R2, R2, 0x140 ;  /* 0x0000014002027836 */ /* 0x000fe20000000000 */
[----:B------:R-:W-:Y:S01]  /*3820*/  SEL R8, R8, RZ, P0 ;  /* 0x000000ff08087207 */ /* 0x000fe20000000000 */
[----:B------:R-:W-:-:S03]  /*3830*/  VIADD R11, R11, 0x1 ;  /* 0x000000010b0b7836 */ /* 0x000fc60000000000 */
[----:B------:R-:W2:Y:S01]  /*3840*/  LDS.128 R4, [R4+0x1a0] ;  /* 0x0001a00004047984 */ /* 0x000ea20000000c00 */
[----:B------:R-:W-:Y:S02]  /*3850*/  PRMT R2, RZ, 0x654, R2 ;  /* 0x00000654ff027816 */ /* 0x000fe40000000002 */
[C---:B------:R-:W-:Y:S01]  /*3860*/  ISETP.NE.AND P1, PT, R11.reuse, 0x2, PT ;  /* 0x000000020b00780c */ /* 0x040fe20003f25270 */
[----:B------:R-:W-:Y:S01]  /*3870*/  @!PT LDS RZ, [RZ] ;  /* 0x00000000fffff984 */ /* 0x000fe20000000800 */
[----:B------:R-:W-:Y:S01]  /*3880*/  @!PT LDS RZ, [RZ] ;  /* 0x00000000fffff984 */ /* 0x000fe20000000800 */
[----:B------:R-:W-:Y:S01]  /*3890*/  @!PT LDS RZ, [RZ] ;  /* 0x00000000fffff984 */ /* 0x000fe20000000800 */
[----:B------:R-:W-:Y:S01]  /*38a0*/  @!PT LDS RZ, [RZ] ;  /* 0x00000000fffff984 */ /* 0x000fe20000000800 */
[----:B------:R3:W-:Y:S06]  /*38b0*/  MEMBAR.ALL.CTA ;  /* 0x0000000000007992 */ /* 0x0007ec0000008000 */
[----:B---3--:R-:W3:Y:S01]  /*38c0*/  FENCE.VIEW.ASYNC.S ;  /* 0x00000000000073c6 */ /* 0x008ee20000000000 */
[----:B------:R-:W-:Y:S01]  /*38d0*/  SEL R11, R11, RZ, P1 ;  /* 0x000000ff0b0b7207 */ /* 0x000fe20000800000 */
[----:B---3--:R3:W-:Y:S01]  /*38e0*/  SYNCS.ARRIVE.TRANS64.RED.A1T0 RZ, [R2+URZ], RZ ;  /* 0x000000ff02ff79a7 */ /* 0x0087e200081004ff */
[----:B--2---:R-:W-:-:S02]  /*38f0*/  LOP3.LUT P3, RZ, R6, 0x1, RZ, 0xc0, !PT ;  /* 0x0000000106ff7812 */ /* 0x004fc4000786c0ff */
[----:B------:R-:W-:-:S04]  /*3900*/  SEL R4, RZ, 0x1, P1 ;  /* 0x00000001ff047807 */ /* 0x000fc80000800000 */
[----:B------:R-:W-:Y:S02]  /*3910*/  LOP3.LUT R10, R10, R4, RZ, 0x3c, !PT ;  /* 0x000000040a0a7212 */ /* 0x000fe400078e3cff */
[----:B---3--:R-:W-:-:S04]  /*3920*/  SEL R2, RZ, 0x1, P0 ;  /* 0x00000001ff027807 */ /* 0x008fc80000000000 */
[----:B------:R-:W-:Y:S01]  /*3930*/  LOP3.LUT R9, R9, R2, RZ, 0x3c, !PT ;  /* 0x0000000209097212 */ /* 0x000fe200078e3cff */
[----:B------:R-:W-:Y:S06]  /*3940*/  @P3 BRA `(.L_x_67) ;  /* 0xfffffffc002c3947 */ /* 0x000fec000383ffff */
[----:B------:R-:W-:Y:S01]  /*3950*/  ULEA UR4, UR5, UR6, 0x3 ;  /* 0x0000000605047291 */ /* 0x000fe2000f8e18ff */
[----:B------:R-:W-:-:S08]  /*3960*/  SHF.L.U32 R2, R12, 0x1f, RZ ;  /* 0x0000001f0c027819 */ /* 0x000fd000000006ff */
[----:B------:R-:W2:Y:S02]  /*3970*/  SYNCS.PHASECHK.TRANS64 P0, [UR4+0x140], R2 ;  /* 0x00014002ff0075a7 */ /* 0x000ea40008001004 */
[----:B--2---:R-:W-:Y:S05]  /*3980*/  @P0 BRA `(.L_x_68) ;  /* 0x0000000000080947 */ /* 0x004fea0003800000 */
[----:B------:R-:W2:Y:S02]  /*3990*/  SYNCS.PHASECHK.TRANS64.TRYWAIT P0, [UR4+0x140], R2 ;  /* 0x00014002ff0075a7 */ /* 0x000ea40008001104 */
[----:B--2---:R-:W-:Y:S05]  /*39a0*/  @!P0 BRA `(.L_x_69) ;  /* 0x0000008800048947 */ /* 0x004fea0003800000 */
.L_x_68:
[----:B------:R-:W-:-:S04]  /*39b0*/  UIADD3 UR7, UPT, UPT, UR5, 0x1, URZ ;  /* 0x0000000105077890 */ /* 0x000fc8000fffe0ff */
[----:B------:R-:W-:-:S04]  /*39c0*/  UISETP.NE.AND UP0, UPT, UR7, 0x2, UPT ;  /* 0x000000020700788c */ /* 0x000fc8000bf05270 */
[----:B------:R-:W-:Y:S02]  /*39d0*/  USEL UR8, URZ, 0x1, UP0 ;  /* 0x00000001ff087887 */ /* 0x000fe40008000000 */
[----:B------:R-:W-:-:S04]  /*39e0*/  USEL UR7, UR7, URZ, UP0 ;  /* 0x000000ff07077287 */ /* 0x000fc80008000000 */
[----:B------:R-:W-:Y:S01]  /*39f0*/  ULEA UR7, UR7, UR6, 0x3 ;  /* 0x0000000607077291 */ /* 0x000fe2000f8e18ff */
[----:B--2---:R-:W-:-:S04]  /*3a00*/  LOP3.LUT R2, R12, UR8, RZ, 0x3c, !PT ;  /* 0x000000080c027c12 */ /* 0x004fc8000f8e3cff */
[----:B------:R-:W-:-:S04]  /*3a10*/  SHF.L.U32 R0, R2, 0x1f, RZ ;  /* 0x0000001f02007819 */ /* 0x000fc800000006ff */
[----:B------:R-:W2:Y:S02]  /*3a20*/  SYNCS.PHASECHK.TRANS64 P0, [UR7+0x140], R0 ;  /* 0x00014000ff0075a7 */ /* 0x000ea40008001007 */
[----:B-12---:R-:W-:Y:S05]  /*3a30*/  @P0 EXIT ;  /* 0x000000000000094d */ /* 0x006fea0003800000 */
[----:B------:R-:W-:Y:S02]  /*3a40*/  SHF.L.U32 R2, R2, 0x1f, RZ ;  /* 0x0000001f02027819 */ /* 0x000fe400000006ff */
[----:B------:R-:W-:-:S07]  /*3a50*/  MOV R0, UR7 ;  /* 0x0000000700007c02 */ /* 0x000fce0008000f00 */
.L_x_70:
[----:B-1----:R1:W2:Y:S02]  /*3a60*/  SYNCS.PHASECHK.TRANS64.TRYWAIT P0, [R0+URZ+0x140], R2 ;  /* 0x00014002000075a7 */ /* 0x0022a400080011ff */
[----:B--2---:R-:W-:Y:S05]  /*3a70*/  @!P0 NANOSLEEP.SYNCS 0x989680 ;  /* 0x009896800000895d */ /* 0x004fea0003900000 */
[----:B------:R-:W2:Y:S02]  /*3a80*/  @!P0 SYNCS.PHASECHK.TRANS64 P0, [R0+URZ+0x140], R2 ;  /* 0x00014002000085a7 */ /* 0x000ea400080010ff */
[----:B--2---:R-:W-:Y:S05]  /*3a90*/  @P0 EXIT ;  /* 0x000000000000094d */ /* 0x004fea0003800000 */
[----:B------:R-:W-:Y:S05]  /*3aa0*/  BRA `(.L_x_70) ;  /* 0xfffffffc00ec7947 */ /* 0x000fea000383ffff */
.L_x_63:
[----:B------:R-:W-:Y:S05]  /*3ab0*/  BRA.U UP5, `(.L_x_71) ;  /* 0x0000001505347547 */ /* 0x000fea000b800000 */
[----:B------:R-:W-:Y:S01]  /*3ac0*/  UMOV UR5, 0x40 ;  /* 0x0000004000057882 */ /* 0x000fe20000000000 */
[----:B------:R-:W-:Y:S01]  /*3ad0*/  NOP ;  /* 0x0000000000007918 */ /* 0x000fe20000000000 */
[----:B------:R-:W-:Y:S01]  /*3ae0*/  ULEA UR5, UR52, UR5, 0x18 ;  /* 0x0000000534057291 */ /* 0x000fe2000f8ec0ff */
[----:B------:R-:W-:Y:S02]  /*3af0*/  UMOV UR6, 0x400 ;  /* 0x0000040000067882 */ /* 0x000fe40000000000 */
[----:B------:R-:W-:-:S06]  /*3b00*/  ULEA UR6, UR52, UR6, 0x18 ;  /* 0x0000000634067291 */ /* 0x000fcc000f8ec0ff */
[----:B------:R-:W2:Y:S02]  /*3b10*/  LDS.U8 R0, [UR5+0x1c] ;  /* 0x00001c05ff007984 */ /* 0x000ea40008000000 */
[----:B--2---:R-:W-:-:S13]  /*3b20*/  ISETP.NE.AND P0, PT, R0, RZ, PT ;  /* 0x000000ff0000720c */ /* 0x004fda0003f05270 */
[----:B------:R-:W-:Y:S05]  /*3b30*/  @P0 BRA `(.L_x_72) ;  /* 0x0000000000580947 */ /* 0x000fea0003800000 */
[----:B------:R-:W-:-:S13]  /*3b40*/  ELECT P0, URZ, PT ;  /* 0x0000000000ff782f */ /* 0x000fda0003800000 */
[----:B------:R-:W-:Y:S05]  /*3b50*/  @!P0 BRA `(.L_x_73) ;  /* 0x0000000000608947 */ /* 0x000fea0003800000 */
[----:B------:R-:W-:Y:S01]  /*3b60*/  UMOV UR4, 0x10 ;  /* 0x0000001000047882 */ /* 0x000fe20000000000 */
[----:B------:R-:W-:Y:S01]  /*3b70*/  HFMA2 R0, -RZ, RZ, 0, 5.9604644775390625e-08 ;  /* 0x00000001ff007431 */ /* 0x000fe200000001ff */
[----:B------:R-:W-:-:S03]  /*3b80*/  MOV R3, 0xffff ;  /* 0x0000ffff00037802 */ /* 0x000fc60000000f00 */
[----:B------:R-:W-:Y:S04]  /*3b90*/  DEPBAR.LE SB2, 0x36 ;  /* 0x0000ad800000791a */ /* 0x000fe80000000000 */
[----:B------:R-:W2:Y:S02]  /*3ba0*/  UTCATOMSWS.FIND_AND_SET.ALIGN UP0, UR4, UR4 ;  /* 0x00000004000475e3 */ /* 0x000ea40008000800 */
[----:B--2---:R-:W-:Y:S01]  /*3bb0*/  MOV R4, UR4 ;  /* 0x0000000400047c02 */ /* 0x004fe20008000f00 */
[----:B------:R-:W-:Y:S06]  /*3bc0*/  BRA.U UP0, `(.L_x_74) ;  /* 0x0000000100187547 */ /* 0x000fec000b800000 */
.L_x_75:
[----:B------:R-:W-:Y:S05]  /*3bd0*/  NANOSLEEP 0x64 ;  /* 0x000000640000795d */ /* 0x000fea0003800000 */
[----:B------:R-:W-:-:S05]  /*3be0*/  UMOV UR4, 0x10 ;  /* 0x0000001000047882 */ /* 0x000fca0000000000 */
[----:B------:R-:W-:Y:S04]  /*3bf0*/  DEPBAR.LE SB2, 0x36 ;  /* 0x0000ad800000791a */ /* 0x000fe80000000000 */
[----:B------:R-:W2:Y:S02]  /*3c00*/  UTCATOMSWS.FIND_AND_SET.ALIGN UP0, UR4, UR4 ;  /* 0x00000004000475e3 */ /* 0x000ea40008000800 */
[----:B--2---:R-:W-:Y:S01]  /*3c10*/  MOV R4, UR4 ;  /* 0x0000000400047c02 */ /* 0x004fe20008000f00 */
[----:B------:R-:W-:Y:S05]  /*3c20*/  BRA.U !UP0, `(.L_x_75) ;  /* 0xfffffffd08e87547 */ /* 0x000fea000b83ffff */
.L_x_74:
[-C--:B------:R-:W-:Y:S02]  /*3c30*/  SHF.L.U32 R3, R3, R4.reuse, RZ ;  /* 0x0000000403037219 */ /* 0x080fe400000006ff */
[----:B------:R-:W-:Y:S01]  /*3c40*/  SHF.L.U32 R0, R0, R4, RZ ;  /* 0x0000000400007219 */ /* 0x000fe200000006ff */
[----:B------:R-:W-:Y:S02]  /*3c50*/  IMAD.SHL.U32 R4, R4, 0x20, RZ ;  /* 0x0000002004047824 */ /* 0x000fe400078e00ff */
[----:B------:R2:W-:Y:S04]  /*3c60*/  ATOMS.OR RZ, [UR5+0x14], R3 ;  /* 0x00001403ffff798c */ /* 0x0005e8000b000005 */
[----:B------:R2:W-:Y:S04]  /*3c70*/  ATOMS.OR RZ, [UR5+0x18], R0 ;  /* 0x00001800ffff798c */ /* 0x0005e8000b000005 */
[----:B------:R2:W-:Y:S01]  /*3c80*/  STS [UR6+0x1c0], R4 ;  /* 0x0001c004ff007988 */ /* 0x0005e20008000806 */
[----:B------:R-:W-:Y:S05]  /*3c90*/  BRA `(.L_x_73) ;  /* 0x0000000000107947 */ /* 0x000fea0003800000 */
.L_x_72:
[----:B------:R-:W-:Y:S02]  /*3ca0*/  MOV R0, 0xffffffff ;  /* 0xffffffff00007802 */ /* 0x000fe40000000f00 */
[----:B------:R-:W-:-:S03]  /*3cb0*/  MOV R4, 0x3ce0 ;  /* 0x00003ce000047802 */ /* 0x000fc60000000f00 */
[----:B------:R2:W-:Y:S04]  /*3cc0*/  STS [UR6+0x1c0], R0 ;  /* 0x0001c000ff007988 */ /* 0x0005e80008000806 */
[----:B-12--5:R-:W-:Y:S05]  /*3cd0*/  CALL.REL.NOINC `($__internal_1_$__cuda_sm10x_tcgen05_guardrail_trap_phase_invalid_during_alloc) ;  /* 0x0000008c00047944 */ /* 0x026fea0003c00000 */
.L_x_73:
[----:B------:R-:W-:Y:S05]  /*3ce0*/  WARPSYNC.ALL ;  /* 0x0000000000007948 */ /* 0x000fea0003800000 */
[----:B------:R-:W3:Y:S01]  /*3cf0*/  S2UR UR27, SR_CgaCtaId ;  /* 0x00000000001b79c3 */ /* 0x000ee20000008800 */
[----:B------:R-:W-:Y:S01]  /*3d00*/  UMOV UR4, 0x400 ;  /* 0x0000040000047882 */ /* 0x000fe20000000000 */
[----:B------:R-:W-:-:S06]  /*3d10*/  NOP ;  /* 0x0000000000007918 */ /* 0x000fcc0000000000 */
[----:B------:R-:W-:Y:S06]  /*3d20*/  BAR.ARV 0x6, 0xa0 ;  /* 0x0182800000007b1d */ /* 0x000fec0000002000 */
[----:B------:R-:W4:Y:S01]  /*3d30*/  LDCU UR11, c[0x0][0x38c] ;  /* 0x00007180ff0b77ac */ /* 0x000f220008000800 */
[----:B------:R-:W-:Y:S01]  /*3d40*/  LOP3.LUT R2, R2, 0xffff, RZ, 0xc0, !PT ;  /* 0x0000ffff02027812 */ /* 0x000fe200078ec0ff */
[----:B------:R-:W-:Y:S01]  /*3d50*/  IMAD.MOV.U32 R10, RZ, RZ, 0x1 ;  /* 0x00000001ff0a7424 */ /* 0x000fe200078e00ff */
[----:B------:R-:W-:Y:S01]  /*3d60*/  CS2R R8, SRZ ;  /* 0x0000000000087805 */ /* 0x000fe2000001ff00 */
[----:B--2---:R-:W-:Y:S01]  /*3d70*/  IMAD.MOV.U32 R3, RZ, RZ, RZ ;  /* 0x000000ffff037224 */ /* 0x004fe200078e00ff */
[----:B------:R-:W-:Y:S01]  /*3d80*/  R2UR UR29, R2 ;  /* 0x00000000021d72ca */ /* 0x000fe200000e0000 */
[----:B------:R-:W2:Y:S01]  /*3d90*/  LDCU UR48, c[0x0][0x370] ;  /* 0x00006e00ff3077ac */ /* 0x000ea20008000800 */
[----:B---3--:R-:W-:-:S02]  /*3da0*/  ULEA UR27, UR27, UR4, 0x18 ;  /* 0x000000041b1b7291 */ /* 0x008fc4000f8ec0ff */
[----:B------:R-:W-:Y:S02]  /*3db0*/  UISETP.GE.AND UP5, UPT, UR42, 0x1, UPT ;  /* 0x000000012a00788c */ /* 0x000fe4000bfa6270 */
[----:B------:R-:W-:Y:S02]  /*3dc0*/  UIADD3 UR6, UPT, UPT, UR27, 0x3300, URZ ;  /* 0x000033001b067890 */ /* 0x000fe4000fffe0ff */
[----:B------:R-:W-:Y:S02]  /*3dd0*/  UIADD3 UR5, UPT, UPT, UR27, 0x21300, URZ ;  /* 0x000213001b057890 */ /* 0x000fe4000fffe0ff */
[----:B----4-:R-:W-:Y:S01]  /*3de0*/  UIADD3 UR11, UPT, UPT, UR11, 0x7f, URZ ;  /* 0x0000007f0b0b7890 */ /* 0x010fe2000fffe0ff */
[----:B------:R-:W3:Y:S01]  /*3df0*/  LDS R0, [UR27+0x1c0] ;  /* 0x0001c01bff007984 */ /* 0x000ee20008000800 */
[----:B------:R-:W-:Y:S02]  /*3e00*/  UIADD3 UR4, UPT, UPT, UR27, 0x30300, URZ ;  /* 0x000303001b047890 */ /* 0x000fe4000fffe0ff */
[----:B------:R-:W-:-:S02]  /*3e10*/  UIADD3 UR7, UPT, UPT, UR27, 0x33f00, URZ ;  /* 0x00033f001b077890 */ /* 0x000fc4000fffe0ff */
[----:B------:R-:W-:Y:S02]  /*3e20*/  USHF.R.S32.HI UR9, URZ, 0x1f, UR11 ;  /* 0x0000001fff097899 */ /* 0x000fe4000801140b */
[----:B------:R-:W-:Y:S02]  /*3e30*/  USHF.R.U32.HI UR10, URZ, 0x4, UR6 ;  /* 0x00000004ff0a7899 */ /* 0x000fe40008011606 */
[----:B------:R-:W-:Y:S02]  /*3e40*/  USHF.R.U32.HI UR8, URZ, 0x4, UR5 ;  /* 0x00000004ff087899 */ /* 0x000fe40008011605 */
[----:B------:R-:W-:Y:S02]  /*3e50*/  USHF.R.U32.HI UR6, URZ, 0x4, UR4 ;  /* 0x00000004ff067899 */ /* 0x000fe40008011604 */
[----:B------:R-:W-:Y:S02]  /*3e60*/  USHF.R.U32.HI UR5, URZ, 0x4, UR7 ;  /* 0x00000004ff057899 */ /* 0x000fe40008011607 */
[----:B------:R-:W-:-:S02]  /*3e70*/  ULEA.HI UR4, UR9, UR11, URZ, 0x7 ;  /* 0x0000000b09047291 */ /* 0x000fc4000f8f38ff */
[----:B------:R-:W-:Y:S02]  /*3e80*/  ULOP3.LUT UR5, UR5, 0x3fff, URZ, 0xc0, !UPT ;  /* 0x00003fff05057892 */ /* 0x000fe4000f8ec0ff */
[----:B------:R-:W-:Y:S02]  /*3e90*/  USHF.R.S32.HI UR49, URZ, 0x7, UR4 ;  /* 0x00000007ff317899 */ /* 0x000fe40008011404 */
[----:B------:R-:W-:Y:S02]  /*3ea0*/  ULOP3.LUT UR41, UR5, 0x10000, URZ, 0xfc, !UPT ;  /* 0x0001000005297892 */ /* 0x000fe4000f8efcff */
[----:B------:R-:W-:Y:S02]  /*3eb0*/  UISETP.LT.AND UP0, UPT, UR49, 0x1, UPT ;  /* 0x000000013100788c */ /* 0x000fe4000bf01270 */
[----:B------:R-:W-:Y:S02]  /*3ec0*/  ULOP3.LUT UR10, UR10, 0x3fff, URZ, 0xc0, !UPT ;  /* 0x00003fff0a0a7892 */ /* 0x000fe4000f8ec0ff */
[----:B------:R-:W-:-:S02]  /*3ed0*/  ULOP3.LUT UR8, UR8, 0x3fff, URZ, 0xc0, !UPT ;  /* 0x00003fff08087892 */ /* 0x000fc4000f8ec0ff */
[----:B------:R-:W-:Y:S02]  /*3ee0*/  ULOP3.LUT UR6, UR6, 0x3fff, URZ, 0xc0, !UPT ;  /* 0x00003fff06067892 */ /* 0x000fe4000f8ec0ff */
[----:B------:R-:W-:Y:S01]  /*3ef0*/  USEL UR51, UR49, 0x1, !UP0 ;  /* 0x0000000131337887 */ /* 0x000fe2000c000000 */
[----:B------:R-:W4:Y:S01]  /*3f00*/  LDCU UR47, c[0x0][0x374] ;  /* 0x00006e80ff2f77ac */ /* 0x000f220008000800 */
[----:B------:R-:W-:Y:S02]  /*3f10*/  ULOP3.LUT UR38, UR10, 0x10000, URZ, 0xfc, !UPT ;  /* 0x000100000a267892 */ /* 0x000fe4000f8efcff */
[----:B------:R-:W-:Y:S01]  /*3f20*/  ULOP3.LUT UR39, UR8, 0x10000, URZ, 0xfc, !UPT ;  /* 0x0001000008277892 */ /* 0x000fe2000f8efcff */
[----:B---3--:R-:W-:Y:S01]  /*3f30*/  R2UR UR13, R0 ;  /* 0x00000000000d72ca */ /* 0x008fe200000e0000 */
[----:B------:R-:W-:Y:S02]  /*3f40*/  ULOP3.LUT UR40, UR6, 0x10000, URZ, 0xfc, !UPT ;  /* 0x0001000006287892 */ /* 0x000fe4000f8efcff */
[----:B------:R-:W-:-:S02]  /*3f50*/  UIADD3 UR51, UPT, UPT, -UR51, URZ, URZ ;  /* 0x000000ff33337290 */ /* 0x000fc4000fffe1ff */
[----:B------:R-:W-:Y:S01]  /*3f60*/  UISETP.NE.AND UP4, UPT, UR42, 0x1, UPT ;  /* 0x000000012a00788c */ /* 0x000fe2000bf85270 */
[----:B------:R-:W-:Y:S01]  /*3f70*/  UMOV UR46, URZ ;  /* 0x000000ff002e7c82 */ /* 0x000fe20008000000 */
[----:B------:R-:W-:-:S06]  /*3f80*/  UMOV UR24, URZ ;  /* 0x000000ff00187c82 */ /* 0x000fcc0008000000 */
[----:B------:R-:W-:Y:S02]  /*3f90*/  UIADD3 UR34, UPT, UPT, UR13, 0x80, URZ ;  /* 0x000000800d227890 */ /* 0x000fe4000fffe0ff */
[----:B-1----:R-:W-:Y:S02]  /*3fa0*/  UIADD3 UR36, UPT, UPT, UR13, 0x84, URZ ;  /* 0x000000840d247890 */ /* 0x002fe4000fffe0ff */
[----:B------:R-:W-:Y:S02]  /*3fb0*/  USHF.R.U32.HI UR5, URZ, 0x11, UR34 ;  /* 0x00000011ff057899 */ /* 0x000fe40008011622 */
[----:B------:R-:W-:Y:S02]  /*3fc0*/  USHF.R.U32.HI UR4, URZ, 0x11, UR36 ;  /* 0x00000011ff047899 */ /* 0x000fe40008011624 */
[----:B------:R-:W-:Y:S02]  /*3fd0*/  ULOP3.LUT UR5, UR5, 0x6000, URZ, 0xc0, !UPT ;  /* 0x0000600005057892 */ /* 0x000fe4000f8ec0ff */
[----:B------:R-:W-:-:S02]  /*3fe0*/  ULOP3.LUT UR4, UR4, 0x6000, URZ, 0xc0, !UPT ;  /* 0x0000600004047892 */ /* 0x000fc4000f8ec0ff */
[----:B------:R-:W-:Y:S02]  /*3ff0*/  UIADD3 UR53, UPT, UPT, UR13, 0x88, URZ ;  /* 0x000000880d357890 */ /* 0x000fe4000fffe0ff */
[----:B------:R-:W-:Y:S02]  /*4000*/  ULOP3.LUT UR52, UR5, 0x810, URZ, 0xfc, !UPT ;  /* 0x0000081005347892 */ /* 0x000fe4000f8efcff */
[----:B--2-4-:R-:W-:-:S12]  /*4010*/  ULOP3.LUT UR50, UR4, 0x810, URZ, 0xfc, !UPT ;  /* 0x0000081004327892 */ /* 0x014fd8000f8efcff */
.L_x_84:
[C---:B------:R-:W-:Y:S02]  /*4020*/  LEA R2, R9.reuse, UR27, 0x3 ;  /* 0x0000001b09027c11 */ /* 0x040fe4000f8e18ff */
[----:B------:R-:W-:Y:S02]  /*4030*/  SHF.L.U32 R0, R8, 0x1f, RZ ;  /* 0x0000001f08007819 */ /* 0x000fe400000006ff */
[----:B------:R-:W-:Y:S02]  /*4040*/  LEA R4, R9, UR27, 0x4 ;  /* 0x0000001b09047c11 */ /* 0x000fe4000f8e20ff */
[----:B-1----:R-:W1:Y:S02]  /*4050*/  SYNCS.PHASECHK.TRANS64.TRYWAIT P0, [R2+URZ+0x130], R0 ;  /* 0x00013000020075a7 */ /* 0x002e6400080011ff */
[----:B-1-3--:R-:W-:Y:S05]  /*4060*/  @!P0 BRA `(.L_x_76) ;  /* 0x00000080006c8947 */ /* 0x00afea0003800000 */
.L_x_205:
[----:B------:R-:W2:Y:S01]  /*4070*/  LDS.128 R4, [R4+0x1a0] ;  /* 0x0001a00004047984 */ /* 0x000ea20000000c00 */
[----:B------:R-:W-:Y:S01]  /*4080*/  @!PT LDS RZ, [RZ] ;  /* 0x00000000fffff984 */ /* 0x000fe20000000800 */
[----:B------:R-:W-:Y:S01]  /*4090*/  @!PT LDS RZ, [RZ] ;  /* 0x00000000fffff984 */ /* 0x000fe20000000800 */
[----:B------:R-:W-:Y:S01]  /*40a0*/  @!PT LDS RZ, [RZ] ;  /* 0x00000000fffff984 */ /* 0x000fe20000000800 */
[----:B------:R-:W-:Y:S01]  /*40b0*/  @!PT LDS RZ, [RZ] ;  /* 0x00000000fffff984 */ /* 0x000fe20000000800 */
[----:B------:R3:W-:Y:S06]  /*40c0*/  MEMBAR.ALL.CTA ;  /* 0x0000000000007992 */ /* 0x0007ec0000008000 */
[----:B---3--:R-:W3:Y:S01]  /*40d0*/  FENCE.VIEW.ASYNC.S ;  /* 0x00000000000073c6 */ /* 0x008ee20000000000 */
[----:B--2---:R-:W-:-:S13]  /*40e0*/  LOP3.LUT P0, RZ, R6, 0x1, RZ, 0xc0, !PT ;  /* 0x0000000106ff7812 */ /* 0x004fda000780c0ff */
[----:B---3--:R-:W-:Y:S01]  /*40f0*/  VOTEU.ANY UP3, P0 ;  /* 0x0000000000ff7886 */ /* 0x008fe20000060100 */
[----:B------:R-:W-:-:S13]  /*4100*/  PLOP3.LUT P0, PT, PT, PT, UP3, 0x80, 0x8 ;  /* 0x000000000008781c */ /* 0x000fda0003f0f038 */
[----:B-1----:R-:W-:Y:S02]  /*4110*/  @P0 MOV R0, R4 ;  /* 0x0000000400000202 */ /* 0x002fe40000000f00 */
[----:B------:R-:W-:Y:S02]  /*4120*/  @P0 LOP3.LUT R4, R5, 0xffff, RZ, 0xc0, !PT ;  /* 0x0000ffff05040812 */ /* 0x000fe400078ec0ff */
[----:B------:R-:W-:Y:S01]  /*4130*/  @P0 R2UR UR5, R0 ;  /* 0x00000000000502ca */ /* 0x000fe200000e0000 */
[----:B------:R-:W-:Y:S01]  /*4140*/  VIADD R0, R2, 0x140 ;  /* 0x0000014002007836 */ /* 0x000fe20000000000 */
[----:B------:R-:W-:-:S04]  /*4150*/  @P0 R2UR UR4, R4 ;  /* 0x00000000040402ca */ /* 0x000fc800000e0000 */
[----:B------:R-:W-:-:S04]  /*4160*/  PRMT R0, RZ, 0x654, R0 ;  /* 0x00000654ff007816 */ /* 0x000fc80000000000 */
[----:B------:R1:W-:Y:S03]  /*4170*/  SYNCS.ARRIVE.TRANS64.RED.A1T0 RZ, [R0+URZ], RZ ;  /* 0x000000ff00ff79a7 */ /* 0x0003e600081004ff */
[----:B------:R-:W-:Y:S02]  /*4180*/  @UP3 UMOV UR45, UR5 ;  /* 0x00000005002d3c82 */ /* 0x000fe40008000000 */
[----:B------:R-:W-:Y:S01]  /*4190*/  @UP3 UMOV UR43, UR4 ;  /* 0x00000004002b3c82 */ /* 0x000fe20008000000 */
[----:B------:R-:W-:Y:S05]  /*41a0*/  BRA.U !UP5, `(.L_x_77) ;  /* 0x000000010dd07547 */ /* 0x000fea000b800000 */
[----:B------:R-:W2:Y:S01]  /*41b0*/  LDCU.128 UR16, c[0x0][0xf10] ;  /* 0x0001e200ff1077ac */ /* 0x000ea20008000c00 */
[----:B------:R-:W3:Y:S01]  /*41c0*/  LDCU UR12, c[0x0][0xf20] ;  /* 0x0001e400ff0c77ac */ /* 0x000ee20008000800 */
[----:B------:R-:W4:Y:S01]  /*41d0*/  LDCU UR22, c[0x0][0xf0c] ;  /* 0x0001e180ff1677ac */ /* 0x000f220008000800 */
[----:B------:R-:W1:Y:S01]  /*41e0*/  LDCU.64 UR8, c[0x0][0xf28] ;  /* 0x0001e500ff0877ac */ /* 0x000e620008000a00 */
[----:B--2---:R-:W-:Y:S02]  /*41f0*/  UIMAD.WIDE.U32 UR6, UR47, UR19, URZ ;  /* 0x000000132f0672a5 */ /* 0x004fe4000f8e00ff */
[----:B------:R-:W-:Y:S02]  /*4200*/  UIMAD.WIDE.U32 UR4, UR48, UR16, URZ ;  /* 0x00000010300472a5 */ /* 0x000fe4000f8e00ff */
[----:B------:R-:W-:Y:S02]  /*4210*/  UISETP.NE.AND UP0, UPT, UR18, 0x1, UPT ;  /* 0x000000011200788c */ /* 0x000fe4000bf05270 */
[----:B------:R-:W-:Y:S01]  /*4220*/  UIMAD.WIDE.U32 UR20, UR43, UR19, URZ ;  /* 0x000000132b1472a5 */ /* 0x000fe2000f8e00ff */
[----:B------:R-:W-:-:S02]  /*4230*/  UMOV UR6, UR7 ;  /* 0x0000000700067c82 */ /* 0x000fc40008000000 */
[----:B------:R-:W-:Y:S01]  /*4240*/  UMOV UR4, UR5 ;  /* 0x0000000500047c82 */ /* 0x000fe20008000000 */
[----:B---3--:R-:W-:Y:S02]  /*4250*/  USHF.R.U32.HI UR6, URZ, UR12, UR6 ;  /* 0x0000000cff067299 */ /* 0x008fe40008011606 */
[----:B----4-:R-:W-:Y:S02]  /*4260*/  UISETP.NE.AND UP1, UPT, UR22, 0x1, UPT ;  /* 0x000000011600788c */ /* 0x010fe4000bf25270 */
[----:B------:R-:W-:Y:S02]  /*4270*/  USHF.R.U32.HI UR4, URZ, UR17, UR4 ;  /* 0x00000011ff047299 */ /* 0x000fe40008011604 */
[----:B------:R-:W-:Y:S02]  /*4280*/  USEL UR5, UR47, UR6, !UP0 ;  /* 0x000000062f057287 */ /* 0x000fe4000c000000 */
[----:B------:R-:W-:Y:S02]  /*4290*/  USEL UR6, UR48, UR4, !UP1 ;  /* 0x0000000430067287 */ /* 0x000fe4000c800000 */
[----:B-1----:R-:W-:Y:S01]  /*42a0*/  UIMAD.WIDE.U32 UR10, UR5, UR8, URZ ;  /* 0x00000008050a72a5 */ /* 0x002fe2000f8e00ff */
[----:B------:R-:W-:Y:S01]  /*42b0*/  UMOV UR4, UR21 ;  /* 0x0000001500047c82 */ /* 0x000fe20008000000 */
[----:B------:R-:W-:-:S02]  /*42c0*/  UIMAD.WIDE.U32 UR14, UR45, UR16, URZ ;  /* 0x000000102d0e72a5 */ /* 0x000fc4000f8e00ff */
        /* <DEDUP_REMOVED lines=34> */
.L_x_77:
[----:B------:R-:W2:Y:S02]  /*44f0*/  LDCU UR4, c[0x0][0xf30] ;  /* 0x0001e600ff0477ac */ /* 0x000ea40008000800 */
[----:B--2---:R-:W-:-:S09]  /*4500*/  UISETP.NE.AND UP0, UPT, UR4, 0x1, UPT ;  /* 0x000000010400788c */ /* 0x004fd2000bf05270 */
[----:B------:R-:W-:Y:S05]  /*4510*/  BRA.U UP0, `(.L_x_78) ;  /* 0x00000001003c7547 */ /* 0x000fea000b800000 */
[----:B------:R-:W2:Y:S01]  /*4520*/  LDCU.128 UR8, c[0x0][0xf10] ;  /* 0x0001e200ff0877ac */ /* 0x000ea20008000c00 */
[----:B------:R-:W3:Y:S01]  /*4530*/  LDCU UR12, c[0x0][0xf0c] ;  /* 0x0001e180ff0c77ac */ /* 0x000ee20008000800 */
[----:B------:R-:W4:Y:S01]  /*4540*/  LDCU UR14, c[0x0][0xf20] ;  /* 0x0001e400ff0e77ac */ /* 0x000f220008000800 */
[----:B--2---:R-:W-:Y:S02]  /*4550*/  UIMAD.WIDE.U32 UR6, UR45, UR8, URZ ;  /* 0x000000082d0672a5 */ /* 0x004fe4000f8e00ff */
[----:B------:R-:W-:Y:S02]  /*4560*/  UIMAD.WIDE.U32 UR4, UR43, UR11, URZ ;  /* 0x0000000b2b0472a5 */ /* 0x000fe4000f8e00ff */
[----:B---3--:R-:W-:Y:S02]  /*4570*/  UISETP.NE.AND UP0, UPT, UR12, 0x1, UPT ;  /* 0x000000010c00788c */ /* 0x008fe4000bf05270 */
[----:B------:R-:W-:Y:S01]  /*4580*/  UISETP.NE.AND UP1, UPT, UR10, 0x1, UPT ;  /* 0x000000010a00788c */ /* 0x000fe2000bf25270 */
[----:B------:R-:W-:-:S02]  /*4590*/  UMOV UR6, UR7 ;  /* 0x0000000700067c82 */ /* 0x000fc40008000000 */
[----:B------:R-:W-:Y:S01]  /*45a0*/  UMOV UR4, UR5 ;  /* 0x0000000500047c82 */ /* 0x000fe20008000000 */
[----:B------:R-:W-:Y:S02]  /*45b0*/  USHF.R.U32.HI UR9, URZ, UR9, UR6 ;  /* 0x00000009ff097299 */ /* 0x000fe40008011606 */
[----:B----4-:R-:W-:Y:S02]  /*45c0*/  USHF.R.U32.HI UR4, URZ, UR14, UR4 ;  /* 0x0000000eff047299 */ /* 0x010fe40008011604 */
[----:B------:R-:W-:Y:S02]  /*45d0*/  USEL UR5, UR45, UR9, !UP0 ;  /* 0x000000092d057287 */ /* 0x000fe4000c000000 */
[----:B------:R-:W-:-:S04]  /*45e0*/  USEL UR4, UR43, UR4, !UP1 ;  /* 0x000000042b047287 */ /* 0x000fc8000c800000 */
[----:B------:R-:W-:-:S04]  /*45f0*/  UIADD3 UR4, UPT, UPT, UR5, -UR4, URZ ;  /* 0x8000000405047290 */ /* 0x000fc8000fffe0ff */
[----:B------:R-:W-:-:S12]  /*4600*/  UIMAD UR43, UR4, UR10, UR43 ;  /* 0x0000000a042b72a4 */ /* 0x000fd8000f8e022b */
.L_x_78:
[----:B------:R-:W2:Y:S01]  /*4610*/  LDCU UR4, c[0x0][0x38c] ;  /* 0x00007180ff0477ac */ /* 0x000ea20008000800 */
[----:B------:R-:W-:Y:S02]  /*4620*/  PLOP3.LUT P1, PT, PT, PT, PT, 0x80, 0x8 ;  /* 0x000000000008781c */ /* 0x000fe40003f2f070 */
[----:B------:R-:W-:Y:S01]  /*4630*/  SHF.L.U32 R2, R10, 0x1f, RZ ;  /* 0x0000001f0a027819 */ /* 0x000fe200000006ff */
[----:B------:R-:W-:Y:S02]  /*4640*/  ULEA UR44, UR46, UR27, 0x3 ;  /* 0x0000001b2e2c7291 */ /* 0x000fe4000f8e18ff */
[----:B------:R-:W-:Y:S02]  /*4650*/  ULEA UR28, UR46, UR13, 0x6 ;  /* 0x0000000d2e1c7291 */ /* 0x000fe4000f8e30ff */
[----:B--2---:R-:W-:-:S06]  /*4660*/  UISETP.GE.AND UP0, UPT, UR4, 0x1, UPT ;  /* 0x000000010400788c */ /* 0x004fcc000bf06270 */
[----:B------:R-:W-:-:S05]  /*4670*/  PLOP3.LUT P0, PT, PT, PT, UP0, 0x80, 0x8 ;  /* 0x000000000008781c */ /* 0x000fca0003f0f008 */
[----:B------:R-:W-:-:S08]  /*4680*/  @UP0 ULEA UR4, UR24, UR27, 0x3 ;  /* 0x0000001b18040291 */ /* 0x000fd0000f8e18ff */
[----:B-1----:R-:W-:-:S04]  /*4690*/  @P0 SHF.L.U32 R0, R3, 0x1f, RZ ;  /* 0x0000001f03000819 */ /* 0x002fc800000006ff */
[----:B------:R1:W2:Y:S01]  /*46a0*/  @P0 SYNCS.PHASECHK.TRANS64.TRYWAIT P1, [UR4], R0 ;  /* 0x00000000ff0005a7 */ /* 0x0002a20008021104 */
[----:B------:R-:W-:-:S04]  /*46b0*/  ULEA.HI UR4, UR26, UR26, URZ, 0x1 ;  /* 0x0000001a1a047291 */ /* 0x000fc8000f8f08ff */
[----:B------:R-:W-:-:S04]  /*46c0*/  ULOP3.LUT UR4, UR4, 0x7ffffffe, URZ, 0xc0, !UPT ;  /* 0x7ffffffe04047892 */ /* 0x000fc8000f8ec0ff */
[----:B------:R-:W-:-:S04]  /*46d0*/  UIADD3 UR4, UPT, UPT, -UR4, UR26, URZ ;  /* 0x0000001a04047290 */ /* 0x000fc8000fffe1ff */
[----:B------:R-:W-:Y:S01]  /*46e0*/  ULEA UR35, UR4, UR53, 0x1 ;  /* 0x0000003504237291 */ /* 0x000fe2000f8e08ff */
[----:B------:R-:W3:Y:S02]  /*46f0*/  SYNCS.PHASECHK.TRANS64.TRYWAIT P0, [UR44+0x160], R2 ;  /* 0x00016002ff0075a7 */ /* 0x000ee4000800112c */
[----:B-123--:R-:W-:Y:S09]  /*4700*/  @!P0 BRA `(.L_x_79) ;  /* 0x0000007800d88947 */ /* 0x00eff20003800000 */
.L_x_207:
[----:B------:R-:W-:Y:S01]  /*4710*/  IADD3 R9, PT, PT, R9, 0x1, RZ ;  /* 0x0000000109097810 */ /* 0x000fe20007ffe0ff */
[----:B------:R-:W-:Y:S06]  /*4720*/  BRA.U !UP0, `(.L_x_80) ;  /* 0x0000000108f87547 */ /* 0x000fec000b800000 */
[----:B------:R-:W-:Y:S02]  /*4730*/  UIADD3 UR37, UPT, UPT, UR35, 0x4, URZ ;  /* 0x0000000423257890 */ /* 0x000fe4000fffe0ff */
[----:B------:R-:W-:Y:S02]  /*4740*/  USHF.R.U32.HI UR5, URZ, 0x1a, UR35 ;  /* 0x0000001aff057899 */ /* 0x000fe40008011623 */
[----:B------:R-:W-:Y:S02]  /*4750*/  USHF.R.U32.HI UR4, URZ, 0x1a, UR37 ;  /* 0x0000001aff047899 */ /* 0x000fe40008011625 */
[----:B------:R-:W-:Y:S02]  /*4760*/  ULOP3.LUT UR5, UR5, 0x30, URZ, 0xc0, !UPT ;  /* 0x0000003005057892 */ /* 0x000fe4000f8ec0ff */
[----:B------:R-:W-:Y:S02]  /*4770*/  ULOP3.LUT UR4, UR4, 0x30, URZ, 0xc0, !UPT ;  /* 0x0000003004047892 */ /* 0x000fe4000f8ec0ff */
[----:B------:R-:W-:-:S02]  /*4780*/  ULOP3.LUT UR5, UR5, 0x480, URZ, 0xfc, !UPT ;  /* 0x0000048005057892 */ /* 0x000fc4000f8efcff */
[----:B------:R-:W-:Y:S01]  /*4790*/  ULOP3.LUT UR4, UR4, 0x480, URZ, 0xfc, !UPT ;  /* 0x0000048004047892 */ /* 0x000fe2000f8efcff */
[----:B------:R-:W-:Y:S01]  /*47a0*/  UMOV UR25, URZ ;  /* 0x000000ff00197c82 */ /* 0x000fe20008000000 */
[----:B------:R-:W-:Y:S01]  /*47b0*/  UMOV UR23, UR51 ;  /* 0x0000003300177c82 */ /* 0x000fe20008000000 */
[----:B------:R-:W-:Y:S01]  /*47c0*/  UMOV UR22, UR49 ;  /* 0x0000003100167c82 */ /* 0x000fe20008000000 */
[----:B------:R-:W-:Y:S01]  /*47d0*/  UMOV UR12, UR24 ;  /* 0x00000018000c7c82 */ /* 0x000fe20008000000 */
[----:B------:R-:W-:Y:S02]  /*47e0*/  UPRMT UR33, UR5, 0x5410, UR52 ;  /* 0x0000541005217896 */ /* 0x000fe40008000034 */
[----:B------:R-:W-:Y:S01]  /*47f0*/  UPRMT UR31, UR4, 0x5410, UR50 ;  /* 0x00005410041f7896 */ /* 0x000fe20008000032 */
[----:B------:R-:W-:Y:S01]  /*4800*/  UMOV UR32, URZ ;  /* 0x000000ff00207c82 */ /* 0x000fe20008000000 */
[----:B------:R-:W-:-:S10]  /*4810*/  UMOV UR30, URZ ;  /* 0x000000ff001e7c82 */ /* 0x000fd40008000000 */
.L_x_83:
[----:B------:R-:W-:Y:S02]  /*4820*/  UIADD3 UR23, UPT, UPT, UR23, 0x1, URZ ;  /* 0x0000000117177890 */ /* 0x000fe4000fffe0ff */
[----:B--2---:R-:W-:Y:S02]  /*4830*/  ULEA UR7, UR12, UR27, 0x3 ;  /* 0x0000001b0c077291 */ /* 0x004fe4000f8e18ff */
[----:B------:R-:W-:Y:S01]  /*4840*/  UISETP.NE.AND UP2, UPT, UR23, URZ, UPT ;  /* 0x000000ff1700728c */ /* 0x000fe2000bf45270 */
[----:B---3--:R-:W-:Y:S10]  /*4850*/  @P1 BRA `(.L_x_81) ;  /* 0x00000000000c1947 */ /* 0x008ff40003800000 */
[----:B-1----:R-:W-:Y:S04]  /*4860*/  SHF.L.U32 R2, R3, 0x1f, RZ ;  /* 0x0000001f03027819 */ /* 0x002fe800000006ff */
[----:B------:R-:W1:Y:S02]  /*4870*/  SYNCS.PHASECHK.TRANS64.TRYWAIT P0, [UR7], R2 ;  /* 0x00000002ff0075a7 */ /* 0x000e640008001107 */
[----:B-1----:R-:W-:Y:S05]  /*4880*/  @!P0 BRA `(.L_x_82) ;  /* 0x0000007800908947 */ /* 0x002fea0003800000 */
.L_x_81:
[----:B------:R-:W-:Y:S01]  /*4890*/  UISETP.NE.AND UP0, UPT, UR22, 0x1, UPT ;  /* 0x000000011600788c */ /* 0x000fe2000bf05270 */
[----:B------:R-:W-:Y:S01]  /*48a0*/  PLOP3.LUT P1, PT, PT, PT, PT, 0x80, 0x8 ;  /* 0x000000000008781c */ /* 0x000fe20003f2f070 */
[----:B------:R-:W-:Y:S02]  /*48b0*/  UIADD3 UR4, UPT, UPT, UR12, 0x1, URZ ;  /* 0x000000010c047890 */ /* 0x000fe4000fffe0ff */
[----:B------:R-:W-:Y:S02]  /*48c0*/  ULEA UR10, UR12, UR40, 0x6 ;  /* 0x000000280c0a7291 */ /* 0x000fe4000f8e30ff */
[----:B------:R-:W-:Y:S01]  /*48d0*/  UISETP.NE.AND UP1, UPT, UR4, 0xf, UPT ;  /* 0x0000000f0400788c */ /* 0x000fe2000bf25270 */
[----:B------:R-:W-:Y:S01]  /*48e0*/  PLOP3.LUT P0, PT, PT, PT, UP0, 0x80, 0x8 ;  /* 0x000000000008781c */ /* 0x000fe20003f0f008 */
[----:B------:R-:W-:Y:S02]  /*48f0*/  ULEA UR8, UR12, UR41, 0x6 ;  /* 0x000000290c087291 */ /* 0x000fe4000f8e30ff */
[----:B------:R-:W-:Y:S02]  /*4900*/  USEL UR5, URZ, 0x1, UP1 ;  /* 0x00000001ff057887 */ /* 0x000fe40008800000 */
[----:B------:R-:W-:Y:S02]  /*4910*/  USEL UR24, UR4, URZ, UP1 ;  /* 0x000000ff04187287 */ /* 0x000fe40008800000 */
[----:B------:R-:W-:Y:S02]  /*4920*/  ULEA UR6, UR12, UR39, 0x8 ;  /* 0x000000270c067291 */ /* 0x000fe4000f8e40ff */
[----:B------:R-:W-:Y:S01]  /*4930*/  @UP0 ULEA UR4, UR24, UR27, 0x3 ;  /* 0x0000001b18040291 */ /* 0x000fe2000f8e18ff */
[----:B------:R-:W-:Y:S01]  /*4940*/  LOP3.LUT R3, R3, UR5, RZ, 0x3c, !PT ;  /* 0x0000000503037c12 */ /* 0x000fe2000f8e3cff */
[----:B------:R-:W-:Y:S02]  /*4950*/  UIADD3 UR20, UPT, UPT, UR10, 0x20, URZ ;  /* 0x000000200a147890 */ /* 0x000fe4000fffe0ff */
[----:B------:R-:W-:Y:S01]  /*4960*/  UISETP.NE.U32.AND UP0, UPT, UR25, URZ, UPT ;  /* 0x000000ff1900728c */ /* 0x000fe2000bf05070 */
[----:B-1----:R-:W-:Y:S01]  /*4970*/  @P0 SHF.L.U32 R0, R3, 0x1f, RZ ;  /* 0x0000001f03000819 */ /* 0x002fe200000006ff */
[----:B------:R-:W-:Y:S02]  /*4980*/  UIADD3 UR18, UPT, UPT, UR8, 0x20, URZ ;  /* 0x0000002008127890 */ /* 0x000fe4000fffe0ff */
[----:B------:R-:W-:Y:S01]  /*4990*/  UIADD3 UR16, UPT, UPT, UR6, 0x2, URZ ;  /* 0x0000000206107890 */ /* 0x000fe2000fffe0ff */
[----:B------:R2:W3:Y:S01]  /*49a0*/  @P0 SYNCS.PHASECHK.TRANS64.TRYWAIT P1, [UR4], R0 ;  /* 0x00000000ff0005a7 */ /* 0x0004e20008021104 */
[----:B------:R-:W-:Y:S02]  /*49b0*/  ULEA UR4, UR12, UR38, 0x9 ;  /* 0x000000260c047291 */ /* 0x000fe4000f8e48ff */
[----:B------:R-:W-:Y:S02]  /*49c0*/  UIADD3 UR26, UPT, UPT, UR7, 0x78, URZ ;  /* 0x00000078071a7890 */ /* 0x000fe4000fffe0ff */
[----:B------:R-:W-:Y:S02]  /*49d0*/  UIADD3 UR14, UPT, UPT, UR4, 0x2, URZ ;  /* 0x00000002040e7890 */ /* 0x000fe4000fffe0ff */
[----:B------:R-:W-:Y:S01]  /*49e0*/  UIADD3 UR22, UPT, UPT, UR22, -0x1, URZ ;  /* 0xffffffff16167890 */ /* 0x000fe2000fffe0ff */
[----:B------:R-:W-:Y:S01]  /*49f0*/  UMOV UR11, 0x4008 ;  /* 0x00004008000b7882 */ /* 0x000fe20000000000 */
[----:B------:R-:W-:Y:S01]  /*4a00*/  UMOV UR21, 0x4008 ;  /* 0x0000400800157882 */ /* 0x000fe20000000000 */
[----:B------:R2:W-:Y:S01]  /*4a10*/  UTCCP.T.S.4x32dp128bit tmem[UR13+0x80], gdesc[UR10] ;  /* 0x0000800a0d0079e7 */ /* 0x0005e20009100000 */
[----:B------:R2:W-:Y:S01]  /*4a20*/  UTCCP.T.S.4x32dp128bit tmem[UR13+0x84], gdesc[UR20] ;  /* 0x000084140d0079e7 */ /* 0x0005e20009100000 */
[----:B------:R-:W-:Y:S01]  /*4a30*/  UMOV UR9, 0x4008 ;  /* 0x0000400800097882 */ /* 0x000fe20000000000 */
[----:B------:R-:W-:Y:S01]  /*4a40*/  UMOV UR19, 0x4008 ;  /* 0x0000400800137882 */ /* 0x000fe20000000000 */
[----:B------:R2:W-:Y:S01]  /*4a50*/  UTCCP.T.S.4x32dp128bit tmem[UR13+0x88], gdesc[UR8] ;  /* 0x000088080d0079e7 */ /* 0x0005e20009100000 */
[----:B------:R2:W-:Y:S01]  /*4a60*/  UTCCP.T.S.4x32dp128bit tmem[UR13+0x8c], gdesc[UR18] ;  /* 0x00008c120d0079e7 */ /* 0x0005e20009100000 */
[----:B------:R-:W-:Y:S01]  /*4a70*/  UMOV UR7, 0x80004020 ;  /* 0x8000402000077882 */ /* 0x000fe20000000000 */
[----:B------:R-:W-:Y:S01]  /*4a80*/  UMOV UR5, 0x80004020 ;  /* 0x8000402000057882 */ /* 0x000fe20000000000 */
[----:B------:R-:W-:Y:S01]  /*4a90*/  UMOV UR17, 0x80004020 ;  /* 0x8000402000117882 */ /* 0x000fe20000000000 */
[----:B------:R2:W-:Y:S01]  /*4aa0*/  UTCOMMA.4X gdesc[UR4], gdesc[UR6], tmem[UR28], tmem[UR32], idesc[UR33], tmem[UR34], UP0 ;  /* 0x80222006040075ea */ /* 0x0005e2000800001c */
[----:B------:R-:W-:Y:S01]  /*4ab0*/  UMOV UR15, 0x80004020 ;  /* 0x80004020000f7882 */ /* 0x000fe20000000000 */
[----:B------:R-:W-:Y:S01]  /*4ac0*/  UMOV UR25, 0x1 ;  /* 0x0000000100197882 */ /* 0x000fe20000000000 */
[----:B------:R2:W-:Y:S01]  /*4ad0*/  UTCOMMA.4X gdesc[UR14], gdesc[UR16], tmem[UR28], tmem[UR30], idesc[UR31], tmem[UR36], UPT ;  /* 0x80241e100e0075ea */ /* 0x0005e2000b80001c */
[----:B------:R2:W-:Y:S01]  /*4ae0*/  UTCBAR.MULTICAST [UR26], URZ, UR29 ;  /* 0x000000ff1a0073e9 */ /* 0x0005e2000800081d */
[----:B------:R-:W-:Y:S01]  /*4af0*/  UMOV UR12, UR24 ;  /* 0x00000018000c7c82 */ /* 0x000fe20008000000 */
[----:B------:R-:W-:Y:S05]  /*4b00*/  BRA.U UP2, `(.L_x_83) ;  /* 0xfffffffd02447547 */ /* 0x000fea000b83ffff */
.L_x_80:
[----:B--2---:R-:W-:Y:S01]  /*4b10*/  UIADD3 UR5, UPT, UPT, UR44, 0x150, URZ ;  /* 0x000001502c057890 */ /* 0x004fe2000fffe0ff */
[----:B------:R-:W-:Y:S01]  /*4b20*/  R2UR UR6, R91 ;  /* 0x000000005b0672ca */ /* 0x000fe200000e0000 */
[----:B------:R-:W-:Y:S01]  /*4b30*/  UIADD3 UR4, UPT, UPT, UR46, 0x1, URZ ;  /* 0x000000012e047890 */ /* 0x000fe2000fffe0ff */
[----:B------:R-:W-:-:S03]  /*4b40*/  ISETP.NE.AND P0, PT, R9, 0x2, PT ;  /* 0x000000020900780c */ /* 0x000fc60003f05270 */
[----:B------:R-:W-:Y:S01]  /*4b50*/  UISETP.NE.AND UP0, UPT, UR4, 0x2, UPT ;  /* 0x000000020400788c */ /* 0x000fe2000bf05270 */
[----:B-1----:R-:W-:Y:S02]  /*4b60*/  SEL R0, RZ, 0x1, P0 ;  /* 0x00000001ff007807 */ /* 0x002fe40000000000 */
[----:B------:R1:W-:Y:S01]  /*4b70*/  UTCBAR [UR5], URZ ;  /* 0x000000ff050073e9 */ /* 0x0003e200080000ff */
[----:B------:R-:W-:Y:S01]  /*4b80*/  SEL R9, R9, RZ, P0 ;  /* 0x000000ff09097207 */ /* 0x000fe20000000000 */
[----:B------:R-:W-:Y:S01]  /*4b90*/  USEL UR46, UR4, URZ, UP0 ;  /* 0x000000ff042e7287 */ /* 0x000fe20008000000 */
[----:B------:R-:W-:Y:S02]  /*4ba0*/  LOP3.LUT R8, R8, R0, RZ, 0x3c, !PT ;  /* 0x0000000008087212 */ /* 0x000fe400078e3cff */
[----:B------:R-:W-:Y:S02]  /*4bb0*/  UIADD3 UR26, UPT, UPT, UR43, UR6, URZ ;  /* 0x000000062b1a7290 */ /* 0x000fe4000fffe0ff */
[----:B------:R-:W-:-:S06]  /*4bc0*/  USEL UR6, URZ, 0x1, UP0 ;  /* 0x00000001ff067887 */ /* 0x000fcc0008000000 */
[----:B------:R-:W-:Y:S01]  /*4bd0*/  LOP3.LUT R10, R10, UR6, RZ, 0x3c, !PT ;  /* 0x000000060a0a7c12 */ /* 0x000fe2000f8e3cff */
[----:B------:R-:W-:Y:S06]  /*4be0*/  BRA.U UP3, `(.L_x_84) ;  /* 0xfffffff5030c7547 */ /* 0x000fec000b83ffff */
[----:B------:R-:W2:Y:S01]  /*4bf0*/  S2UR UR7, SR_CgaCtaId ;  /* 0x00000000000779c3 */ /* 0x000ea20000008800 */
[----:B------:R-:W-:Y:S01]  /*4c00*/  ELECT P0, URZ, PT ;  /* 0x0000000000ff782f */ /* 0x000fe20003800000 */
[----:B------:R-:W-:Y:S01]  /*4c10*/  IMAD.MOV.U32 R0, RZ, RZ, 0x1 ;  /* 0x00000001ff007424 */ /* 0x000fe200078e00ff */
[----:B------:R-:W-:Y:S01]  /*4c20*/  UIADD3 UR27, UPT, UPT, UR27, 0x160, URZ ;  /* 0x000001601b1b7890 */ /* 0x000fe2000fffe0ff */
[----:B------:R-:W-:Y:S01]  /*4c30*/  SHF.L.U32 R2, R10, 0x1f, RZ ;  /* 0x0000001f0a027819 */ /* 0x000fe200000006ff */
[----:B------:R-:W-:-:S03]  /*4c40*/  UMOV UR4, 0x40 ;  /* 0x0000004000047882 */ /* 0x000fc60000000000 */
[----:B------:R-:W-:Y:S01]  /*4c50*/  UVIRTCOUNT.DEALLOC.SMPOOL 0x80 ;  /* 0x000000800000784c */ /* 0x000fe20000000000 */
[----:B--2---:R-:W-:Y:S02]  /*4c60*/  ULEA UR7, UR7, UR4, 0x18 ;  /* 0x0000000407077291 */ /* 0x004fe4000f8ec0ff */
[----:B------:R-:W-:-:S07]  /*4c70*/  ULEA UR4, UR46, UR27, 0x3 ;  /* 0x0000001b2e047291 */ /* 0x000fce000f8e18ff */
[----:B------:R2:W-:Y:S02]  /*4c80*/  @P0 STS.U8 [UR7+0x1c], R0 ;  /* 0x00001c00ff000988 */ /* 0x0005e40008000007 */
[----:B------:R-:W4:Y:S02]  /*4c90*/  SYNCS.PHASECHK.TRANS64.TRYWAIT P0, [UR4], R2 ;  /* 0x00000002ff0075a7 */ /* 0x000f240008001104 */
[----:B--2-4-:R-:W-:Y:S05]  /*4ca0*/  @!P0 BRA `(.L_x_85) ;  /* 0x0000007400a08947 */ /* 0x014fea0003800000 */
.L_x_210:
[----:B------:R-:W-:-:S04]  /*4cb0*/  UIADD3 UR4, UPT, UPT, UR46, 0x1, URZ ;  /* 0x000000012e047890 */ /* 0x000fc8000fffe0ff */
[----:B------:R-:W-:-:S04]  /*4cc0*/  UISETP.NE.AND UP0, UPT, UR4, 0x2, UPT ;  /* 0x000000020400788c */ /* 0x000fc8000bf05270 */
[----:B-1----:R-:W-:Y:S02]  /*4cd0*/  USEL UR5, URZ, 0x1, UP0 ;  /* 0x00000001ff057887 */ /* 0x002fe40008000000 */
[----:B------:R-:W-:-:S04]  /*4ce0*/  USEL UR4, UR4, URZ, UP0 ;  /* 0x000000ff04047287 */ /* 0x000fc80008000000 */
[----:B------:R-:W-:Y:S01]  /*4cf0*/  ULEA UR4, UR4, UR27, 0x3 ;  /* 0x0000001b04047291 */ /* 0x000fe2000f8e18ff */
[----:B--2---:R-:W-:-:S04]  /*4d00*/  LOP3.LUT R2, R10, UR5, RZ, 0x3c, !PT ;  /* 0x000000050a027c12 */ /* 0x004fc8000f8e3cff */
[----:B------:R-:W-:-:S04]  /*4d10*/  SHF.L.U32 R2, R2, 0x1f, RZ ;  /* 0x0000001f02027819 */ /* 0x000fc800000006ff */
[----:B------:R-:W1:Y:S02]  /*4d20*/  SYNCS.PHASECHK.TRANS64.TRYWAIT P0, [UR4], R2 ;  /* 0x00000002ff0075a7 */ /* 0x000e640008001104 */
[----:B-1----:R-:W-:Y:S05]  /*4d30*/  @!P0 BRA `(.L_x_86) ;  /* 0x0000007400948947 */ /* 0x002fea0003800000 */
.L_x_212:
[----:B------:R-:W-:Y:S01]  /*4d40*/  NOP ;  /* 0x0000000000007918 */ /* 0x000fe20000000000 */
[----:B-1----:R-:W1:Y:S01]  /*4d50*/  LDS R0, [UR7+0x14] ;  /* 0x00001407ff007984 */ /* 0x002e620008000800 */
[----:B------:R-:W-:Y:S01]  /*4d60*/  ULOP3.LUT UR4, UR13, 0xffff, URZ, 0xc0, !UPT ;  /* 0x0000ffff0d047892 */ /* 0x000fe2000f8ec0ff */
[----:B------:R-:W-:Y:S01]  /*4d70*/  UMOV UR5, 0xffff ;  /* 0x0000ffff00057882 */ /* 0x000fe20000000000 */
[----:B------:R-:W-:Y:S02]  /*4d80*/  UMOV UR6, 0x1 ;  /* 0x0000000100067882 */ /* 0x000fe40000000000 */
[----:B------:R-:W-:-:S04]  /*4d90*/  USHF.R.U32.HI UR4, URZ, 0x5, UR4 ;  /* 0x00000005ff047899 */ /* 0x000fc80008011604 */
[----:B------:R-:W-:Y:S02]  /*4da0*/  USHF.L.U32 UR5, UR5, UR4, URZ ;  /* 0x0000000405057299 */ /* 0x000fe400080006ff */
[----:B------:R-:W-:-:S04]  /*4db0*/  USHF.L.U32 UR4, UR6, UR4, URZ ;  /* 0x0000000406047299 */ /* 0x000fc800080006ff */
[----:B-1----:R-:W-:-:S04]  /*4dc0*/  LOP3.LUT R0, R0, UR5, RZ, 0xc0, !PT ;  /* 0x0000000500007c12 */ /* 0x002fc8000f8ec0ff */
[----:B------:R-:W-:-:S13]  /*4dd0*/  ISETP.NE.AND P0, PT, R0, UR5, PT ;  /* 0x0000000500007c0c */ /* 0x000fda000bf05270 */
[----:B------:R-:W-:Y:S05]  /*4de0*/  @P0 BRA `(.L_x_87) ;  /* 0x0000000000580947 */ /* 0x000fea0003800000 */
[----:B------:R-:W1:Y:S02]  /*4df0*/  LDS R0, [UR7+0x18] ;  /* 0x00001807ff007984 */ /* 0x000e640008000800 */
[----:B-1----:R-:W-:-:S04]  /*4e00*/  LOP3.LUT R0, R0, UR4, RZ, 0xc0, !PT ;  /* 0x0000000400007c12 */ /* 0x002fc8000f8ec0ff */
[----:B------:R-:W-:-:S13]  /*4e10*/  ISETP.NE.AND P0, PT, R0, UR4, PT ;  /* 0x0000000400007c0c */ /* 0x000fda000bf05270 */
[----:B------:R-:W-:Y:S05]  /*4e20*/  @P0 BRA `(.L_x_88) ;  /* 0x00000000003c0947 */ /* 0x000fea0003800000 */
[----:B------:R-:W1:Y:S01]  /*4e30*/  S2R R2, SR_LANEID ;  /* 0x0000000000027919 */ /* 0x000e620000000000 */
[----:B------:R-:W-:-:S06]  /*4e40*/  ULOP3.LUT UR5, URZ, UR5, URZ, 0x33, !UPT ;  /* 0x00000005ff057292 */ /* 0x000fcc000f8e33ff */
[----:B------:R-:W-:-:S04]  /*4e50*/  IMAD.U32 R0, RZ, RZ, UR5 ;  /* 0x00000005ff007e24 */ /* 0x000fc8000f8e00ff */
[----:B------:R2:W4:Y:S02]  /*4e60*/  REDUX UR8, R0 ;  /* 0x00000000000873c4 */ /* 0x0005240000000000 */
[----:B------:R1:W-:Y:S01]  /*4e70*/  UTCATOMSWS.AND URZ, UR5 ;  /* 0x0000000500ff79e3 */ /* 0x0003e20008000000 */
[----:B--2---:R-:W-:Y:S01]  /*4e80*/  LOP3.LUT R0, RZ, UR4, RZ, 0x33, !PT ;  /* 0x00000004ff007c12 */ /* 0x004fe2000f8e33ff */
[----:B------:R-:W-:Y:S02]  /*4e90*/  VOTEU.ANY UR4, UPT, PT ;  /* 0x0000000000047886 */ /* 0x000fe400038e0100 */
[----:B------:R-:W-:Y:S02]  /*4ea0*/  UFLO.U32 UR4, UR4 ;  /* 0x00000004000472bd */ /* 0x000fe400080e0000 */
[----:B------:R-:W2:Y:S04]  /*4eb0*/  REDUX UR6, R0 ;  /* 0x00000000000673c4 */ /* 0x000ea80000000000 */
[----:B-1----:R-:W-:-:S02]  /*4ec0*/  ISETP.EQ.U32.AND P0, PT, R2, UR4, PT ;  /* 0x0000000402007c0c */ /* 0x002fc4000bf02070 */
[----:B----4-:R-:W-:-:S11]  /*4ed0*/  MOV R2, UR8 ;  /* 0x0000000800027c02 */ /* 0x010fd60008000f00 */
[----:B------:R1:W-:Y:S01]  /*4ee0*/  @P0 ATOMS.AND RZ, [UR7+0x14], R2 ;  /* 0x00001402ffff098c */ /* 0x0003e2000a800007 */
[----:B--2---:R-:W-:-:S05]  /*4ef0*/  IMAD.U32 R0, RZ, RZ, UR6 ;  /* 0x00000006ff007e24 */ /* 0x004fca000f8e00ff */
[----:B------:R1:W-:Y:S01]  /*4f00*/  @P0 ATOMS.AND RZ, [UR7+0x18], R0 ;  /* 0x00001800ffff098c */ /* 0x0003e2000a800007 */
[----:B------:R-:W-:Y:S05]  /*4f10*/  BRA `(.L_x_89) ;  /* 0x0000000000147947 */ /* 0x000fea0003800000 */
.L_x_88:
[----:B------:R-:W-:Y:S02]  /*4f20*/  MOV R2, 0x4f40 ;  /* 0x00004f4000027802 */ /* 0x000fe40000000f00 */
[----:B---3-5:R-:W-:Y:S05]  /*4f30*/  CALL.REL.NOINC `($__internal_0_$__cuda_sm10x_tcgen05_guardrail_trap_col_being_dealloced_not_returned_by_alloc) ;  /* 0x0000007800607944 */ /* 0x028fea0003c00000 */
[----:B------:R-:W-:Y:S05]  /*4f40*/  BRA `(.L_x_89) ;  /* 0x0000000000087947 */ /* 0x000fea0003800000 */
.L_x_87:
[----:B------:R-:W-:Y:S02]  /*4f50*/  MOV R2, 0x4f70 ;  /* 0x00004f7000027802 */ /* 0x000fe40000000f00 */
[----:B---3-5:R-:W-:Y:S05]  /*4f60*/  CALL.REL.NOINC `($__internal_2_$__cuda_sm10x_tcgen05_guardrail_trap_unallocated_columns_being_dealloced) ;  /* 0x00000078006c7944 */ /* 0x028fea0003c00000 */
.L_x_89:
[----:B------:R-:W-:Y:S01]  /*4f70*/  NOP ;  /* 0x0000000000007918 */ /* 0x000fe20000000000 */
[----:B------:R-:W-:Y:S05]  /*4f80*/  EXIT ;  /* 0x000000000000794d */ /* 0x000fea0003800000 */
.L_x_71:
[----:B------:R-:W-:-:S09]  /*4f90*/  UISETP.NE.OR UP0, UPT, UR21, 0x3, !UP3 ;  /* 0x000000031500788c */ /* 0x000fd2000df05670 */
[----:B------:R-:W-:Y:S05]  /*4fa0*/  BRA.U UP0, `(.L_x_90) ;  /* 0x00000015009c7547 */ /* 0x000fea000b800000 */
[----:B------:R-:W2:Y:S01]  /*4fb0*/  LDCU.64 UR4, c[0x0][0xc88] ;  /* 0x00019100ff0477ac */ /* 0x000ea20008000a00 */
[----:B------:R-:W3:Y:S01]  /*4fc0*/  LDC.64 R12, c[0x0][0x348] ;  /* 0x0000d200ff0c7b82 */ /* 0x000ee20000000a00 */
[----:B------:R-:W-:Y:S02]  /*4fd0*/  HFMA2 R9, -RZ, RZ, 0, 0 ;  /* 0x00000000ff097431 */ /* 0x000fe400000001ff */
[----:B------:R-:W-:Y:S01]  /*4fe0*/  IMAD.MOV.U32 R11, RZ, RZ, 0x1 ;  /* 0x00000001ff0b7424 */ /* 0x000fe200078e00ff */
[----:B------:R-:W4:Y:S01]  /*4ff0*/  LDCU UR35, c[0x0][0x370] ;  /* 0x00006e00ff2377ac */ /* 0x000f220008000800 */
[----:B------:R-:W-:Y:S01]  /*5000*/  IMAD.MOV.U32 R10, RZ, RZ, RZ ;  /* 0x000000ffff0a7224 */ /* 0x000fe200078e00ff */
[----:B------:R-:W-:Y:S01]  /*5010*/  MOV R3, 0x1000 ;  /* 0x0000100000037802 */ /* 0x000fe20000000f00 */
[----:B------:R-:W4:Y:S01]  /*5020*/  LDCU.128 UR44, c[0x0][0xf10] ;  /* 0x0001e200ff2c77ac */ /* 0x000f220008000c00 */
[----:B------:R-:W1:Y:S01]  /*5030*/  LDCU UR34, c[0x0][0x374] ;  /* 0x00006e80ff2277ac */ /* 0x000e620008000800 */
[----:B------:R-:W1:Y:S01]  /*5040*/  LDCU.64 UR32, c[0x0][0xc90] ;  /* 0x00019200ff2077ac */ /* 0x000e620008000a00 */
[----:B--2---:R-:W-:Y:S01]  /*5050*/  UISETP.NE.U32.AND UP0, UPT, UR4, URZ, UPT ;  /* 0x000000ff0400728c */ /* 0x004fe2000bf05070 */
[----:B------:R-:W2:Y:S01]  /*5060*/  LDCU UR15, c[0x0][0xf0c] ;  /* 0x0001e180ff0f77ac */ /* 0x000ea20008000800 */
[----:B------:R-:W2:Y:S01]  /*5070*/  LDCU UR40, c[0x0][0xf20] ;  /* 0x0001e400ff2877ac */ /* 0x000ea20008000800 */
[----:B------:R-:W2:Y:S01]  /*5080*/  LDCU UR4, c[0x0][0xf30] ;  /* 0x0001e600ff0477ac */ /* 0x000ea20008000800 */
[----:B----4-:R-:W-:-:S02]  /*5090*/  UIMAD.WIDE.U32 UR6, UR35, UR44, URZ ;  /* 0x0000002c230672a5 */ /* 0x010fc4000f8e00ff */
[----:B-1----:R-:W-:Y:S02]  /*50a0*/  UIMAD.WIDE.U32 UR8, UR34, UR47, URZ ;  /* 0x0000002f220872a5 */ /* 0x002fe4000f8e00ff */
[----:B------:R-:W-:Y:S02]  /*50b0*/  UISETP.NE.AND.EX UP6, UPT, UR5, URZ, UPT, UP0 ;  /* 0x000000ff0500728c */ /* 0x000fe4000bfc5300 */
[----:B------:R-:W-:Y:S02]  /*50c0*/  UISETP.NE.AND UP0, UPT, UR42, 0x1, UPT ;  /* 0x000000012a00788c */ /* 0x000fe4000bf05270 */
[----:B------:R-:W-:Y:S01]  /*50d0*/  UISETP.NE.U32.AND UP0, UPT, UR32, URZ, UPT ;  /* 0x000000ff2000728c */ /* 0x000fe2000bf05070 */
[----:B------:R-:W-:Y:S01]  /*50e0*/  UMOV UR21, 0x400 ;  /* 0x0000040000157882 */ /* 0x000fe20000000000 */
[----:B------:R-:W-:Y:S01]  /*50f0*/  UMOV UR6, UR7 ;  /* 0x0000000700067c82 */ /* 0x000fe20008000000 */
[----:B------:R-:W-:Y:S01]  /*5100*/  UMOV UR5, UR9 ;  /* 0x0000000900057c82 */ /* 0x000fe20008000000 */
[----:B------:R-:W-:-:S02]  /*5110*/  USEL UR39, URZ, 0x1, UP4 ;  /* 0x00000001ff277887 */ /* 0x000fc4000a000000 */
[----:B------:R-:W-:Y:S02]  /*5120*/  UISETP.GE.AND UP2, UPT, UR42, 0x1, UPT ;  /* 0x000000012a00788c */ /* 0x000fe4000bf46270 */
[----:B------:R-:W-:Y:S01]  /*5130*/  UISETP.NE.AND.EX UP5, UPT, UR33, URZ, UPT, UP0 ;  /* 0x000000ff2100728c */ /* 0x000fe2000bfa5300 */
[----:B------:R-:W-:Y:S01]  /*5140*/  UMOV UR25, URZ ;  /* 0x000000ff00197c82 */ /* 0x000fe20008000000 */
[----:B------:R-:W-:Y:S01]  /*5150*/  UPLOP3.LUT UP3, UPT, UPT, UPT, UPT, 0x40, 0x4 ;  /* 0x000000000004789c */ /* 0x000fe20003f6e870 */
[----:B------:R-:W1:Y:S01]  /*5160*/  LDCU.64 UR22, c[0x0][0xf28] ;  /* 0x0001e500ff1677ac */ /* 0x000e620008000a00 */
[----:B------:R-:W-:Y:S02]  /*5170*/  ULEA UR21, UR52, UR21, 0x18 ;  /* 0x0000001534157291 */ /* 0x000fe4000f8ec0ff */
[----:B--2---:R-:W-:Y:S02]  /*5180*/  UISETP.NE.AND UP2, UPT, UR15, 0x1, UPT ;  /* 0x000000010f00788c */ /* 0x004fe4000bf45270 */
[----:B------:R-:W-:-:S02]  /*5190*/  USHF.R.U32.HI UR38, URZ, UR45, UR6 ;  /* 0x0000002dff267299 */ /* 0x000fc40008011606 */
[----:B------:R-:W-:Y:S02]  /*51a0*/  USHF.R.U32.HI UR37, URZ, UR40, UR5 ;  /* 0x00000028ff257299 */ /* 0x000fe40008011605 */
[----:B------:R-:W-:Y:S02]  /*51b0*/  UISETP.NE.AND UP0, UPT, UR46, 0x1, UPT ;  /* 0x000000012e00788c */ /* 0x000fe4000bf05270 */
[----:B---3--:R-:W-:-:S11]  /*51c0*/  UISETP.NE.AND UP4, UPT, UR4, 0x1, UPT ;  /* 0x000000010400788c */ /* 0x008fd6000bf85270 */
.L_x_101:
[C---:B------:R-:W-:Y:S02]  /*51d0*/  LEA R8, R10.reuse, UR21, 0x3 ;  /* 0x000000150a087c11 */ /* 0x040fe4000f8e18ff */
[----:B------:R-:W-:Y:S02]  /*51e0*/  SHF.L.U32 R0, R9, 0x1f, RZ ;  /* 0x0000001f09007819 */ /* 0x000fe400000006ff */
[----:B------:R-:W-:Y:S02]  /*51f0*/  LEA R4, R10, UR21, 0x4 ;  /* 0x000000150a047c11 */ /* 0x000fe4000f8e20ff */
[----:B------:R-:W2:Y:S02]  /*5200*/  SYNCS.PHASECHK.TRANS64.TRYWAIT P0, [R8+URZ+0x130], R0 ;  /* 0x00013000080075a7 */ /* 0x000ea400080011ff */
[----:B--2-4-:R-:W-:Y:S05]  /*5210*/  @!P0 BRA `(.L_x_91) ;  /* 0x0000007000748947 */ /* 0x014fea0003800000 */
.L_x_213:
[----:B------:R-:W3:Y:S01]  /*5220*/  LDS.128 R4, [R4+0x1a0] ;  /* 0x0001a00004047984 */ /* 0x000ee20000000c00 */
[----:B------:R-:W-:Y:S01]  /*5230*/  UISETP.GE.AND UP0, UPT, UR42, 0x1, UPT ;  /* 0x000000012a00788c */ /* 0x000fe2000bf06270 */
[----:B------:R-:W-:Y:S01]  /*5240*/  @!PT LDS RZ, [RZ] ;  /* 0x00000000fffff984 */ /* 0x000fe20000000800 */
[----:B------:R-:W-:Y:S01]  /*5250*/  @!PT LDS RZ, [RZ] ;  /* 0x00000000fffff984 */ /* 0x000fe20000000800 */
[----:B------:R-:W-:Y:S01]  /*5260*/  @!PT LDS RZ, [RZ] ;  /* 0x00000000fffff984 */ /* 0x000fe20000000800 */
[----:B------:R-:W-:Y:S01]  /*5270*/  @!PT LDS RZ, [RZ] ;  /* 0x00000000fffff984 */ /* 0x000fe20000000800 */
[----:B------:R4:W-:Y:S06]  /*5280*/  MEMBAR.ALL.CTA ;  /* 0x0000000000007992 */ /* 0x0009ec0000008000 */
[----:B----4-:R-:W4:Y:S01]  /*5290*/  FENCE.VIEW.ASYNC.S ;  /* 0x00000000000073c6 */ /* 0x010f220000000000 */
[----:B---3--:R-:W-:Y:S11]  /*52a0*/  LOP3.LUT P0, RZ, R6, 0x1, RZ, 0xc0, !PT ;  /* 0x0000000106ff7812 */ /* 0x008ff6000780c0ff */
[----:B------:R-:W-:Y:S02]  /*52b0*/  @!UPT UIADD3 URZ, UPT, UPT, URZ, URZ, URZ ;  /* 0x000000fffffff290 */ /* 0x000fe4000fffe0ff */
[----:B----4-:R-:W-:Y:S01]  /*52c0*/  VOTEU.ANY UP2, P0 ;  /* 0x0000000000ff7886 */ /* 0x010fe20000040100 */
[----:B------:R-:W-:Y:S11]  /*52d0*/  PLOP3.LUT P0, PT, PT, PT, UP2, 0x80, 0x8 ;  /* 0x000000000008781c */ /* 0x000ff60003f0f028 */
[----:B------:R-:W-:Y:S02]  /*52e0*/  @!UPT UIADD3 URZ, UPT, UPT, URZ, URZ, URZ ;  /* 0x000000fffffff290 */ /* 0x000fe4000fffe0ff */
[----:B--2---:R-:W-:Y:S02]  /*52f0*/  @P0 SHF.R.U32.HI R0, RZ, 0x10, R5 ;  /* 0x00000010ff000819 */ /* 0x004fe40000011605 */
[----:B------:R-:W-:Y:S02]  /*5300*/  @P0 MOV R2, R4 ;  /* 0x0000000400020202 */ /* 0x000fe40000000f00 */
[----:B------:R-:W-:Y:S01]  /*5310*/  @P0 R2UR UR4, R0 ;  /* 0x00000000000402ca */ /* 0x000fe200000e0000 */
[----:B------:R-:W-:Y:S01]  /*5320*/  VIADD R0, R8, 0x140 ;  /* 0x0000014008007836 */ /* 0x000fe20000000000 */
[----:B------:R-:W-:Y:S02]  /*5330*/  @P0 LOP3.LUT R4, R5, 0xffff, RZ, 0xc0, !PT ;  /* 0x0000ffff05040812 */ /* 0x000fe400078ec0ff */
[----:B------:R-:W-:Y:S02]  /*5340*/  @P0 R2UR UR6, R2 ;  /* 0x00000000020602ca */ /* 0x000fe400000e0000 */
[----:B------:R-:W-:Y:S02]  /*5350*/  PRMT R0, RZ, 0x654, R0 ;  /* 0x00000654ff007816 */ /* 0x000fe40000000000 */
[----:B------:R-:W-:Y:S02]  /*5360*/  @P0 R2UR UR5, R4 ;  /* 0x00000000040502ca */ /* 0x000fe400000e0000 */
[----:B------:R2:W-:Y:S03]  /*5370*/  SYNCS.ARRIVE.TRANS64.RED.A1T0 RZ, [R0+URZ], RZ ;  /* 0x000000ff00ff79a7 */ /* 0x0005e600081004ff */
[----:B------:R-:W-:Y:S04]  /*5380*/  @UP2 UMOV UR29, UR4 ;  /* 0x00000004001d2c82 */ /* 0x000fe80008000000 */
[----:B------:R-:W-:Y:S04]  /*5390*/  @UP2 UMOV UR14, UR6 ;  /* 0x00000006000e2c82 */ /* 0x000fe80008000000 */
[----:B------:R-:W-:Y:S01]  /*53a0*/  @UP2 UMOV UR13, UR5 ;  /* 0x00000005000d2c82 */ /* 0x000fe20008000000 */
[----:B------:R-:W-:Y:S05]  /*53b0*/  BRA.U !UP0, `(.L_x_92) ;  /* 0x0000000108c07547 */ /* 0x000fea000b800000 */
[----:B------:R-:W-:Y:S02]  /*53c0*/  UIMAD.WIDE.U32 UR8, UR13, UR47, URZ ;  /* 0x0000002f0d0872a5 */ /* 0x000fe4000f8e00ff */
[----:B------:R-:W-:Y:S02]  /*53d0*/  UP2UR UR12, UPR, URZ, 0x4 ;  /* 0x00000004ff0c7883 */ /* 0x000fe40008000000 */
[----:B------:R-:W-:Y:S02]  /*53e0*/  UISETP.NE.AND UP2, UPT, UR46, 0x1, UPT ;  /* 0x000000012e00788c */ /* 0x000fe4000bf45270 */
[----:B------:R-:W-:Y:S02]  /*53f0*/  UIMAD.WIDE.U32 UR10, UR14, UR44, URZ ;  /* 0x0000002c0e0a72a5 */ /* 0x000fe4000f8e00ff */
[----:B------:R-:W-:Y:S02]  /*5400*/  USEL UR4, UR34, UR37, !UP2 ;  /* 0x0000002522047287 */ /* 0x000fe4000d000000 */
[----:B------:R-:W-:Y:S02]  /*5410*/  UISETP.NE.AND UP0, UPT, UR15, 0x1, UPT ;  /* 0x000000010f00788c */ /* 0x000fe4000bf05270 */
[----:B------:R-:W-:Y:S02]  /*5420*/  UP2UR UR24, UPR, URZ, 0x2 ;  /* 0x00000002ff187883 */ /* 0x000fe40008000000 */
[----:B------:R-:W-:Y:S02]  /*5430*/  UISETP.NE.AND UP1, UPT, UR42, 0x1, UPT ;  /* 0x000000012a00788c */ /* 0x000fe4000bf25270 */
[----:B-1----:R-:W-:Y:S02]  /*5440*/  UIMAD.WIDE.U32 UR16, UR4, UR22, URZ ;  /* 0x00000016041072a5 */ /* 0x002fe4000f8e00ff */
[----:B------:R-:W-:Y:S01]  /*5450*/  USEL UR7, UR35, UR38, !UP0 ;  /* 0x0000002623077287 */ /* 0x000fe2000c000000 */
[----:B------:R-:W-:Y:S02]  /*5460*/  UMOV UR5, UR9 ;  /* 0x0000000900057c82 */ /* 0x000fe40008000000 */
[----:B------:R-:W-:Y:S02]  /*5470*/  USHF.R.U32.HI UR6, URZ, UR40, UR5 ;  /* 0x00000028ff067299 */ /* 0x000fe40008011605 */
[----:B------:R-:W-:Y:S02]  /*5480*/  UIMAD.WIDE.U32 UR18, UR7, UR22, URZ ;  /* 0x00000016071272a5 */ /* 0x000fe4000f8e00ff */
[----:B------:R-:W-:Y:S02]  /*5490*/  USEL UR6, UR13, UR6, !UP2 ;  /* 0x000000060d067287 */ /* 0x000fe4000d000000 */
[----:B------:R-:W-:Y:S01]  /*54a0*/  UISETP.NE.AND UP2, UPT, UR12, URZ, UPT ;  /* 0x000000ff0c00728c */ /* 0x000fe2000bf45270 */
[----:B------:R-:W-:Y:S01]  /*54b0*/  UMOV UR5, UR11 ;  /* 0x0000000b00057c82 */ /* 0x000fe20008000000 */
[----:B------:R-:W-:Y:S02]  /*54c0*/  UIMAD.WIDE.U32 UR10, UR6, UR22, URZ ;  /* 0x00000016060a72a5 */ /* 0x000fe4000f8e00ff */
[----:B------:R-:W-:Y:S03]  /*54d0*/  USHF.R.U32.HI UR8, URZ, UR45, UR5 ;  /* 0x0000002dff087299 */ /* 0x000fe60008011605 */
[----:B------:R-:W-:Y:S02]  /*54e0*/  UMOV UR5, UR17 ;  /* 0x0000001100057c82 */ /* 0x000fe40008000000 */
[----:B------:R-:W-:Y:S03]  /*54f0*/  @UP1 USHF.R.U32.HI UR4, URZ, UR23, UR5 ;  /* 0x00000017ff041299 */ /* 0x000fe60008011605 */
[----:B------:R-:W-:Y:S01]  /*5500*/  UMOV UR5, UR19 ;  /* 0x0000001300057c82 */ /* 0x000fe20008000000 */
[----:B------:R-:W-:Y:S02]  /*5510*/  UIMAD UR4, UR42, UR4, URZ ;  /* 0x000000042a0472a4 */ /* 0x000fe4000f8e02ff */
[----:B------:R-:W-:Y:S02]  /*5520*/  @UP1 USHF.R.U32.HI UR7, URZ, UR23, UR5 ;  /* 0x00000017ff071299 */ /* 0x000fe40008011605 */
[----:B------:R-:W-:Y:S02]  /*5530*/  USEL UR5, UR14, UR8, !UP0 ;  /* 0x000000080e057287 */ /* 0x000fe4000c000000 */
[----:B------:R-:W-:Y:S02]  /*5540*/  UIMAD UR8, UR42, UR7, URZ ;  /* 0x000000072a0872a4 */ /* 0x000fe4000f8e02ff */
[----:B------:R-:W-:Y:S03]  /*5550*/  UISETP.GE.AND UP0, UPT, UR6, UR4, UPT ;  /* 0x000000040600728c */ /* 0x000fe6000bf06270 */
[----:B------:R-:W-:Y:S01]  /*5560*/  UMOV UR4, UR11 ;  /* 0x0000000b00047c82 */ /* 0x000fe20008000000 */
[----:B------:R-:W-:Y:S02]  /*5570*/  UISETP.GE.OR UP0, UPT, UR5, UR8, UP0 ;  /* 0x000000080500728c */ /* 0x000fe40008706670 */
[----:B------:R-:W-:Y:S02]  /*5580*/  USHF.R.U32.HI UR4, URZ, UR23, UR4 ;  /* 0x00000017ff047299 */ /* 0x000fe40008011604 */
[----:B------:R-:W-:Y:S02]  /*5590*/  UIMAD.WIDE.U32 UR8, UR5, UR22, URZ ;  /* 0x00000016050872a5 */ /* 0x000fe4000f8e00ff */
[----:B------:R-:W-:Y:S04]  /*55a0*/  USEL UR10, UR6, UR4, !UP1 ;  /* 0x00000004060a7287 */ /* 0x000fe8000c800000 */
[----:B------:R-:W-:Y:S01]  /*55b0*/  UIADD3 UR11, UPT, UPT, -UR10, URZ, URZ ;  /* 0x000000ff0a0b7290 */ /* 0x000fe2000fffe1ff */
[----:B------:R-:W-:Y:S02]  /*55c0*/  @!UP0 UMOV UR4, UR9 ;  /* 0x0000000900048c82 */ /* 0x000fe40008000000 */
[----:B------:R-:W-:Y:S02]  /*55d0*/  @!UP0 USHF.R.U32.HI UR4, URZ, UR23, UR4 ;  /* 0x00000017ff048299 */ /* 0x000fe40008011604 */
[----:B------:R-:W-:Y:S02]  /*55e0*/  UIMAD UR8, UR42, UR11, UR6 ;  /* 0x0000000b2a0872a4 */ /* 0x000fe4000f8e0206 */
[----:B------:R-:W-:Y:S02]  /*55f0*/  @!UP0 USEL UR4, UR5, UR4, !UP1 ;  /* 0x0000000405048287 */ /* 0x000fe4000c800000 */
[----:B------:R-:W-:Y:S02]  /*5600*/  UISETP.NE.AND UP1, UPT, UR24, URZ, UPT ;  /* 0x000000ff1800728c */ /* 0x000fe4000bf25270 */
[----:B------:R-:W-:Y:S02]  /*5610*/  @!UP0 UIMAD UR7, UR7, UR8, UR4 ;  /* 0x00000008070782a4 */ /* 0x000fe4000f8e0204 */
[----:B------:R-:W-:Y:S02]  /*5620*/  @!UP0 UIADD3 UR9, UPT, UPT, UR10, -UR4, URZ ;  /* 0x800000040a098290 */ /* 0x000fe4000fffe0ff */
[----:B------:R-:W-:Y:S02]  /*5630*/  UIADD3 UR8, UPT, UPT, -UR6, URZ, URZ ;  /* 0x000000ff06087290 */ /* 0x000fe4000fffe1ff */
[----:B------:R-:W-:Y:S02]  /*5640*/  UIADD3 UR4, UPT, UPT, -UR5, URZ, URZ ;  /* 0x000000ff05047290 */ /* 0x000fe4000fffe1ff */
[----:B------:R-:W-:Y:S03]  /*5650*/  @!UP0 UIMAD UR6, UR9, UR42, UR5 ;  /* 0x0000002a090682a4 */ /* 0x000fe6000f8e0205 */
[----:B------:R-:W-:Y:S01]  /*5660*/  @!UP0 UMOV UR5, UR7 ;  /* 0x0000000700058c82 */ /* 0x000fe20008000000 */
[----:B------:R-:W-:Y:S02]  /*5670*/  UIMAD UR7, UR15, UR4, UR14 ;  /* 0x000000040f0772a4 */ /* 0x000fe4000f8e020e */
[----:B------:R-:W-:Y:S02]  /*5680*/  UIMAD UR4, UR46, UR8, UR13 ;  /* 0x000000082e0472a4 */ /* 0x000fe4000f8e020d */
[----:B------:R-:W-:Y:S02]  /*5690*/  UIMAD UR14, UR5, UR15, UR7 ;  /* 0x0000000f050e72a4 */ /* 0x000fe4000f8e0207 */
[----:B------:R-:W-:Y:S11]  /*56a0*/  UIMAD UR13, UR6, UR46, UR4 ;  /* 0x0000002e060d72a4 */ /* 0x000ff6000f8e0204 */
[----:B------:R-:W-:Y:S01]  /*56b0*/  @!UPT UIADD3 URZ, UPT, UPT, URZ, URZ, URZ ;  /* 0x000000fffffff290 */ /* 0x000fe2000fffe0ff */
.L_x_92:
[----:B------:R-:W3:Y:S01]  /*56c0*/  @!UP4 LDCU.128 UR8, c[0x0][0xf10] ;  /* 0x0001e200ff08c7ac */ /* 0x000ee20008000c00 */
[----:B------:R-:W-:Y:S04]  /*56d0*/  ISETP.NE.U32.AND P0, PT, RZ, UR32, PT ;  /* 0x00000020ff007c0c */ /* 0x000fe8000bf05070 */
[----:B------:R-:W-:Y:S01]  /*56e0*/  ISETP.NE.AND.EX P0, PT, RZ, UR33, PT, P0 ;  /* 0x00000021ff007c0c */ /* 0x000fe2000bf05300 */
[----:B------:R-:W4:Y:S01]  /*56f0*/  @!UP4 LDCU UR5, c[0x0][0xf0c] ;  /* 0x0001e180ff05c7ac */ /* 0x000f220008000800 */
[----:B------:R-:W-:Y:S02]  /*5700*/  USHF.L.U32 UR26, UR26, 0x6, URZ ;  /* 0x000000061a1a7899 */ /* 0x000fe400080006ff */
[----:B------:R-:W-:Y:S02]  /*5710*/  USHF.L.U32 UR27, UR20, 0x7, URZ ;  /* 0x00000007141b7899 */ /* 0x000fe400080006ff */
[----:B---3--:R-:W-:Y:S07]  /*5720*/  UIMAD.WIDE.U32 UR6, UR14, UR8, URZ ;  /* 0x000000080e0672a5 */ /* 0x008fee000f8e00ff */
[----:B------:R-:W-:Y:S01]  /*5730*/  @!UP4 UMOV UR4, UR7 ;  /* 0x000000070004cc82 */ /* 0x000fe20008000000 */
[----:B----4-:R-:W-:Y:S02]  /*5740*/  @!UP4 UISETP.NE.AND UP0, UPT, UR5, 0x1, UPT ;  /* 0x000000010500c88c */ /* 0x010fe4000bf05270 */
[----:B------:R-:W-:Y:S02]  /*5750*/  @!UP4 USHF.R.U32.HI UR4, URZ, UR9, UR4 ;  /* 0x00000009ff04c299 */ /* 0x000fe40008011604 */
[----:B------:R-:W-:Y:S02]  /*5760*/  UIMAD.WIDE.U32 UR6, UR13, UR11, URZ ;  /* 0x0000000b0d0672a5 */ /* 0x000fe4000f8e00ff */
[----:B------:R-:W-:Y:S02]  /*5770*/  @!UP4 USEL UR8, UR14, UR4, !UP0 ;  /* 0x000000040e08c287 */ /* 0x000fe4000c000000 */
[----:B------:R-:W-:Y:S03]  /*5780*/  @!UP4 UISETP.NE.AND UP0, UPT, UR10, 0x1, UPT ;  /* 0x000000010a00c88c */ /* 0x000fe6000bf05270 */
[----:B------:R-:W-:Y:S02]  /*5790*/  @!UP4 UMOV UR6, UR7 ;  /* 0x000000070006cc82 */ /* 0x000fe40008000000 */
[----:B------:R-:W3:Y:S02]  /*57a0*/  @!UP4 LDCU UR4, c[0x0][0xf20] ;  /* 0x0001e400ff04c7ac */ /* 0x000ee40008000800 */
[----:B---3--:R-:W-:Y:S04]  /*57b0*/  @!UP4 USHF.R.U32.HI UR6, URZ, UR4, UR6 ;  /* 0x00000004ff06c299 */ /* 0x008fe80008011606 */
[----:B------:R-:W-:Y:S04]  /*57c0*/  @!UP4 USEL UR6, UR13, UR6, !UP0 ;  /* 0x000000060d06c287 */ /* 0x000fe8000c000000 */
[----:B------:R-:W-:Y:S02]  /*57d0*/  @!UP4 UIADD3 UR4, UPT, UPT, -UR8, UR6, URZ ;  /* 0x000000060804c290 */ /* 0x000fe4000fffe1ff */
[----:B------:R-:W-:Y:S02]  /*57e0*/  @!UP4 UIADD3 UR6, UPT, UPT, UR8, -UR6, URZ ;  /* 0x800000060806c290 */ /* 0x000fe4000fffe0ff */
[----:B------:R-:W-:Y:S02]  /*57f0*/  @!UP4 UIMAD UR14, UR4, UR5, UR14 ;  /* 0x00000005040ec2a4 */ /* 0x000fe4000f8e020e */
[----:B------:R-:W-:Y:S01]  /*5800*/  @!UP4 UIMAD UR13, UR6, UR10, UR13 ;  /* 0x0000000a060dc2a4 */ /* 0x000fe2000f8e020d */
[----:B------:R-:W-:Y:S11]  /*5810*/  BRA.U UP3, `(.L_x_93) ;  /* 0x0000000103107547 */ /* 0x000ff6000b800000 */
[----:B------:R-:W-:Y:S04]  /*5820*/  MOV R2, UR39 ;  /* 0x0000002700027c02 */ /* 0x000fe80008000f00 */
[----:B------:R-:W-:Y:S04]  /*5830*/  SHF.L.U32 R2, R2, 0x1f, RZ ;  /* 0x0000001f02027819 */ /* 0x000fe800000006ff */
[----:B------:R-:W3:Y:S02]  /*5840*/  SYNCS.PHASECHK.TRANS64.TRYWAIT P1, [UR21+0x128], R2 ;  /* 0x00012802ff0075a7 */ /* 0x000ee40008021115 */
[----:B---3--:R-:W-:Y:S05]  /*5850*/  @!P1 BRA `(.L_x_94) ;  /* 0x0000006800f89947 */ /* 0x008fea0003800000 */
.L_x_93:
[----:B------:R-:W-:Y:S05]  /*5860*/  BRA.U !UP5, `(.L_x_95) ;  /* 0x000000010d387547 */ /* 0x000fea000b800000 */
[----:B------:R-:W-:Y:S01]  /*5870*/  UPLOP3.LUT UP1, UPT, UPT, UPT, UP6, 0x80, 0x8 ;  /* 0x000000000008789c */ /* 0x000fe20003f2f060 */
[----:B--2---:R-:W-:Y:S01]  /*5880*/  HFMA2 R0, -RZ, RZ, 0, 5.9604644775390625e-08 ;  /* 0x00000001ff007431 */ /* 0x004fe200000001ff */
[----:B------:R-:W2:Y:S01]  /*5890*/  LDCU.64 UR8, c[0x0][0x358] ;  /* 0x00006b00ff0877ac */ /* 0x000ea20008000a00 */
[----:B------:R-:W-:Y:S03]  /*58a0*/  IMAD.MOV.U32 R85, RZ, RZ, 0x1 ;  /* 0x00000001ff557424 */ /* 0x000fe600078e00ff */
[----:B------:R-:W-:Y:S05]  /*58b0*/  PLOP3.LUT P1, PT, PT, PT, UP1, 0x80, 0x8 ;  /* 0x000000000008781c */ /* 0x000fea0003f2f018 */
[----:B------:R-:W3:Y:S01]  /*58c0*/  @UP1 LDCU.64 UR4, c[0x0][0xc88] ;  /* 0x00019100ff0417ac */ /* 0x000ee20008000a00 */
[----:B------:R-:W-:Y:S07]  /*58d0*/  @UP1 UIMAD UR6, UR36, UR32, URZ ;  /* 0x00000020240612a4 */ /* 0x000fee000f8e02ff */
[----:B------:R-:W-:Y:S01]  /*58e0*/  @!P1 PRMT R85, R0, 0x7610, R85 ;  /* 0x0000761000559816 */ /* 0x000fe20000000055 */
[----:B---3--:R-:W-:Y:S06]  /*58f0*/  @UP1 UIMAD.WIDE UR4, UR6, 0x4, UR4 ;  /* 0x00000004060418a5 */ /* 0x008fec000f8e0204 */
[----:B------:R-:W-:Y:S01]  /*5900*/  IMAD.U32 R4, RZ, RZ, UR4 ;  /* 0x00000004ff047e24 */ /* 0x000fe2000f8e00ff */
[----:B------:R-:W-:Y:S04]  /*5910*/  MOV R5, UR5 ;  /* 0x0000000500057c02 */ /* 0x000fe80008000f00 */
[----:B------:R-:W3:Y:S01]  /*5920*/  @!UP1 LDCU UR4, c[0x0][0xc80] ;  /* 0x00019000ff0497ac */ /* 0x000ee20008000800 */
[----:B--2--5:R4:W5:Y:S02]  /*5930*/  @P1 LDG.E R45, desc[UR8][R4.64] ;  /* 0x00000008042d1981 */ /* 0x024964000c1e1900 */
[----:B---34-:R-:W-:Y:S07]  /*5940*/  @!P1 IMAD.U32 R45, RZ, RZ, UR4 ;  /* 0x00000004ff2d9e24 */ /* 0x018fee000f8e00ff */
.L_x_95:
[----:B-----5:R-:W-:Y:S01]  /*5950*/  @!P0 FSETP.EQ.AND P2, PT, R45, RZ, PT ;  /* 0x000000ff2d00820b */ /* 0x020fe20003f42000 */
[----:B------:R-:W-:Y:S01]  /*5960*/  @!UPT UIADD3 URZ, UPT, UPT, URZ, URZ, URZ ;  /* 0x000000fffffff290 */ /* 0x000fe2000fffe0ff */
[----:B------:R-:W-:Y:S11]  /*5970*/  @!P0 BRA `(.L_x_96) ;  /* 0x0000000000148947 */ /* 0x000ff60003800000 */
[----:B------:R-:W-:Y:S02]  /*5980*/  LOP3.LUT P0, RZ, R85, 0xff, RZ, 0xc0, !PT ;  /* 0x000000ff55ff7812 */ /* 0x000fe4000780c0ff */
[----:B------:R-:W-:Y:S04]  /*5990*/  PLOP3.LUT P2, PT, PT, PT, UP1, 0x80, 0x8 ;  /* 0x000000000008781c */ /* 0x000fe80003f4f018 */
[----:B------:R-:W-:Y:S07]  /*59a0*/  PLOP3.LUT P2, PT, P2, PT, PT, 0x8, 0x80 ;  /* 0x000000000080781c */ /* 0x000fee000174e170 */
[----:B------:R-:W-:Y:S11]  /*59b0*/  @P0 FSETP.EQ.AND P2, PT, R45, RZ, PT ;  /* 0x000000ff2d00020b */ /* 0x000ff60003f42000 */
[----:B------:R-:W-:Y:S02]  /*59c0*/  @!UPT UIADD3 URZ, UPT, UPT, URZ, URZ, URZ ;  /* 0x000000fffffff290 */ /* 0x000fe4000fffe0ff */
.L_x_96:
[----:B------:R-:W-:Y:S01]  /*59d0*/  ULEA UR4, UR25, UR21, 0x3 ;  /* 0x0000001519047291 */ /* 0x000fe2000f8e18ff */
[----:B--2---:R-:W-:Y:S02]  /*59e0*/  SHF.L.U32 R2, R11, 0x1f, RZ ;  /* 0x0000001f0b027819 */ /* 0x004fe400000006ff */
[----:B------:R-:W-:Y:S04]  /*59f0*/  ELECT P1, URZ, PT ;  /* 0x0000000000ff782f */ /* 0x000fe80003820000 */
[----:B------:R-:W-:Y:S02]  /*5a00*/  PLOP3.LUT P1, PT, P2, P1, PT, 0xf2, 0x2f ;  /* 0x00000000002f781c */ /* 0x000fe40001723e72 */
[----:B------:R-:W2:Y:S02]  /*5a10*/  SYNCS.PHASECHK.TRANS64.TRYWAIT P0, [UR4+0x108], R2 ;  /* 0x00010802ff0075a7 */ /* 0x000ea40008001104 */
[----:B--2---:R-:W-:Y:S09]  /*5a20*/  @!P0 BRA `(.L_x_97) ;  /* 0x00000068009c8947 */ /* 0x004ff20003800000 */
.L_x_216:
[----:B------:R-:W-:Y:S01]  /*5a30*/  VOTEU.ALL UP0, P1 ;  /* 0x0000000000ff7886 */ /* 0x000fe20000800000 */
[----:B--2---:R-:W-:Y:S01]  /*5a40*/  @!P1 IADD3 R2, P0, PT, R12, 0x980, RZ ;  /* 0x000009800c029810 */ /* 0x004fe20007f1e0ff */
[----:B------:R-:W-:Y:S01]  /*5a50*/  UMOV UR30, 0x0 ;  /* 0x00000000001e7882 */ /* 0x000fe20000000000 */
[----:B------:R-:W-:Y:S01]  /*5a60*/  UMOV UR31, 0x10000000 ;  /* 0x10000000001f7882 */ /* 0x000fe20000000000 */
[----:B------:R-:W-:Y:S01]  /*5a70*/  UMOV UR28, UR36 ;  /* 0x00000024001c7c82 */ /* 0x000fe20008000000 */
[----:B------:R-:W-:Y:S01]  /*5a80*/  @!UP0 ULEA UR5, UR25, UR21, 0xc ;  /* 0x0000001519058291 */ /* 0x000fe2000f8e60ff */
[----:B------:R-:W-:Y:S01]  /*5a90*/  @!P1 IMAD.X R0, RZ, RZ, R13, P0 ;  /* 0x000000ffff009224 */ /* 0x000fe200000e060d */
[----:B------:R-:W-:Y:S01]  /*5aa0*/  @!UP0 UIADD3 UR10, UPT, UPT, UR26, 0x20, URZ ;  /* 0x000000201a0a8890 */ /* 0x000fe2000fffe0ff */
[----:B------:R-:W-:Y:S01]  /*5ab0*/  @!P1 R2UR UR7, R2 ;  /* 0x00000000020792ca */ /* 0x000fe200000e0000 */
[----:B------:R-:W-:Y:S02]  /*5ac0*/  @!UP0 UIADD3 UR24, UPT, UPT, UR5, 0x200, URZ ;  /* 0x0000020005188890 */ /* 0x000fe4000fffe0ff */
[----:B------:R-:W-:Y:S02]  /*5ad0*/  @!UP0 UIADD3 UR8, UPT, UPT, UR5, 0xa00, URZ ;  /* 0x00000a0005088890 */ /* 0x000fe4000fffe0ff */
[----:B------:R-:W-:Y:S02]  /*5ae0*/  UIADD3 UR5, UPT, UPT, UR25, 0x1, URZ ;  /* 0x0000000119057890 */ /* 0x000fe4000fffe0ff */
[----:B------:R-:W-:Y:S02]  /*5af0*/  UIADD3 UR25, UPT, UPT, UR4, 0xf0, URZ ;  /* 0x000000f004197890 */ /* 0x000fe4000fffe0ff */
[----:B------:R-:W-:Y:S01]  /*5b00*/  UISETP.NE.AND UP0, UPT, UR5, 0x3, UPT ;  /* 0x000000030500788c */ /* 0x000fe2000bf05270 */
[----:B------:R-:W-:Y:S01]  /*5b10*/  UMOV UR11, UR27 ;  /* 0x0000001b000b7c82 */ /* 0x000fe20008000000 */
[----:B------:R-:W-:Y:S02]  /*5b20*/  UMOV UR12, UR36 ;  /* 0x00000024000c7c82 */ /* 0x000fe40008000000 */
[----:B------:R-:W-:Y:S01]  /*5b30*/  USEL UR6, UR5, URZ, UP0 ;  /* 0x000000ff05067287 */ /* 0x000fe20008000000 */
[----:B------:R-:W-:Y:S01]  /*5b40*/  @!P1 R2UR UR5, R0 ;  /* 0x00000000000592ca */ /* 0x000fe200000e0000 */
[----:B------:R-:W-:Y:S01]  /*5b50*/  IMAD.U32 R4, RZ, RZ, UR7 ;  /* 0x00000007ff047e24 */ /* 0x000fe2000f8e00ff */
[----:B------:R-:W-:Y:S01]  /*5b60*/  USEL UR18, URZ, 0x1, UP0 ;  /* 0x00000001ff127887 */ /* 0x000fe20008000000 */
[----:B------:R-:W-:Y:S01]  /*5b70*/  @!P1 IMAD.MOV.U32 R0, RZ, RZ, 0x1000 ;  /* 0x00001000ff009424 */ /* 0x000fe200078e00ff */
[----:B------:R-:W-:Y:S01]  /*5b80*/  VOTEU.ALL UP0, P1 ;  /* 0x0000000000ff7886 */ /* 0x000fe20000800000 */
[----:B------:R-:W-:Y:S01]  /*5b90*/  UMOV UR9, UR25 ;  /* 0x0000001900097c82 */ /* 0x000fe20008000000 */
[----:B------:R-:W-:Y:S01]  /*5ba0*/  @!P1 R2UR UR16, R4 ;  /* 0x00000000041092ca */ /* 0x000fe200000e0000 */
[----:B------:R-:W-:Y:S01]  /*5bb0*/  UPRMT UR7, UR52, 0x654, UR25 ;  /* 0x0000065434077896 */ /* 0x000fe20008000019 */
[----:B------:R-:W-:Y:S04]  /*5bc0*/  LOP3.LUT R11, R11, UR18, RZ, 0x3c, !PT ;  /* 0x000000120b0b7c12 */ /* 0x000fe8000f8e3cff */
[----:B------:R-:W-:Y:S01]  /*5bd0*/  SHF.L.U32 R2, R11, 0x1f, RZ ;  /* 0x0000001f0b027819 */ /* 0x000fe200000006ff */
[----:B------:R-:W-:Y:S01]  /*5be0*/  IMAD.U32 R5, RZ, RZ, UR5 ;  /* 0x00000005ff057e24 */ /* 0x000fe2000f8e00ff */
[----:B------:R-:W-:Y:S04]  /*5bf0*/  ULEA UR5, UR6, UR21, 0x3 ;  /* 0x0000001506057291 */ /* 0x000fe8000f8e18ff */
[----:B------:R-:W-:Y:S11]  /*5c00*/  @!P1 R2UR UR17, R5 ;  /* 0x00000000051192ca */ /* 0x000ff600000e0000 */
[----:B------:R-:W-:Y:S02]  /*5c10*/  @!UPT UIADD3 URZ, UPT, UPT, URZ, URZ, URZ ;  /* 0x000000fffffff290 */ /* 0x000fe4000fffe0ff */
[----:B------:R2:W-:Y:S01]  /*5c20*/  @!UP0 UTMALDG.3D [UR24], [UR16], desc[UR30] ;  /* 0x00001e18100085b4 */ /* 0x0005e20008011000 */
[----:B------:R-:W-:Y:S05]  /*5c30*/  VOTEU.ALL UP0, P1 ;  /* 0x0000000000ff7886 */ /* 0x000fea0000800000 */
[----:B------:R2:W-:Y:S01]  /*5c40*/  @!UP0 UTMALDG.3D [UR8], [UR16], desc[UR30] ;  /* 0x00001e08100085b4 */ /* 0x0005e20008011000 */
[----:B------:R2:W-:Y:S01]  /*5c50*/  @!P1 SYNCS.ARRIVE.TRANS64.RED.A0TR RZ, [UR4+0xf0], R0 ;  /* 0x0000f000ffff99a7 */ /* 0x0005e20008300404 */
[----:B------:R-:W-:Y:S01]  /*5c60*/  SYNCS.ARRIVE.TRANS64.RED.A1T0 RZ, [UR7], RZ ;  /* 0x000000ffffff79a7 */ /* 0x000fe20008100407 */
[----:B------:R-:W3:Y:S02]  /*5c70*/  SYNCS.PHASECHK.TRANS64.TRYWAIT P0, [UR5+0x108], R2 ;  /* 0x00010802ff0075a7 */ /* 0x000ee40008001105 */
[----:B--23--:R-:W-:Y:S05]  /*5c80*/  @!P0 BRA `(.L_x_98) ;  /* 0x00000068001c8947 */ /* 0x00cfea0003800000 */
.L_x_218:
[----:B------:R-:W-:Y:S01]  /*5c90*/  VOTEU.ALL UP0, P1 ;  /* 0x0000000000ff7886 */ /* 0x000fe20000800000 */
[----:B--2---:R-:W-:Y:S01]  /*5ca0*/  @!P1 IADD3 R2, P0, PT, R12, 0x980, RZ ;  /* 0x000009800c029810 */ /* 0x004fe20007f1e0ff */
[----:B------:R-:W-:Y:S01]  /*5cb0*/  UIADD3 UR17, UPT, UPT, UR5, 0xf0, URZ ;  /* 0x000000f005117890 */ /* 0x000fe2000fffe0ff */
[----:B------:R-:W-:Y:S02]  /*5cc0*/  UMOV UR30, 0x0 ;  /* 0x00000000001e7882 */ /* 0x000fe40000000000 */
[----:B------:R-:W-:Y:S01]  /*5cd0*/  @!UP0 ULEA UR4, UR6, UR21, 0xc ;  /* 0x0000001506048291 */ /* 0x000fe2000f8e60ff */
[----:B------:R-:W-:Y:S01]  /*5ce0*/  @!P1 IMAD.X R0, RZ, RZ, R13, P0 ;  /* 0x000000ffff009224 */ /* 0x000fe200000e060d */
[----:B------:R-:W-:Y:S01]  /*5cf0*/  @!UP0 UIADD3 UR19, UPT, UPT, UR27, 0x40, URZ ;  /* 0x000000401b138890 */ /* 0x000fe2000fffe0ff */
[----:B------:R-:W-:Y:S01]  /*5d00*/  @!P1 R2UR UR7, R2 ;  /* 0x00000000020792ca */ /* 0x000fe200000e0000 */
[----:B------:R-:W-:Y:S02]  /*5d10*/  @!UP0 UIADD3 UR16, UPT, UPT, UR4, 0x200, URZ ;  /* 0x0000020004108890 */ /* 0x000fe4000fffe0ff */
[----:B------:R-:W-:Y:S02]  /*5d20*/  @!UP0 UIADD3 UR8, UPT, UPT, UR4, 0xa00, URZ ;  /* 0x00000a0004088890 */ /* 0x000fe4000fffe0ff */
[----:B------:R-:W-:Y:S02]  /*5d30*/  UIADD3 UR4, UPT, UPT, UR6, 0x1, URZ ;  /* 0x0000000106047890 */ /* 0x000fe4000fffe0ff */
[----:B------:R-:W-:Y:S02]  /*5d40*/  @!UP0 UIADD3 UR10, UPT, UPT, UR26, 0x20, URZ ;  /* 0x000000201a0a8890 */ /* 0x000fe4000fffe0ff */
[----:B------:R-:W-:Y:S01]  /*5d50*/  UISETP.NE.AND UP0, UPT, UR4, 0x3, UPT ;  /* 0x000000030400788c */ /* 0x000fe2000bf05270 */
[----:B------:R-:W-:Y:S01]  /*5d60*/  UMOV UR31, 0x10000000 ;  /* 0x10000000001f7882 */ /* 0x000fe20000000000 */
        /* <DEDUP_REMOVED lines=9> */
[----:B------:R-:W-:Y:S01]  /*5e00*/  UMOV UR12, UR36 ;  /* 0x00000024000c7c82 */ /* 0x000fe20008000000 */
[----:B------:R-:W-:Y:S01]  /*5e10*/  UMOV UR9, UR17 ;  /* 0x0000001100097c82 */ /* 0x000fe20008000000 */
[----:B------:R-:W-:Y:S01]  /*5e20*/  UMOV UR11, UR19 ;  /* 0x00000013000b7c82 */ /* 0x000fe20008000000 */
[----:B------:R-:W-:Y:S01]  /*5e30*/  UPRMT UR7, UR52, 0x654, UR17 ;  /* 0x0000065434077896 */ /* 0x000fe20008000011 */
[----:B------:R-:W-:Y:S02]  /*5e40*/  LOP3.LUT R11, R11, UR28, RZ, 0x3c, !PT ;  /* 0x0000001c0b0b7c12 */ /* 0x000fe4000f8e3cff */
[----:B------:R-:W-:Y:S01]  /*5e50*/  IMAD.U32 R5, RZ, RZ, UR4 ;  /* 0x00000004ff057e24 */ /* 0x000fe2000f8e00ff */
[----:B------:R-:W-:Y:S01]  /*5e60*/  ULEA UR4, UR6, UR21, 0x3 ;  /* 0x0000001506047291 */ /* 0x000fe2000f8e18ff */
[----:B------:R-:W-:Y:S03]  /*5e70*/  SHF.L.U32 R2, R11, 0x1f, RZ ;  /* 0x0000001f0b027819 */ /* 0x000fe600000006ff */
        /* <DEDUP_REMOVED lines=9> */
.L_x_220:
[----:B------:R-:W-:Y:S01]  /*5f10*/  VOTEU.ALL UP0, P1 ;  /* 0x0000000000ff7886 */ /* 0x000fe20000800000 */
[----:B--2---:R-:W-:Y:S01]  /*5f20*/  @!P1 IADD3 R2, P0, PT, R12, 0x980, RZ ;  /* 0x000009800c029810 */ /* 0x004fe20007f1e0ff */
[----:B------:R-:W-:Y:S01]  /*5f30*/  UIADD3 UR18, UPT, UPT, UR26, 0x10, URZ ;  /* 0x000000101a127890 */ /* 0x000fe2000fffe0ff */
[----:B------:R-:W-:Y:S01]  /*5f40*/  VIADD R10, R10, 0x1 ;  /* 0x000000010a0a7836 */ /* 0x000fe20000000000 */
[----:B------:R-:W-:Y:S01]  /*5f50*/  UIADD3 UR17, UPT, UPT, UR4, 0xf0, URZ ;  /* 0x000000f004117890 */ /* 0x000fe2000fffe0ff */
[----:B------:R-:W-:Y:S01]  /*5f60*/  @!P1 R2UR UR7, R2 ;  /* 0x00000000020792ca */ /* 0x000fe200000e0000 */
[----:B------:R-:W-:Y:S01]  /*5f70*/  @!UP0 ULEA UR5, UR6, UR21, 0xc ;  /* 0x0000001506058291 */ /* 0x000fe2000f8e60ff */
[----:B------:R-:W-:Y:S01]  /*5f80*/  @!P1 IMAD.X R0, RZ, RZ, R13, P0 ;  /* 0x000000ffff009224 */ /* 0x000fe200000e060d */
[----:B------:R-:W-:Y:S01]  /*5f90*/  @!UP0 UIADD3 UR10, UPT, UPT, UR26, 0x30, URZ ;  /* 0x000000301a0a8890 */ /* 0x000fe2000fffe0ff */
[----:B------:R-:W-:Y:S01]  /*5fa0*/  @!P1 IMAD.MOV.U32 R2, RZ, RZ, 0x1000 ;  /* 0x00001000ff029424 */ /* 0x000fe200078e00ff */
[----:B------:R-:W-:Y:S02]  /*5fb0*/  @!UP0 UIADD3 UR16, UPT, UPT, UR5, 0x200, URZ ;  /* 0x0000020005108890 */ /* 0x000fe4000fffe0ff */
[----:B------:R-:W-:Y:S02]  /*5fc0*/  @!UP0 UIADD3 UR8, UPT, UPT, UR5, 0xa00, URZ ;  /* 0x00000a0005088890 */ /* 0x000fe4000fffe0ff */
[----:B------:R-:W-:Y:S01]  /*5fd0*/  UIADD3 UR5, UPT, UPT, UR6, 0x1, URZ ;  /* 0x0000000106057890 */ /* 0x000fe2000fffe0ff */
[----:B------:R-:W-:Y:S01]  /*5fe0*/  UMOV UR30, 0x0 ;  /* 0x00000000001e7882 */ /* 0x000fe20000000000 */
[----:B------:R-:W-:Y:S02]  /*5ff0*/  UMOV UR31, 0x10000000 ;  /* 0x10000000001f7882 */ /* 0x000fe40000000000 */
[----:B------:R-:W-:Y:S01]  /*6000*/  UISETP.NE.AND UP0, UPT, UR5, 0x3, UPT ;  /* 0x000000030500788c */ /* 0x000fe2000bf05270 */
[----:B------:R-:W-:Y:S01]  /*6010*/  IMAD.U32 R4, RZ, RZ, UR7 ;  /* 0x00000007ff047e24 */ /* 0x000fe2000f8e00ff */
[----:B------:R-:W-:Y:S01]  /*6020*/  UMOV UR19, UR27 ;  /* 0x0000001b00137c82 */ /* 0x000fe20008000000 */
[----:B------:R-:W-:Y:S01]  /*6030*/  UMOV UR20, UR36 ;  /* 0x0000002400147c82 */ /* 0x000fe20008000000 */
[----:B------:R-:W-:Y:S01]  /*6040*/  USEL UR6, UR5, URZ, UP0 ;  /* 0x000000ff05067287 */ /* 0x000fe20008000000 */
[----:B------:R-:W-:Y:S01]  /*6050*/  @!P1 R2UR UR5, R0 ;  /* 0x00000000000592ca */ /* 0x000fe200000e0000 */
[----:B------:R-:W-:Y:S01]  /*6060*/  USEL UR28, URZ, 0x1, UP0 ;  /* 0x00000001ff1c7887 */ /* 0x000fe20008000000 */
[----:B------:R-:W-:Y:S01]  /*6070*/  @!P1 R2UR UR24, R4 ;  /* 0x00000000041892ca */ /* 0x000fe200000e0000 */
[----:B------:R-:W-:Y:S01]  /*6080*/  VOTEU.ALL UP0, P1 ;  /* 0x0000000000ff7886 */ /* 0x000fe20000800000 */
[----:B------:R-:W-:Y:S01]  /*6090*/  UMOV UR11, UR27 ;  /* 0x0000001b000b7c82 */ /* 0x000fe20008000000 */
[----:B------:R-:W-:Y:S01]  /*60a0*/  UMOV UR12, UR36 ;  /* 0x00000024000c7c82 */ /* 0x000fe20008000000 */
[----:B------:R-:W-:Y:S01]  /*60b0*/  UMOV UR9, UR17 ;  /* 0x0000001100097c82 */ /* 0x000fe20008000000 */
        /* <DEDUP_REMOVED lines=14> */
.L_x_222:
[----:B------:R-:W-:Y:S01]  /*61a0*/  UIADD3 UR17, UPT, UPT, UR5, 0xf0, URZ ;  /* 0x000000f005117890 */ /* 0x000fe2000fffe0ff */
[----:B--2---:R-:W-:Y:S01]  /*61b0*/  @!P1 IADD3 R2, P0, PT, R12, 0x980, RZ ;  /* 0x000009800c029810 */ /* 0x004fe20007f1e0ff */
[----:B------:R-:W-:Y:S01]  /*61c0*/  UPLOP3.LUT UP3, UPT, UPT, UPT, UPT, 0x80, 0x8 ;  /* 0x000000000008789c */ /* 0x000fe20003f6f070 */
[----:B------:R-:W-:Y:S01]  /*61d0*/  R2UR UR30, R91 ;  /* 0x000000005b1e72ca */ /* 0x000fe200000e0000 */
[----:B------:R-:W-:Y:S01]  /*61e0*/  UMOV UR20, UR36 ;  /* 0x0000002400147c82 */ /* 0x000fe20008000000 */
[----:B------:R-:W-:Y:S01]  /*61f0*/  UMOV UR12, UR36 ;  /* 0x00000024000c7c82 */ /* 0x000fe20008000000 */
[----:B------:R-:W-:Y:S01]  /*6200*/  VOTEU.ALL UP0, P1 ;  /* 0x0000000000ff7886 */ /* 0x000fe20000800000 */
[----:B------:R-:W-:Y:S01]  /*6210*/  UMOV UR9, UR17 ;  /* 0x0000001100097c82 */ /* 0x000fe20008000000 */
[----:B------:R-:W-:Y:S01]  /*6220*/  @!P1 IMAD.X R0, RZ, RZ, R13, P0 ;  /* 0x000000ffff009224 */ /* 0x000fe200000e060d */
[----:B------:R-:W-:Y:S01]  /*6230*/  R2UR UR28, R92 ;  /* 0x000000005c1c72ca */ /* 0x000fe200000e0000 */
[----:B------:R-:W-:Y:S01]  /*6240*/  UMOV UR36, UR29 ;  /* 0x0000001d00247c82 */ /* 0x000fe20008000000 */
[----:B------:R-:W-:Y:S01]  /*6250*/  @!UP0 ULEA UR4, UR6, UR21, 0xc ;  /* 0x0000001506048291 */ /* 0x000fe2000f8e60ff */
[C---:B------:R-:W-:Y:S01]  /*6260*/  ISETP.NE.AND P0, PT, R10.reuse, 0x2, PT ;  /* 0x000000020a00780c */ /* 0x040fe20003f05270 */
[----:B------:R-:W-:Y:S02]  /*6270*/  @!UP0 UIADD3 UR19, UPT, UPT, UR27, 0x40, URZ ;  /* 0x000000401b138890 */ /* 0x000fe4000fffe0ff */
[----:B------:R-:W-:Y:S01]  /*6280*/  @!UP0 UIADD3 UR16, UPT, UPT, UR4, 0x200, URZ ;  /* 0x0000020004108890 */ /* 0x000fe2000fffe0ff */
[----:B------:R-:W-:Y:S01]  /*6290*/  SEL R10, R10, RZ, P0 ;  /* 0x000000ff0a0a7207 */ /* 0x000fe20000000000 */
[----:B------:R-:W-:Y:S02]  /*62a0*/  @!UP0 UIADD3 UR8, UPT, UPT, UR4, 0xa00, URZ ;  /* 0x00000a0004088890 */ /* 0x000fe4000fffe0ff */
[----:B------:R-:W-:Y:S01]  /*62b0*/  UIADD3 UR4, UPT, UPT, UR6, 0x1, URZ ;  /* 0x0000000106047890 */ /* 0x000fe2000fffe0ff */
[----:B------:R-:W-:Y:S01]  /*62c0*/  @!P1 R2UR UR6, R2 ;  /* 0x00000000020692ca */ /* 0x000fe200000e0000 */
[----:B------:R-:W-:Y:S02]  /*62d0*/  @!UP0 UIADD3 UR10, UPT, UPT, UR26, 0x30, URZ ;  /* 0x000000301a0a8890 */ /* 0x000fe4000fffe0ff */
[----:B------:R-:W-:Y:S01]  /*62e0*/  UISETP.NE.AND UP0, UPT, UR4, 0x3, UPT ;  /* 0x000000030400788c */ /* 0x000fe2000bf05270 */
[----:B------:R-:W-:Y:S01]  /*62f0*/  UMOV UR26, 0x0 ;  /* 0x00000000001a7882 */ /* 0x000fe20000000000 */
[----:B------:R-:W-:Y:S02]  /*6300*/  UMOV UR27, 0x10000000 ;  /* 0x10000000001b7882 */ /* 0x000fe40000000000 */
[----:B------:R-:W-:Y:S01]  /*6310*/  USEL UR25, UR4, URZ, UP0 ;  /* 0x000000ff04197287 */ /* 0x000fe20008000000 */
[----:B------:R-:W-:Y:S01]  /*6320*/  @!P1 R2UR UR4, R0 ;  /* 0x00000000000492ca */ /* 0x000fe200000e0000 */
[----:B------:R-:W-:Y:S01]  /*6330*/  USEL UR24, URZ, 0x1, UP0 ;  /* 0x00000001ff187887 */ /* 0x000fe20008000000 */
[----:B------:R-:W-:Y:S01]  /*6340*/  SEL R0, RZ, 0x1, P0 ;  /* 0x00000001ff007807 */ /* 0x000fe20000000000 */
[----:B------:R-:W-:Y:S01]  /*6350*/  VOTEU.ALL UP0, P1 ;  /* 0x0000000000ff7886 */ /* 0x000fe20000800000 */
[----:B------:R-:W-:Y:S01]  /*6360*/  UMOV UR11, UR19 ;  /* 0x00000013000b7c82 */ /* 0x000fe20008000000 */
[----:B------:R-:W-:Y:S01]  /*6370*/  IMAD.U32 R4, RZ, RZ, UR6 ;  /* 0x00000006ff047e24 */ /* 0x000fe2000f8e00ff */
[----:B------:R-:W-:Y:S02]  /*6380*/  LOP3.LUT R9, R9, R0, RZ, 0x3c, !PT ;  /* 0x0000000009097212 */ /* 0x000fe400078e3cff */
[----:B------:R-:W-:Y:S02]  /*6390*/  LOP3.LUT R11, R11, UR24, RZ, 0x3c, !PT ;  /* 0x000000180b0b7c12 */ /* 0x000fe4000f8e3cff */
[----:B------:R-:W-:Y:S03]  /*63a0*/  @!P1 R2UR UR6, R4 ;  /* 0x00000000040692ca */ /* 0x000fe600000e0000 */
[----:B------:R-:W-:Y:S01]  /*63b0*/  IMAD.U32 R5, RZ, RZ, UR4 ;  /* 0x00000004ff057e24 */ /* 0x000fe2000f8e00ff */
[----:B------:R-:W-:Y:S04]  /*63c0*/  UPRMT UR4, UR52, 0x654, UR17 ;  /* 0x0000065434047896 */ /* 0x000fe80008000011 */
[----:B------:R-:W-:Y:S11]  /*63d0*/  @!P1 R2UR UR7, R5 ;  /* 0x00000000050792ca */ /* 0x000ff600000e0000 */
[----:B------:R-:W-:Y:S02]  /*63e0*/  @!UPT UIADD3 URZ, UPT, UPT, URZ, URZ, URZ ;  /* 0x000000fffffff290 */ /* 0x000fe4000fffe0ff */
[----:B------:R2:W-:Y:S01]  /*63f0*/  @!UP0 UTMALDG.3D [UR16], [UR6], desc[UR26] ;  /* 0x00001a10060085b4 */ /* 0x0005e20008011000 */
[----:B------:R-:W-:Y:S05]  /*6400*/  VOTEU.ALL UP0, P1 ;  /* 0x0000000000ff7886 */ /* 0x000fea0000800000 */
[----:B------:R3:W-:Y:S01]  /*6410*/  @!UP0 UTMALDG.3D [UR8], [UR6], desc[UR26] ;  /* 0x00001a08060085b4 */ /* 0x0007e20008011000 */
[----:B------:R4:W-:Y:S01]  /*6420*/  @!P1 SYNCS.ARRIVE.TRANS64.RED.A0TR RZ, [UR5+0xf0], R3 ;  /* 0x0000f003ffff99a7 */ /* 0x0009e20008300405 */
[----:B------:R-:W-:Y:S01]  /*6430*/  SYNCS.ARRIVE.TRANS64.RED.A1T0 RZ, [UR4], RZ ;  /* 0x000000ffffff79a7 */ /* 0x000fe20008100404 */
[----:B--2---:R-:W-:Y:S02]  /*6440*/  UIADD3 UR20, UPT, UPT, UR14, UR28, URZ ;  /* 0x0000001c0e147290 */ /* 0x004fe4000fffe0ff */
[----:B---3--:R-:W-:Y:S01]  /*6450*/  UIADD3 UR26, UPT, UPT, UR13, UR30, URZ ;  /* 0x0000001e0d1a7290 */ /* 0x008fe2000fffe0ff */
[----:B------:R-:W-:Y:S11]  /*6460*/  BRA.U UP2, `(.L_x_101) ;  /* 0xffffffed02587547 */ /* 0x000ff6000b83ffff */
[----:B------:R-:W-:Y:S01]  /*6470*/  UIADD3 UR21, UPT, UPT, UR21, 0x108, URZ ;  /* 0x0000010815157890 */ /* 0x000fe2000fffe0ff */
[----:B------:R-:W-:-:S03]  /*6480*/  SHF.L.U32 R2, R11, 0x1f, RZ ;  /* 0x0000001f0b027819 */ /* 0x000fc600000006ff */
[----:B------:R-:W-:-:S09]  /*6490*/  ULEA UR4, UR25, UR21, 0x3 ;  /* 0x0000001519047291 */ /* 0x000fd2000f8e18ff */
[----:B------:R-:W2:Y:S02]  /*64a0*/  SYNCS.PHASECHK.TRANS64.TRYWAIT P0, [UR4], R2 ;  /* 0x00000002ff0075a7 */ /* 0x000ea40008001104 */
[----:B--2---:R-:W-:Y:S05]  /*64b0*/  @!P0 BRA `(.L_x_102) ;  /* 0x0000006000588947 */ /* 0x004fea0003800000 */
.L_x_224:
[----:B------:R-:W-:-:S04]  /*64c0*/  UIADD3 UR4, UPT, UPT, UR25, 0x1, URZ ;  /* 0x0000000119047890 */ /* 0x000fc8000fffe0ff */
[----:B------:R-:W-:-:S04]  /*64d0*/  UISETP.NE.AND UP0, UPT, UR4, 0x3, UPT ;  /* 0x000000030400788c */ /* 0x000fc8000bf05270 */
[----:B------:R-:W-:Y:S02]  /*64e0*/  USEL UR6, URZ, 0x1, UP0 ;  /* 0x00000001ff067887 */ /* 0x000fe40008000000 */
[----:B------:R-:W-:-:S04]  /*64f0*/  USEL UR4, UR4, URZ, UP0 ;  /* 0x000000ff04047287 */ /* 0x000fc80008000000 */
[----:B------:R-:W-:Y:S01]  /*6500*/  ULEA UR5, UR4, UR21, 0x3 ;  /* 0x0000001504057291 */ /* 0x000fe2000f8e18ff */
[----:B------:R-:W-:-:S04]  /*6510*/  LOP3.LUT R11, R11, UR6, RZ, 0x3c, !PT ;  /* 0x000000060b0b7c12 */ /* 0x000fc8000f8e3cff */
[----:B--2---:R-:W-:-:S04]  /*6520*/  SHF.L.U32 R2, R11, 0x1f, RZ ;  /* 0x0000001f0b027819 */ /* 0x004fc800000006ff */
[----:B------:R-:W2:Y:S02]  /*6530*/  SYNCS.PHASECHK.TRANS64.TRYWAIT P0, [UR5], R2 ;  /* 0x00000002ff0075a7 */ /* 0x000ea40008001105 */
[----:B--2---:R-:W-:Y:S05]  /*6540*/  @!P0 BRA `(.L_x_103) ;  /* 0x00000060004c8947 */ /* 0x004fea0003800000 */
.L_x_226:
[----:B------:R-:W-:-:S04]  /*6550*/  UIADD3 UR4, UPT, UPT, UR4, 0x1, URZ ;  /* 0x0000000104047890 */ /* 0x000fc8000fffe0ff */
[----:B------:R-:W-:-:S04]  /*6560*/  UISETP.NE.AND UP0, UPT, UR4, 0x3, UPT ;  /* 0x000000030400788c */ /* 0x000fc8000bf05270 */
[----:B------:R-:W-:Y:S02]  /*6570*/  USEL UR5, URZ, 0x1, UP0 ;  /* 0x00000001ff057887 */ /* 0x000fe40008000000 */
[----:B------:R-:W-:-:S04]  /*6580*/  USEL UR4, UR4, URZ, UP0 ;  /* 0x000000ff04047287 */ /* 0x000fc80008000000 */
[----:B------:R-:W-:Y:S01]  /*6590*/  ULEA UR4, UR4, UR21, 0x3 ;  /* 0x0000001504047291 */ /* 0x000fe2000f8e18ff */
[----:B--2---:R-:W-:-:S04]  /*65a0*/  LOP3.LUT R2, R11, UR5, RZ, 0x3c, !PT ;  /* 0x000000050b027c12 */ /* 0x004fc8000f8e3cff */
[----:B------:R-:W-:Y:S01]  /*65b0*/  SHF.L.U32 R2, R2, 0x1f, RZ ;  /* 0x0000001f02027819 */ /* 0x000fe200000006ff */
[----:B------:R-:W-:-:S07]  /*65c0*/  IMAD.U32 R0, RZ, RZ, UR4 ;  /* 0x00000004ff007e24 */ /* 0x000fce000f8e00ff */
.L_x_104:
[----:B--2---:R2:W3:Y:S02]  /*65d0*/  SYNCS.PHASECHK.TRANS64.TRYWAIT P0, [R0+URZ], R2 ;  /* 0x00000002000075a7 */ /* 0x0044e400080011ff */
[----:B---3--:R-:W-:Y:S05]  /*65e0*/  @!P0 NANOSLEEP.SYNCS 0x989680 ;  /* 0x009896800000895d */ /* 0x008fea0003900000 */
[----:B------:R-:W3:Y:S02]  /*65f0*/  @!P0 SYNCS.PHASECHK.TRANS64 P0, [R0+URZ], R2 ;  /* 0x00000002000085a7 */ /* 0x000ee400080010ff */
[----:B-1-3--:R-:W-:Y:S05]  /*6600*/  @P0 EXIT ;  /* 0x000000000000094d */ /* 0x00afea0003800000 */
[----:B------:R-:W-:Y:S05]  /*6610*/  BRA `(.L_x_104) ;  /* 0xfffffffc00ec7947 */ /* 0x000fea000383ffff */
.L_x_90:
[----:B------:R-:W-:-:S06]  /*6620*/  UISETP.GE.AND UP0, UPT, UR21, 0x4, UPT ;  /* 0x000000041500788c */ /* 0x000fcc000bf06270 */
[----:B------:R-:W-:-:S13]  /*6630*/  PLOP3.LUT P0, PT, PT, PT, UP0, 0x80, 0x8 ;  /* 0x000000000008781c */ /* 0x000fda0003f0f008 */
[----:B-1----:R-:W-:Y:S05]  /*6640*/  @!P0 EXIT ;  /* 0x000000000000894d */ /* 0x002fea0003800000 */
[----:B------:R-:W-:Y:S01]  /*6650*/  BAR.SYNC.DEFER_BLOCKING 0x6, 0xa0 ;  /* 0x0182800000007b1d */ /* 0x000fe20000010000 */
[C---:B------:R-:W-:Y:S01]  /*6660*/  IMAD.SHL.U32 R83, R81.reuse, 0x10, RZ ;  /* 0x0000001051537824 */ /* 0x040fe200078e00ff */
[C---:B------:R-:W-:Y:S01]  /*6670*/  LOP3.LUT R84, R86.reuse, 0x3, RZ, 0xc0, !PT ;  /* 0x0000000356547812 */ /* 0x040fe200078ec0ff */
[C---:B------:R-:W-:Y:S01]  /*6680*/  IMAD.SHL.U32 R82, R81.reuse, 0x2, RZ ;  /* 0x0000000251527824 */ /* 0x040fe200078e00ff */
[----:B------:R-:W-:Y:S01]  /*6690*/  CS2R R78, SRZ ;  /* 0x00000000004e7805 */ /* 0x000fe2000001ff00 */
[----:B------:R-:W-:Y:S01]  /*66a0*/  IMAD.SHL.U32 R2, R86, 0x200, RZ ;  /* 0x0000020056027824 */ /* 0x000fe200078e00ff */
[----:B------:R-:W-:Y:S01]  /*66b0*/  UMOV UR4, 0x400 ;  /* 0x0000040000047882 */ /* 0x000fe20000000000 */
[----:B------:R-:W1:Y:S01]  /*66c0*/  LDCU UR5, c[0x0][0x370] ;  /* 0x00006e00ff0577ac */ /* 0x000e620008000800 */
[----:B------:R-:W2:Y:S01]  /*66d0*/  LDC.64 R74, c[0x0][0xcb0] ;  /* 0x00032c00ff4a7b82 */ /* 0x000ea20000000a00 */
[----:B------:R-:W-:Y:S01]  /*66e0*/  IMAD.U32 R81, R81, 0x10000, RZ ;  /* 0x0001000051517824 */ /* 0x000fe200078e00ff */
[C---:B------:R-:W-:Y:S01]  /*66f0*/  LOP3.LUT R6, R83.reuse, 0x40, RZ, 0xc0, !PT ;  /* 0x0000004053067812 */ /* 0x040fe200078ec0ff */
[----:B------:R-:W-:Y:S01]  /*6700*/  ULEA UR4, UR52, UR4, 0x18 ;  /* 0x0000000434047291 */ /* 0x000fe2000f8ec0ff */
[----:B------:R-:W-:Y:S01]  /*6710*/  LOP3.LUT R3, R83, 0x1b0, RZ, 0xc0, !PT ;  /* 0x000001b053037812 */ /* 0x000fe200078ec0ff */
[----:B------:R-:W3:Y:S01]  /*6720*/  LDCU.64 UR6, c[0x0][0xc90] ;  /* 0x00019200ff0677ac */ /* 0x000ee20008000a00 */
[----:B------:R-:W-:Y:S01]  /*6730*/  LOP3.LUT R82, R6, 0x8, R82, 0xf8, !PT ;  /* 0x0000000806527812 */ /* 0x000fe200078ef852 */
[----:B------:R-:W-:Y:S01]  /*6740*/  IMAD.MOV.U32 R80, RZ, RZ, RZ ;  /* 0x000000ffff507224 */ /* 0x000fe200078e00ff */
[----:B------:R-:W4:Y:S01]  /*6750*/  LDC.64 R72, c[0x0][0xca8] ;  /* 0x00032a00ff487b82 */ /* 0x000f220000000a00 */
[----:B------:R-:W-:Y:S01]  /*6760*/  LOP3.LUT R2, R3, 0x200, R2, 0xf8, !PT ;  /* 0x0000020003027812 */ /* 0x000fe200078ef802 */
[----:B------:R-:W-:Y:S01]  /*6770*/  IMAD.MOV.U32 R77, RZ, RZ, RZ ;  /* 0x000000ffff4d7224 */ /* 0x000fe200078e00ff */
[----:B------:R-:W-:Y:S01]  /*6780*/  LOP3.LUT R81, R81, 0x200000, RZ, 0xc0, !PT ;  /* 0x0020000051517812 */ /* 0x000fe200078ec0ff */
[----:B------:R-:W2:Y:S01]  /*6790*/  LDCU UR43, c[0x0][0xf0c] ;  /* 0x0001e180ff2b77ac */ /* 0x000ea20008000800 */
[----:B------:R-:W-:-:S02]  /*67a0*/  LOP3.LUT P0, RZ, R83, 0x40, RZ, 0xc0, !PT ;  /* 0x0000004053ff7812 */ /* 0x000fc4000780c0ff */
[----:B------:R-:W-:Y:S01]  /*67b0*/  LOP3.LUT R82, R2, R82, RZ, 0xfc, !PT ;  /* 0x0000005202527212 */ /* 0x000fe200078efcff */
[----:B------:R-:W2:Y:S01]  /*67c0*/  LDS R0, [UR4+0x1c0] ;  /* 0x0001c004ff007984 */ /* 0x000ea20008000800 */
[----:B-1----:R-:W-:Y:S01]  /*67d0*/  IMAD.U32 R90, RZ, RZ, UR5 ;  /* 0x00000005ff5a7e24 */ /* 0x002fe2000f8e00ff */
[----:B------:R-:W1:Y:S01]  /*67e0*/  LDCU UR5, c[0x0][0x374] ;  /* 0x00006e80ff0577ac */ /* 0x000e620008000800 */
[----:B------:R-:W-:Y:S01]  /*67f0*/  P2R R2, PR, RZ, 0x1 ;  /* 0x00000001ff027803 */ /* 0x000fe20000000000 */
[----:B------:R-:W-:Y:S01]  /*6800*/  UIADD3 UR4, UPT, UPT, UR4, 0x200, URZ ;  /* 0x0000020004047890 */ /* 0x000fe2000fffe0ff */
[----:B---3--:R-:W-:Y:S01]  /*6810*/  IMAD.U32 R88, RZ, RZ, UR6 ;  /* 0x00000006ff587e24 */ /* 0x008fe2000f8e00ff */
[----:B------:R-:W-:Y:S01]  /*6820*/  MOV R87, UR7 ;  /* 0x0000000700577c02 */ /* 0x000fe20008000f00 */
[----:B------:R-:W3:Y:S03]  /*6830*/  LDCU UR39, c[0x0][0xf30] ;  /* 0x0001e600ff2777ac */ /* 0x000ee60008000800 */
[----:B------:R-:W-:Y:S01]  /*6840*/  MOV R94, UR4 ;  /* 0x00000004005e7c02 */ /* 0x000fe20008000f00 */
[----:B------:R-:W2:Y:S01]  /*6850*/  LDCU.64 UR58, c[0x0][0xc88] ;  /* 0x00019100ff3a77ac */ /* 0x000ea20008000a00 */
[----:B------:R-:W2:Y:S01]  /*6860*/  LDCU.64 UR40, c[0x0][0xf28] ;  /* 0x0001e500ff2877ac */ /* 0x000ea20008000a00 */
[----:B-1----:R-:W-:Y:S01]  /*6870*/  IMAD.U32 R89, RZ, RZ, UR5 ;  /* 0x00000005ff597e24 */ /* 0x002fe2000f8e00ff */
[----:B------:R-:W1:Y:S01]  /*6880*/  LDCU.128 UR60, c[0x0][0xf10] ;  /* 0x0001e200ff3c77ac */ /* 0x000e620008000c00 */
[----:B------:R-:W-:Y:S01]  /*6890*/  UMOV UR57, 0x1 ;  /* 0x0000000100397882 */ /* 0x000fe20000000000 */
[----:B------:R-:W-:Y:S01]  /*68a0*/  UMOV UR45, URZ ;  /* 0x000000ff002d7c82 */ /* 0x000fe20008000000 */
[----:B------:R-:W-:Y:S01]  /*68b0*/  UMOV UR56, URZ ;  /* 0x000000ff00387c82 */ /* 0x000fe20008000000 */
[----:B------:R-:W-:Y:S01]  /*68c0*/  UMOV UR52, URZ ;  /* 0x000000ff00347c82 */ /* 0x000fe20008000000 */
[----:B-1234-:R-:W-:-:S07]  /*68d0*/  IMAD.IADD R81, R0, 0x1, R81 ;  /* 0x0000000100517824 */ /* 0x01efce00078e0251 */
.L_x_163:
[----:B-1----:R-:W1:Y:S01]  /*68e0*/  S2UR UR44, SR_CgaCtaId ;  /* 0x00000000002c79c3 */ /* 0x002e620000008800 */
[----:B------:R-:W-:Y:S01]  /*68f0*/  UMOV UR4, 0x400 ;  /* 0x0000040000047882 */ /* 0x000fe20000000000 */
[----:B------:R-:W-:Y:S01]  /*6900*/  SHF.L.U32 R2, R78, 0x1f, RZ ;  /* 0x0000001f4e027819 */ /* 0x000fe200000006ff */
[----:B-1----:R-:W-:Y:S06]  /*6910*/  ULEA UR44, UR44, UR4, 0x18 ;  /* 0x000000042c2c7291 */ /* 0x002fec000f8ec0ff */
[C---:B------:R-:W-:Y:S02]  /*6920*/  LEA R0, R77.reuse, UR44, 0x3 ;  /* 0x0000002c4d007c11 */ /* 0x040fe4000f8e18ff */
[----:B------:R-:W-:Y:S02]  /*6930*/  LEA R4, R77, UR44, 0x4 ;  /* 0x0000002c4d047c11 */ /* 0x000fe4000f8e20ff */
[----:B------:R-:W1:Y:S02]  /*6940*/  SYNCS.PHASECHK.TRANS64.TRYWAIT P0, [R0+URZ+0x130], R2 ;  /* 0x00013002000075a7 */ /* 0x000e6400080011ff */
[----:B-1----:R-:W-:Y:S05]  /*6950*/  @!P0 BRA `(.L_x_105) ;  /* 0x0000005c00608947 */ /* 0x002fea0003800000 */
.L_x_227:
[----:B------:R-:W-:Y:S01]  /*6960*/  R2UR UR7, R93 ;  /* 0x000000005d0772ca */ /* 0x000fe200000e0000 */
[----:B------:R-:W2:Y:S01]  /*6970*/  LDS.128 R4, [R4+0x1a0] ;  /* 0x0001a00004047984 */ /* 0x000ea20000000c00 */
[----:B-1----:R-:W-:Y:S01]  /*6980*/  VIADD R0, R0, 0x140 ;  /* 0x0000014000007836 */ /* 0x002fe20000000000 */
[----:B------:R-:W-:Y:S04]  /*6990*/  UISETP.GE.AND UP0, UPT, UR42, 0x1, UPT ;  /* 0x000000012a00788c */ /* 0x000fe8000bf06270 */
[----:B------:R-:W-:Y:S01]  /*69a0*/  PRMT R0, RZ, 0x654, R0 ;  /* 0x00000654ff007816 */ /* 0x000fe20000000000 */
[----:B------:R-:W-:Y:S01]  /*69b0*/  @!PT LDS RZ, [RZ] ;  /* 0x00000000fffff984 */ /* 0x000fe20000000800 */
[----:B------:R-:W-:Y:S01]  /*69c0*/  @!PT LDS RZ, [RZ] ;  /* 0x00000000fffff984 */ /* 0x000fe20000000800 */
[----:B------:R-:W-:Y:S01]  /*69d0*/  @!PT LDS RZ, [RZ] ;  /* 0x00000000fffff984 */ /* 0x000fe20000000800 */
[----:B------:R-:W-:Y:S01]  /*69e0*/  @!PT LDS RZ, [RZ] ;  /* 0x00000000fffff984 */ /* 0x000fe20000000800 */
[----:B------:R1:W-:Y:S06]  /*69f0*/  MEMBAR.ALL.CTA ;  /* 0x0000000000007992 */ /* 0x0003ec0000008000 */
[----:B-1----:R-:W1:Y:S02]  /*6a00*/  FENCE.VIEW.ASYNC.S ;  /* 0x00000000000073c6 */ /* 0x002e640000000000 */
[----:B-1----:R1:W-:Y:S01]  /*6a10*/  SYNCS.ARRIVE.TRANS64.RED.A1T0 RZ, [R0+URZ], RZ ;  /* 0x000000ff00ff79a7 */ /* 0x0023e200081004ff */
[----:B--2---:R-:W-:Y:S11]  /*6a20*/  LOP3.LUT P0, RZ, R6, 0x1, RZ, 0xc0, !PT ;  /* 0x0000000106ff7812 */ /* 0x004ff6000780c0ff */
[----:B------:R-:W-:Y:S02]  /*6a30*/  @!UPT UIADD3 URZ, UPT, UPT, URZ, URZ, URZ ;  /* 0x000000fffffff290 */ /* 0x000fe4000fffe0ff */
[----:B------:R-:W-:Y:S01]  /*6a40*/  VOTEU.ANY UP1, P0 ;  /* 0x0000000000ff7886 */ /* 0x000fe20000020100 */
[----:B------:R-:W-:Y:S01]  /*6a50*/  PLOP3.LUT P0, PT, PT, PT, UP1, 0x80, 0x8 ;  /* 0x000000000008781c */ /* 0x000fe20003f0f018 */
[----:B------:R-:W-:Y:S06]  /*6a60*/  UP2UR UR4, UPR, URZ, 0x2 ;  /* 0x00000002ff047883 */ /* 0x000fec0008000000 */
[----:B------:R-:W-:Y:S06]  /*6a70*/  IMAD.U32 R95, RZ, RZ, UR4 ;  /* 0x00000004ff5f7e24 */ /* 0x000fec000f8e00ff */
[----:B------:R-:W-:Y:S02]  /*6a80*/  @P0 SHF.R.U32.HI R2, RZ, 0x10, R5 ;  /* 0x00000010ff020819 */ /* 0x000fe40000011605 */
[----:B------:R-:W-:Y:S02]  /*6a90*/  @P0 MOV R3, R4 ;  /* 0x0000000400030202 */ /* 0x000fe40000000f00 */
[----:B------:R-:W-:Y:S02]  /*6aa0*/  @P0 R2UR UR4, R2 ;  /* 0x00000000020402ca */ /* 0x000fe400000e0000 */
[----:B------:R-:W-:Y:S02]  /*6ab0*/  @P0 LOP3.LUT R4, R5, 0xffff, RZ, 0xc0, !PT ;  /* 0x0000ffff05040812 */ /* 0x000fe400078ec0ff */
[----:B------:R-:W-:Y:S02]  /*6ac0*/  @P0 R2UR UR6, R3 ;  /* 0x00000000030602ca */ /* 0x000fe400000e0000 */
[----:B------:R-:W-:Y:S07]  /*6ad0*/  @P0 R2UR UR5, R4 ;  /* 0x00000000040502ca */ /* 0x000fee00000e0000 */
[----:B------:R-:W-:Y:S02]  /*6ae0*/  @UP1 UMOV UR7, UR4 ;  /* 0x0000000400071c82 */ /* 0x000fe40008000000 */
[----:B------:R-:W-:Y:S02]  /*6af0*/  IMAD.U32 R93, RZ, RZ, UR7 ;  /* 0x00000007ff5d7e24 */ /* 0x000fe4000f8e00ff */
[----:B------:R-:W-:Y:S02]  /*6b00*/  @UP1 UMOV UR38, UR6 ;  /* 0x0000000600261c82 */ /* 0x000fe40008000000 */
[----:B------:R-:W-:Y:S01]  /*6b10*/  @UP1 UMOV UR37, UR5 ;  /* 0x0000000500251c82 */ /* 0x000fe20008000000 */
[----:B-1----:R-:W-:Y:S05]  /*6b20*/  BRA.U !UP0, `(.L_x_106) ;  /* 0x0000000108d47547 */ /* 0x002fea000b800000 */
[----:B------:R-:W1:Y:S01]  /*6b30*/  LDCU UR13, c[0x0][0xf20] ;  /* 0x0001e400ff0d77ac */ /* 0x000e620008000800 */
[----:B------:R-:W-:Y:S02]  /*6b40*/  R2UR UR14, R89 ;  /* 0x00000000590e72ca */ /* 0x000fe400000e0000 */
[----:B------:R-:W-:Y:S01]  /*6b50*/  R2UR UR12, R90 ;  /* 0x000000005a0c72ca */ /* 0x000fe200000e0000 */
[----:B------:R-:W-:Y:S02]  /*6b60*/  UISETP.NE.AND UP0, UPT, UR62, 0x1, UPT ;  /* 0x000000013e00788c */ /* 0x000fe4000bf05270 */
[----:B------:R-:W-:Y:S02]  /*6b70*/  UIMAD.WIDE.U32 UR8, UR37, UR63, URZ ;  /* 0x0000003f250872a5 */ /* 0x000fe4000f8e00ff */
[----:B------:R-:W-:Y:S02]  /*6b80*/  UIMAD.WIDE.U32 UR10, UR38, UR60, URZ ;  /* 0x0000003c260a72a5 */ /* 0x000fe4000f8e00ff */
[----:B------:R-:W-:Y:S02]  /*6b90*/  UISETP.NE.AND UP1, UPT, UR43, 0x1, UPT ;  /* 0x000000012b00788c */ /* 0x000fe4000bf25270 */
[----:B------:R-:W-:Y:S02]  /*6ba0*/  UISETP.NE.AND UP2, UPT, UR42, 0x1, UPT ;  /* 0x000000012a00788c */ /* 0x000fe4000bf45270 */
[----:B------:R-:W-:Y:S02]  /*6bb0*/  UIMAD.WIDE.U32 UR4, UR14, UR63, URZ ;  /* 0x0000003f0e0472a5 */ /* 0x000fe4000f8e00ff */
[----:B------:R-:W-:Y:S05]  /*6bc0*/  UIMAD.WIDE.U32 UR6, UR12, UR60, URZ ;  /* 0x0000003c0c0672a5 */ /* 0x000fea000f8e00ff */
[----:B------:R-:W-:Y:S02]  /*6bd0*/  UMOV UR4, UR5 ;  /* 0x0000000500047c82 */ /* 0x000fe40008000000 */
[----:B-1----:R-:W-:Y:S03]  /*6be0*/  USHF.R.U32.HI UR5, URZ, UR13, UR4 ;  /* 0x0000000dff057299 */ /* 0x002fe60008011604 */
[----:B------:R-:W-:Y:S02]  /*6bf0*/  UMOV UR4, UR7 ;  /* 0x0000000700047c82 */ /* 0x000fe40008000000 */
[----:B------:R-:W-:Y:S02]  /*6c00*/  USHF.R.U32.HI UR7, URZ, UR61, UR4 ;  /* 0x0000003dff077299 */ /* 0x000fe40008011604 */
[----:B------:R-:W-:Y:S02]  /*6c10*/  USEL UR4, UR14, UR5, !UP0 ;  /* 0x000000050e047287 */ /* 0x000fe4000c000000 */
[----:B------:R-:W-:Y:S01]  /*6c20*/  USEL UR7, UR12, UR7, !UP1 ;  /* 0x000000070c077287 */ /* 0x000fe2000c800000 */
[----:B------:R-:W-:Y:S01]  /*6c30*/  UMOV UR5, UR9 ;  /* 0x0000000900057c82 */ /* 0x000fe20008000000 */
[----:B------:R-:W-:Y:S02]  /*6c40*/  UIMAD.WIDE.U32 UR8, UR4, UR40, URZ ;  /* 0x00000028040872a5 */ /* 0x000fe4000f8e00ff */
[----:B------:R-:W-:Y:S03]  /*6c50*/  USHF.R.U32.HI UR6, URZ, UR13, UR5 ;  /* 0x0000000dff067299 */ /* 0x000fe60008011605 */
[----:B------:R-:W-:Y:S01]  /*6c60*/  UMOV UR5, UR11 ;  /* 0x0000000b00057c82 */ /* 0x000fe20008000000 */
[----:B------:R-:W-:Y:S02]  /*6c70*/  UIMAD.WIDE.U32 UR10, UR7, UR40, URZ ;  /* 0x00000028070a72a5 */ /* 0x000fe4000f8e00ff */
[----:B------:R-:W-:Y:S02]  /*6c80*/  USHF.R.U32.HI UR12, URZ, UR61, UR5 ;  /* 0x0000003dff0c7299 */ /* 0x000fe40008011605 */
[----:B------:R-:W-:Y:S01]  /*6c90*/  USEL UR6, UR37, UR6, !UP0 ;  /* 0x0000000625067287 */ /* 0x000fe2000c000000 */
[----:B------:R-:W-:Y:S02]  /*6ca0*/  UMOV UR5, UR9 ;  /* 0x0000000900057c82 */ /* 0x000fe40008000000 */
[----:B------:R-:W-:Y:S01]  /*6cb0*/  UMOV UR10, UR11 ;  /* 0x0000000b000a7c82 */ /* 0x000fe20008000000 */
[----:B------:R-:W-:Y:S02]  /*6cc0*/  @UP2 USHF.R.U32.HI UR4, URZ, UR41, UR5 ;  /* 0x00000029ff042299 */ /* 0x000fe40008011605 */
[----:B------:R-:W-:Y:S02]  /*6cd0*/  @UP2 USHF.R.U32.HI UR7, URZ, UR41, UR10 ;  /* 0x00000029ff072299 */ /* 0x000fe4000801160a */
[----:B------:R-:W-:Y:S02]  /*6ce0*/  UIMAD UR4, UR42, UR4, URZ ;  /* 0x000000042a0472a4 */ /* 0x000fe4000f8e02ff */
[----:B------:R-:W-:Y:S02]  /*6cf0*/  UIMAD.WIDE.U32 UR10, UR6, UR40, URZ ;  /* 0x00000028060a72a5 */ /* 0x000fe4000f8e00ff */
[----:B------:R-:W-:Y:S02]  /*6d00*/  USEL UR5, UR38, UR12, !UP1 ;  /* 0x0000000c26057287 */ /* 0x000fe4000c800000 */
[----:B------:R-:W-:Y:S02]  /*6d10*/  UIMAD UR8, UR42, UR7, URZ ;  /* 0x000000072a0872a4 */ /* 0x000fe4000f8e02ff */
[----:B------:R-:W-:Y:S03]  /*6d20*/  UISETP.GE.AND UP0, UPT, UR6, UR4, UPT ;  /* 0x000000040600728c */ /* 0x000fe6000bf06270 */
[----:B------:R-:W-:Y:S01]  /*6d30*/  UMOV UR4, UR11 ;  /* 0x0000000b00047c82 */ /* 0x000fe20008000000 */
[----:B------:R-:W-:Y:S02]  /*6d40*/  UISETP.GE.OR UP0, UPT, UR5, UR8, UP0 ;  /* 0x000000080500728c */ /* 0x000fe40008706670 */
[----:B------:R-:W-:Y:S02]  /*6d50*/  USHF.R.U32.HI UR4, URZ, UR41, UR4 ;  /* 0x00000029ff047299 */ /* 0x000fe40008011604 */
[----:B------:R-:W-:Y:S02]  /*6d60*/  UIMAD.WIDE.U32 UR8, UR5, UR40, URZ ;  /* 0x00000028050872a5 */ /* 0x000fe4000f8e00ff */
[----:B------:R-:W-:Y:S02]  /*6d70*/  USEL UR11, UR6, UR4, !UP2 ;  /* 0x00000004060b7287 */ /* 0x000fe4000d000000 */
[----:B------:R-:W-:Y:S02]  /*6d80*/  UIADD3 UR8, UPT, UPT, -UR5, URZ, URZ ;  /* 0x000000ff05087290 */ /* 0x000fe4000fffe1ff */
[----:B------:R-:W-:Y:S01]  /*6d90*/  UIADD3 UR10, UPT, UPT, -UR11, URZ, URZ ;  /* 0x000000ff0b0a7290 */ /* 0x000fe2000fffe1ff */
[----:B------:R-:W-:Y:S01]  /*6da0*/  @!UP0 UMOV UR4, UR9 ;  /* 0x0000000900048c82 */ /* 0x000fe20008000000 */
[----:B------:R-:W-:Y:S02]  /*6db0*/  UIADD3 UR9, UPT, UPT, -UR6, URZ, URZ ;  /* 0x000000ff06097290 */ /* 0x000fe4000fffe1ff */
[----:B------:R-:W-:Y:S02]  /*6dc0*/  @!UP0 USHF.R.U32.HI UR4, URZ, UR41, UR4 ;  /* 0x00000029ff048299 */ /* 0x000fe40008011604 */
[----:B------:R-:W-:Y:S02]  /*6dd0*/  UIMAD UR10, UR42, UR10, UR6 ;  /* 0x0000000a2a0a72a4 */ /* 0x000fe4000f8e0206 */
[----:B------:R-:W-:Y:S04]  /*6de0*/  @!UP0 USEL UR4, UR5, UR4, !UP2 ;  /* 0x0000000405048287 */ /* 0x000fe8000d000000 */
[----:B------:R-:W-:Y:S02]  /*6df0*/  @!UP0 UIMAD UR10, UR7, UR10, UR4 ;  /* 0x0000000a070a82a4 */ /* 0x000fe4000f8e0204 */
[----:B------:R-:W-:Y:S02]  /*6e00*/  @!UP0 UIADD3 UR11, UPT, UPT, UR11, -UR4, URZ ;  /* 0x800000040b0b8290 */ /* 0x000fe4000fffe0ff */
[----:B------:R-:W-:Y:S02]  /*6e10*/  UIMAD UR7, UR43, UR8, UR38 ;  /* 0x000000082b0772a4 */ /* 0x000fe4000f8e0226 */
[----:B------:R-:W-:Y:S02]  /*6e20*/  @!UP0 UIMAD UR6, UR11, UR42, UR5 ;  /* 0x0000002a0b0682a4 */ /* 0x000fe4000f8e0205 */
[----:B------:R-:W-:Y:S01]  /*6e30*/  UIMAD UR4, UR62, UR9, UR37 ;  /* 0x000000093e0472a4 */ /* 0x000fe2000f8e0225 */
[----:B------:R-:W-:Y:S02]  /*6e40*/  @!UP0 UMOV UR5, UR10 ;  /* 0x0000000a00058c82 */ /* 0x000fe40008000000 */
[----:B------:R-:W-:Y:S02]  /*6e50*/  UIMAD UR38, UR5, UR43, UR7 ;  /* 0x0000002b052672a4 */ /* 0x000fe4000f8e0207 */
[----:B------:R-:W-:Y:S11]  /*6e60*/  UIMAD UR37, UR6, UR62, UR4 ;  /* 0x0000003e062572a4 */ /* 0x000ff6000f8e0204 */
[----:B------:R-:W-:Y:S01]  /*6e70*/  @!UPT UIADD3 URZ, UPT, UPT, URZ, URZ, URZ ;  /* 0x000000fffffff290 */ /* 0x000fe2000fffe0ff */
.L_x_106:
[----:B------:R-:W-:Y:S01]  /*6e80*/  UISETP.NE.AND UP0, UPT, UR39, 0x1, UPT ;  /* 0x000000012700788c */ /* 0x000fe2000bf05270 */
[----:B------:R-:W-:Y:S01]  /*6e90*/  R2UR UR11, R94 ;  /* 0x000000005e0b72ca */ /* 0x000fe200000e0000 */
[----:B------:R-:W-:Y:S01]  /*6ea0*/  USHF.L.U32 UR50, UR20, 0x7, URZ ;  /* 0x0000000714327899 */ /* 0x000fe200080006ff */
[----:B------:R-:W-:Y:S01]  /*6eb0*/  IADD3 R77, PT, PT, R77, 0x1, RZ ;  /* 0x000000014d4d7810 */ /* 0x000fe20007ffe0ff */
[----:B------:R-:W-:Y:S07]  /*6ec0*/  USHF.L.U32 UR49, UR26, 0x6, URZ ;  /* 0x000000061a317899 */ /* 0x000fee00080006ff */
[----:B------:R-:W1:Y:S01]  /*6ed0*/  @!UP0 LDCU.128 UR12, c[0x0][0xf10] ;  /* 0x0001e200ff0c87ac */ /* 0x000e620008000c00 */
[----:B------:R-:W2:Y:S01]  /*6ee0*/  @!UP0 LDCU UR5, c[0x0][0xf0c] ;  /* 0x0001e180ff0587ac */ /* 0x000ea20008000800 */
[----:B------:R-:W3:Y:S01]  /*6ef0*/  @!UP0 LDCU UR10, c[0x0][0xf20] ;  /* 0x0001e400ff0a87ac */ /* 0x000ee20008000800 */
[----:B-1----:R-:W-:Y:S02]  /*6f00*/  UIMAD.WIDE.U32 UR8, UR38, UR12, URZ ;  /* 0x0000000c260872a5 */ /* 0x002fe4000f8e00ff */
[----:B------:R-:W-:Y:S02]  /*6f10*/  UIMAD.WIDE.U32 UR6, UR37, UR15, URZ ;  /* 0x0000000f250672a5 */ /* 0x000fe4000f8e00ff */
[----:B------:R-:W-:Y:S03]  /*6f20*/  @!UP0 UISETP.NE.AND UP1, UPT, UR14, 0x1, UPT ;  /* 0x000000010e00888c */ /* 0x000fe6000bf25270 */
[----:B------:R-:W-:Y:S01]  /*6f30*/  @!UP0 UMOV UR4, UR9 ;  /* 0x0000000900048c82 */ /* 0x000fe20008000000 */
[----:B--2---:R-:W-:Y:S02]  /*6f40*/  @!UP0 UISETP.NE.AND UP2, UPT, UR5, 0x1, UPT ;  /* 0x000000010500888c */ /* 0x004fe4000bf45270 */
[----:B------:R-:W-:Y:S01]  /*6f50*/  @!UP0 USHF.R.U32.HI UR4, URZ, UR13, UR4 ;  /* 0x0000000dff048299 */ /* 0x000fe20008011604 */
[----:B------:R-:W-:Y:S02]  /*6f60*/  @!UP0 UMOV UR6, UR7 ;  /* 0x0000000700068c82 */ /* 0x000fe40008000000 */
[----:B---3--:R-:W-:Y:S02]  /*6f70*/  @!UP0 USHF.R.U32.HI UR6, URZ, UR10, UR6 ;  /* 0x0000000aff068299 */ /* 0x008fe40008011606 */
[----:B------:R-:W-:Y:S02]  /*6f80*/  @!UP0 USEL UR7, UR38, UR4, !UP2 ;  /* 0x0000000426078287 */ /* 0x000fe4000d000000 */
[----:B------:R-:W-:Y:S04]  /*6f90*/  @!UP0 USEL UR6, UR37, UR6, !UP1 ;  /* 0x0000000625068287 */ /* 0x000fe8000c800000 */
[----:B------:R-:W-:Y:S02]  /*6fa0*/  @!UP0 UIADD3 UR4, UPT, UPT, -UR7, UR6, URZ ;  /* 0x0000000607048290 */ /* 0x000fe4000fffe1ff */
[----:B------:R-:W-:Y:S02]  /*6fb0*/  @!UP0 UIADD3 UR6, UPT, UPT, UR7, -UR6, URZ ;  /* 0x8000000607068290 */ /* 0x000fe4000fffe0ff */
[----:B------:R-:W-:Y:S02]  /*6fc0*/  @!UP0 UIMAD UR38, UR4, UR5, UR38 ;  /* 0x00000005042682a4 */ /* 0x000fe4000f8e0226 */
[----:B------:R-:W-:Y:S02]  /*6fd0*/  @!UP0 UIMAD UR37, UR6, UR14, UR37 ;  /* 0x0000000e062582a4 */ /* 0x000fe4000f8e0225 */
[----:B------:R-:W-:Y:S09]  /*6fe0*/  ULOP3.LUT UP0, URZ, UR11, 0x90, URZ, 0xc0, !UPT ;  /* 0x000000900bff7892 */ /* 0x000ff2000f80c0ff */
[----:B------:R-:W-:Y:S05]  /*6ff0*/  BRA.U !UP0, `(.L_x_107) ;  /* 0x00000001087c7547 */ /* 0x000fea000b800000 */
[----:B------:R-:W1:Y:S01]  /*7000*/  LDCU.64 UR8, c[0x4][0x80] ;  /* 0x01001000ff0877ac */ /* 0x000e620008000a00 */
[----:B------:R-:W-:Y:S01]  /*7010*/  MOV R2, 0x0 ;  /* 0x0000000000027802 */ /* 0x000fe20000000f00 */
[----:B------:R-:W-:Y:S02]  /*7020*/  HFMA2 R12, -RZ, RZ, 0, 5.9604644775390625e-08 ;  /* 0x00000001ff0c7431 */ /* 0x000fe400000001ff */
[----:B------:R-:W-:Y:S01]  /*7030*/  IMAD.MOV.U32 R8, RZ, RZ, 0x70 ;  /* 0x00000070ff087424 */ /* 0x000fe200078e00ff */
[----:B------:R2:W3:Y:S01]  /*7040*/  LDC.64 R14, c[0x4][R2] ;  /* 0x01000000020e7b82 */ /* 0x0004e20000000a00 */
[----:B------:R-:W4:Y:S01]  /*7050*/  LDCU.64 UR6, c[0x4][0x88] ;  /* 0x01001100ff0677ac */ /* 0x000f220008000a00 */
[----:B------:R-:W-:Y:S01]  /*7060*/  IMAD.MOV.U32 R13, RZ, RZ, RZ ;  /* 0x000000ffff0d7224 */ /* 0x000fe200078e00ff */
[----:B------:R-:W2:Y:S01]  /*7070*/  LDCU.64 UR4, c[0x4][0x8] ;  /* 0x01000100ff0477ac */ /* 0x000ea20008000a00 */
[----:B-1----:R-:W-:Y:S01]  /*7080*/  MOV R5, UR9 ;  /* 0x0000000900057c02 */ /* 0x002fe20008000f00 */
[----:B------:R-:W-:Y:S01]  /*7090*/  IMAD.U32 R4, RZ, RZ, UR8 ;  /* 0x00000008ff047e24 */ /* 0x000fe2000f8e00ff */
[----:B----4-:R-:W-:Y:S01]  /*70a0*/  MOV R7, UR7 ;  /* 0x0000000700077c02 */ /* 0x010fe20008000f00 */
[----:B------:R-:W-:Y:S01]  /*70b0*/  IMAD.U32 R6, RZ, RZ, UR6 ;  /* 0x00000006ff067e24 */ /* 0x000fe2000f8e00ff */
[----:B--2---:R-:W-:Y:S01]  /*70c0*/  MOV R11, UR5 ;  /* 0x00000005000b7c02 */ /* 0x004fe20008000f00 */
[----:B------:R-:W-:Y:S02]  /*70d0*/  IMAD.U32 R10, RZ, RZ, UR4 ;  /* 0x00000004ff0a7e24 */ /* 0x000fe4000f8e00ff */
[----:B------:R-:W-:Y:S07]  /*70e0*/  LEPC R20, `(.L_x_108) ;  /* 0x000000001014794e */ /* 0x000fee0000000000 */
[----:B---3-5:R-:W-:Y:S05]  /*70f0*/  CALL.ABS.NOINC R14 ;  /* 0x000000000e007343 */ /* 0x028fea0003c00000 */
.L_x_108:
[----:B------:R-:W1:Y:S01]  /*7100*/  LDCU.64 UR8, c[0x4][0x80] ;  /* 0x01001000ff0877ac */ /* 0x000e620008000a00 */
[----:B------:R-:W2:Y:S01]  /*7110*/  LDC.64 R2, c[0x4][R2] ;  /* 0x0100000002027b82 */ /* 0x000ea20000000a00 */
[----:B------:R-:W-:Y:S02]  /*7120*/  HFMA2 R12, -RZ, RZ, 0, 5.9604644775390625e-08 ;  /* 0x00000001ff0c7431 */ /* 0x000fe400000001ff */
[----:B------:R-:W-:Y:S02]  /*7130*/  IMAD.MOV.U32 R8, RZ, RZ, 0x70 ;  /* 0x00000070ff087424 */ /* 0x000fe400078e00ff */
[----:B------:R-:W-:Y:S01]  /*7140*/  IMAD.MOV.U32 R13, RZ, RZ, RZ ;  /* 0x000000ffff0d7224 */ /* 0x000fe200078e00ff */
[----:B------:R-:W3:Y:S01]  /*7150*/  LDCU.64 UR6, c[0x4][0x88] ;  /* 0x01001100ff0677ac */ /* 0x000ee20008000a00 */
[----:B------:R-:W4:Y:S01]  /*7160*/  LDCU.64 UR4, c[0x4][0x8] ;  /* 0x01000100ff0477ac */ /* 0x000f220008000a00 */
[----:B-1----:R-:W-:Y:S02]  /*7170*/  MOV R4, UR8 ;  /* 0x0000000800047c02 */ /* 0x002fe40008000f00 */
[----:B------:R-:W-:Y:S02]  /*7180*/  MOV R5, UR9 ;  /* 0x0000000900057c02 */ /* 0x000fe40008000f00 */
[----:B---3--:R-:W-:Y:S01]  /*7190*/  MOV R7, UR7 ;  /* 0x0000000700077c02 */ /* 0x008fe20008000f00 */
[----:B------:R-:W-:Y:S01]  /*71a0*/  IMAD.U32 R6, RZ, RZ, UR6 ;  /* 0x00000006ff067e24 */ /* 0x000fe2000f8e00ff */
[----:B----4-:R-:W-:Y:S01]  /*71b0*/  MOV R11, UR5 ;  /* 0x00000005000b7c02 */ /* 0x010fe20008000f00 */
[----:B------:R-:W-:Y:S02]  /*71c0*/  IMAD.U32 R10, RZ, RZ, UR4 ;  /* 0x00000004ff0a7e24 */ /* 0x000fe4000f8e00ff */
[----:B------:R-:W-:Y:S07]  /*71d0*/  LEPC R20, `(.L_x_107) ;  /* 0x000000001014794e */ /* 0x000fee0000000000 */
[----:B--2---:R-:W-:Y:S05]  /*71e0*/  CALL.ABS.NOINC R2 ;  /* 0x0000000002007343 */ /* 0x004fea0003c00000 */
.L_x_107:
[----:B------:R-:W-:Y:S02]  /*71f0*/  R2UR UR6, R96 ;  /* 0x00000000600672ca */ /* 0x000fe400000e0000 */
[----:B------:R-:W-:Y:S02]  /*7200*/  R2UR UR5, R88 ;  /* 0x00000000580572ca */ /* 0x000fe400000e0000 */
[----:B------:R-:W-:Y:S02]  /*7210*/  R2UR UR4, R87 ;  /* 0x00000000570472ca */ /* 0x000fe400000e0000 */
[----:B------:R-:W-:Y:S02]  /*7220*/  ISETP.NE.U32.AND P4, PT, R74, RZ, PT ;  /* 0x000000ff4a00720c */ /* 0x000fe40003f85070 */
[----:B------:R-:W-:Y:S02]  /*7230*/  ISETP.NE.U32.AND P2, PT, RZ, UR58, PT ;  /* 0x0000003aff007c0c */ /* 0x000fe4000bf45070 */
[----:B------:R-:W-:Y:S02]  /*7240*/  ISETP.NE.AND.EX P4, PT, R75, RZ, PT, P4 ;  /* 0x000000ff4b00720c */ /* 0x000fe40003f85340 */
[----:B------:R-:W-:Y:S01]  /*7250*/  ISETP.NE.AND.EX P2, PT, RZ, UR59, PT, P2 ;  /* 0x0000003bff007c0c */ /* 0x000fe2000bf45320 */
[----:B------:R-:W-:Y:S02]  /*7260*/  UISETP.NE.AND UP2, UPT, UR6, URZ, UPT ;  /* 0x000000ff0600728c */ /* 0x000fe4000bf45270 */
[----:B------:R-:W-:Y:S04]  /*7270*/  UISETP.NE.U32.AND UP0, UPT, UR5, URZ, UPT ;  /* 0x000000ff0500728c */ /* 0x000fe8000bf05070 */
[----:B------:R-:W-:Y:S01]  /*7280*/  UISETP.NE.AND.EX UP1, UPT, UR4, URZ, UPT, UP0 ;  /* 0x000000ff0400728c */ /* 0x000fe2000bf25300 */
[----:B------:R-:W-:Y:S01]  /*7290*/  PLOP3.LUT P1, PT, PT, PT, UP2, 0x80, 0x8 ;  /* 0x000000000008781c */ /* 0x000fe20003f2f028 */
[----:B------:R-:W-:Y:S03]  /*72a0*/  UPLOP3.LUT UP0, UPT, UPT, UPT, UPT, 0x40, 0x4 ;  /* 0x000000000004789c */ /* 0x000fe60003f0e870 */
[----:B------:R-:W-:Y:S06]  /*72b0*/  @UP2 UPLOP3.LUT UP0, UPT, UPT, UPT, UP1, 0x80, 0x8 ;  /* 0x000000000008289c */ /* 0x000fec0003f0f010 */
[----:B------:R-:W-:Y:S01]  /*72c0*/  PLOP3.LUT P0, PT, PT, PT, UP0, 0x80, 0x8 ;  /* 0x000000000008781c */ /* 0x000fe20003f0f008 */
[----:B------:R-:W-:Y:S01]  /*72d0*/  @!UPT UIADD3 URZ, UPT, UPT, URZ, URZ, URZ ;  /* 0x000000fffffff290 */ /* 0x000fe2000fffe0ff */
[----:B------:R-:W-:Y:S11]  /*72e0*/  BRA.U !UP1, `(.L_x_109) ;  /* 0x0000000109407547 */ /* 0x000ff6000b800000 */
[----:B------:R-:W-:Y:S01]  /*72f0*/  UISETP.NE.U32.AND UP0, UPT, UR58, URZ, UPT ;  /* 0x000000ff3a00728c */ /* 0x000fe2000bf05070 */
[----:B------:R-:W-:Y:S01]  /*7300*/  R2UR UR6, R88 ;  /* 0x00000000580672ca */ /* 0x000fe200000e0000 */
[----:B------:R-:W1:Y:S01]  /*7310*/  LDCU.64 UR8, c[0x0][0x358] ;  /* 0x00006b00ff0877ac */ /* 0x000e620008000a00 */
[----:B------:R-:W-:Y:S02]  /*7320*/  HFMA2 R85, -RZ, RZ, 0, 5.9604644775390625e-08 ;  /* 0x00000001ff557431 */ /* 0x000fe400000001ff */
[----:B------:R-:W-:Y:S01]  /*7330*/  IMAD.MOV.U32 R0, RZ, RZ, 0x1 ;  /* 0x00000001ff007424 */ /* 0x000fe200078e00ff */
[----:B------:R-:W-:Y:S06]  /*7340*/  UISETP.NE.AND.EX UP0, UPT, UR59, URZ, UPT, UP0 ;  /* 0x000000ff3b00728c */ /* 0x000fec000bf05300 */
[----:B------:R-:W-:Y:S05]  /*7350*/  PLOP3.LUT P3, PT, PT, PT, UP0, 0x80, 0x8 ;  /* 0x000000000008781c */ /* 0x000fea0003f6f008 */
[----:B------:R-:W2:Y:S01]  /*7360*/  @UP0 LDCU.64 UR4, c[0x0][0xc88] ;  /* 0x00019100ff0407ac */ /* 0x000ea20008000a00 */
[----:B------:R-:W-:Y:S07]  /*7370*/  @UP0 UIMAD UR6, UR36, UR6, URZ ;  /* 0x00000006240602a4 */ /* 0x000fee000f8e02ff */
[----:B------:R-:W-:Y:S01]  /*7380*/  @!P3 PRMT R85, R0, 0x7610, R85 ;  /* 0x000076100055b816 */ /* 0x000fe20000000055 */
[----:B--2---:R-:W-:Y:S06]  /*7390*/  @UP0 UIMAD.WIDE UR4, UR6, 0x4, UR4 ;  /* 0x00000004060408a5 */ /* 0x004fec000f8e0204 */
[----:B------:R-:W-:Y:S02]  /*73a0*/  IMAD.U32 R2, RZ, RZ, UR4 ;  /* 0x00000004ff027e24 */ /* 0x000fe4000f8e00ff */
[----:B------:R-:W-:Y:S03]  /*73b0*/  IMAD.U32 R3, RZ, RZ, UR5 ;  /* 0x00000005ff037e24 */ /* 0x000fe6000f8e00ff */
[----:B------:R-:W2:Y:S02]  /*73c0*/  @!UP0 LDCU UR4, c[0x0][0xc80] ;  /* 0x00019000ff0487ac */ /* 0x000ea40008000800 */
[----:B-1---5:R1:W5:Y:S02]  /*73d0*/  @P3 LDG.E R45, desc[UR8][R2.64] ;  /* 0x00000008022d3981 */ /* 0x022364000c1e1900 */
[----:B-12---:R-:W-:Y:S02]  /*73e0*/  @!P3 MOV R45, UR4 ;  /* 0x00000004002dbc02 */ /* 0x006fe40008000f00 */
.L_x_109:
[----:B------:R-:W-:Y:S05]  /*73f0*/  @!P4 BRA `(.L_x_110) ;  /* 0x000000000024c947 */ /* 0x000fea0003800000 */
[----:B------:R-:W-:Y:S01]  /*7400*/  ISETP.NE.U32.AND P3, PT, R72, RZ, PT ;  /* 0x000000ff4800720c */ /* 0x000fe20003f65070 */
[----:B------:R-:W1:Y:S03]  /*7410*/  LDCU.64 UR4, c[0x0][0x358] ;  /* 0x00006b00ff0477ac */ /* 0x000e660008000a00 */
[----:B------:R-:W-:Y:S11]  /*7420*/  ISETP.NE.AND.EX P3, PT, R73, RZ, PT, P3 ;  /* 0x000000ff4900720c */ /* 0x000ff60003f65330 */
[----:B------:R-:W-:Y:S02]  /*7430*/  @!UPT UIADD3 URZ, UPT, UPT, URZ, URZ, URZ ;  /* 0x000000fffffff290 */ /* 0x000fe4000fffe0ff */
[----:B------:R-:W2:Y:S01]  /*7440*/  @P3 LDC.64 R2, c[0x0][0xca8] ;  /* 0x00032a00ff023b82 */ /* 0x000ea20000000a00 */
[----:B------:R-:W-:Y:S04]  /*7450*/  @P3 IMAD R0, R74, UR36, RZ ;  /* 0x000000244a003c24 */ /* 0x000fe8000f8e02ff */
[----:B--2---:R-:W-:Y:S05]  /*7460*/  @P3 IMAD.WIDE R2, R0, 0x4, R2 ;  /* 0x0000000400023825 */ /* 0x004fea00078e0202 */
[----:B-1---5:R1:W5:Y:S02]  /*7470*/  @P3 LDG.E R43, desc[UR4][R2.64] ;  /* 0x00000004022b3981 */ /* 0x022364000c1e1900 */
[----:B-1----:R-:W2:Y:S02]  /*7480*/  @!P3 LDC R43, c[0x0][0xca0] ;  /* 0x00032800ff2bbb82 */ /* 0x002ea40000000800 */
.L_x_110:
[----:B-----5:R-:W-:Y:S01]  /*7490*/  FSETP.NEU.AND P3, PT, R45, RZ, PT ;  /* 0x000000ff2d00720b */ /* 0x020fe20003f6d000 */
[----:B------:R-:W-:Y:S01]  /*74a0*/  ULOP3.LUT UR4, UR57, 0x1, URZ, 0x3c, !UPT ;  /* 0x0000000139047892 */ /* 0x000fe2000f8e3cff */
[----:B------:R-:W-:Y:S01]  /*74b0*/  SEL R4, RZ, 0xffffffff, P2 ;  /* 0xffffffffff047807 */ /* 0x000fe20001000000 */
[----:B------:R-:W-:Y:S01]  /*74c0*/  IMAD.U32 R51, RZ, RZ, UR45 ;  /* 0x0000002dff337e24 */ /* 0x000fe2000f8e00ff */
[----:B------:R-:W-:Y:S01]  /*74d0*/  @P1 LOP3.LUT P2, RZ, R85, 0xff, RZ, 0xc0, !PT ;  /* 0x000000ff55ff1812 */ /* 0x000fe2000784c0ff */
[----:B------:R-:W-:Y:S01]  /*74e0*/  IMAD.MOV.U32 R98, RZ, RZ, 0x10 ;  /* 0x00000010ff627424 */ /* 0x000fe200078e00ff */
[----:B------:R-:W-:Y:S01]  /*74f0*/  @P1 SEL R0, RZ, 0xffffffff, P3 ;  /* 0xffffffffff001807 */ /* 0x000fe20001800000 */
[----:B------:R-:W-:Y:S01]  /*7500*/  IMAD.U32 R112, RZ, RZ, UR4 ;  /* 0x00000004ff707e24 */ /* 0x000fe2000f8e00ff */
[----:B------:R-:W-:Y:S01]  /*7510*/  LEA R104, R80, UR44, 0x3 ;  /* 0x0000002c50687c11 */ /* 0x000fe2000f8e18ff */
[----:B------:R-:W-:Y:S01]  /*7520*/  IMAD.SHL.U32 R99, R82, 0x2, RZ ;  /* 0x0000000252637824 */ /* 0x000fe200078e00ff */
[----:B------:R-:W-:Y:S01]  /*7530*/  @P0 SEL R0, R4, R0, !P2 ;  /* 0x0000000004000207 */ /* 0x000fe20005000000 */
[----:B------:R-:W-:Y:S01]  /*7540*/  IMAD.SHL.U32 R51, R51, 0x1000, RZ ;  /* 0x0000100033337824 */ /* 0x000fe200078e00ff */
[----:B------:R-:W-:Y:S01]  /*7550*/  PLOP3.LUT P2, PT, PT, PT, UP1, 0x80, 0x8 ;  /* 0x000000000008781c */ /* 0x000fe20003f4f018 */
[----:B------:R-:W-:Y:S01]  /*7560*/  BSSY B1, `(.L_x_111) ;  /* 0x000003b000017945 */ /* 0x000fe20003800000 */
[----:B------:R-:W-:Y:S01]  /*7570*/  @P1 LOP3.LUT R0, R0, 0x1, RZ, 0xc0, !PT ;  /* 0x0000000100001812 */ /* 0x000fe200078ec0ff */
[----:B------:R-:W-:Y:S01]  /*7580*/  IMAD.MOV.U32 R107, RZ, RZ, 0x1 ;  /* 0x00000001ff6b7424 */ /* 0x000fe200078e00ff */
[----:B------:R-:W-:Y:S01]  /*7590*/  LOP3.LUT P4, R76, R85, 0xff, RZ, 0xc0, !PT ;  /* 0x000000ff554c7812 */ /* 0x000fe2000788c0ff */
[----:B------:R-:W-:Y:S01]  /*75a0*/  IMAD R105, R80, 0x40, R81 ;  /* 0x0000004050697824 */ /* 0x000fe200078e0251 */
[----:B------:R-:W-:Y:S01]  /*75b0*/  ISETP.NE.U32.OR P5, PT, R0, 0x1, !P1 ;  /* 0x000000010000780c */ /* 0x000fe20004fa5470 */
[----:B------:R-:W-:Y:S01]  /*75c0*/  IMAD.U32 R0, RZ, RZ, UR45 ;  /* 0x0000002dff007e24 */ /* 0x000fe2000f8e00ff */
[----:B------:R-:W-:Y:S01]  /*75d0*/  SEL R3, RZ, 0xffffffff, P3 ;  /* 0xffffffffff037807 */ /* 0x000fe20001800000 */
[----:B------:R-:W-:Y:S01]  /*75e0*/  IMAD.U32 R106, RZ, RZ, UR45 ;  /* 0x0000002dff6a7e24 */ /* 0x000fe2000f8e00ff */
[----:B------:R-:W-:Y:S02]  /*75f0*/  LOP3.LUT P6, RZ, R83, 0x40, RZ, 0xc0, !PT ;  /* 0x0000004053ff7812 */ /* 0x000fe400078cc0ff */
[----:B------:R-:W-:Y:S02]  /*7600*/  CS2R R70, SRZ ;  /* 0x0000000000467805 */ /* 0x000fe4000001ff00 */
[----:B------:R-:W-:Y:S02]  /*7610*/  LEA R0, R0, UR44, 0x3 ;  /* 0x0000002c00007c11 */ /* 0x000fe4000f8e18ff */
[----:B------:R-:W-:Y:S02]  /*7620*/  CS2R R68, SRZ ;  /* 0x0000000000447805 */ /* 0x000fe4000001ff00 */
[----:B------:R-:W-:Y:S02]  /*7630*/  @P2 SEL R3, R4, R3, !P4 ;  /* 0x0000000304032207 */ /* 0x000fe40006000000 */
[----:B------:R-:W-:Y:S02]  /*7640*/  CS2R R66, SRZ ;  /* 0x0000000000427805 */ /* 0x000fe4000001ff00 */
[----:B------:R-:W-:Y:S02]  /*7650*/  SEL R98, R98, 0xfffffff0, !P6 ;  /* 0xfffffff062627807 */ /* 0x000fe40007000000 */
[----:B------:R-:W-:Y:S02]  /*7660*/  CS2R R64, SRZ ;  /* 0x0000000000407805 */ /* 0x000fe4000001ff00 */
[----:B------:R-:W-:Y:S02]  /*7670*/  LOP3.LUT R3, R3, 0x1, RZ, 0xc0, !PT ;  /* 0x0000000103037812 */ /* 0x000fe400078ec0ff */
[----:B------:R-:W-:Y:S02]  /*7680*/  CS2R R58, SRZ ;  /* 0x00000000003a7805 */ /* 0x000fe4000001ff00 */
[----:B------:R-:W-:Y:S02]  /*7690*/  @P5 SHF.L.U32 R2, R112, 0x1f, RZ ;  /* 0x0000001f70025819 */ /* 0x000fe400000006ff */
[----:B------:R-:W-:Y:S02]  /*76a0*/  CS2R R56, SRZ ;  /* 0x0000000000387805 */ /* 0x000fe4000001ff00 */
[----:B------:R-:W-:Y:S02]  /*76b0*/  IADD3 R50, PT, PT, R51, UR44, R99 ;  /* 0x0000002c33327c10 */ /* 0x000fe4000fffe063 */
[----:B------:R-:W-:Y:S01]  /*76c0*/  CS2R R54, SRZ ;  /* 0x0000000000367805 */ /* 0x000fe2000001ff00 */
[----:B------:R1:W3:Y:S01]  /*76d0*/  @P5 SYNCS.PHASECHK.TRANS64.TRYWAIT P1, [R0+URZ+0xf0], R2 ;  /* 0x0000f002000055a7 */ /* 0x0002e200080211ff */
[----:B------:R-:W-:Y:S02]  /*76e0*/  ISETP.NE.U32.AND P2, PT, R3, 0x1, PT ;  /* 0x000000010300780c */ /* 0x000fe40003f45070 */
[----:B------:R-:W-:Y:S02]  /*76f0*/  CS2R R52, SRZ ;  /* 0x0000000000347805 */ /* 0x000fe4000001ff00 */
[----:B------:R-:W-:Y:S01]  /*7700*/  P2R R97, PR, RZ, 0x20 ;  /* 0x00000020ff617803 */ /* 0x000fe20000000000 */
[----:B------:R-:W-:Y:S01]  /*7710*/  IMAD.IADD R49, R50, 0x1, R98 ;  /* 0x0000000132317824 */ /* 0x000fe200078e0262 */
[----:B------:R-:W-:Y:S02]  /*7720*/  P2R R113, PR, RZ, 0x4 ;  /* 0x00000004ff717803 */ /* 0x000fe40000000000 */
[----:B-1----:R-:W-:Y:S04]  /*7730*/  SHF.L.U32 R2, R79, 0x1f, RZ ;  /* 0x0000001f4f027819 */ /* 0x002fe800000006ff */
[----:B------:R1:W4:Y:S01]  /*7740*/  SYNCS.PHASECHK.TRANS64.TRYWAIT P0, [R104+URZ+0x150], R2 ;  /* 0x00015002680075a7 */ /* 0x00032200080011ff */
[----:B---3--:R-:W-:Y:S01]  /*7750*/  @P5 SEL R107, RZ, 0x1, !P1 ;  /* 0x00000001ff6b5807 */ /* 0x008fe20004800000 */
[----:B-1----:R-:W-:Y:S06]  /*7760*/  @!P5 BRA `(.L_x_112) ;  /* 0x000000000068d947 */ /* 0x002fec0003800000 */
[----:B------:R-:W-:Y:S01]  /*7770*/  ISETP.NE.AND P1, PT, R107, RZ, PT ;  /* 0x000000ff6b00720c */ /* 0x000fe20003f25270 */
[----:B------:R-:W-:Y:S01]  /*7780*/  BSSY B0, `(.L_x_113) ;  /* 0x000000d000007945 */ /* 0x000fe20003800000 */
[----:B------:R-:W-:Y:S02]  /*7790*/  CS2R R54, SRZ ;  /* 0x0000000000367805 */ /* 0x000fe4000001ff00 */
[----:B------:R-:W-:Y:S02]  /*77a0*/  CS2R R52, SRZ ;  /* 0x0000000000347805 */ /* 0x000fe4000001ff00 */
[----:B------:R-:W-:Y:S02]  /*77b0*/  CS2R R58, SRZ ;  /* 0x00000000003a7805 */ /* 0x000fe4000001ff00 */
[----:B------:R-:W-:Y:S02]  /*77c0*/  CS2R R56, SRZ ;  /* 0x0000000000387805 */ /* 0x000fe4000001ff00 */
[----:B------:R-:W-:Y:S02]  /*77d0*/  CS2R R66, SRZ ;  /* 0x0000000000427805 */ /* 0x000fe4000001ff00 */
[----:B------:R-:W-:Y:S02]  /*77e0*/  CS2R R64, SRZ ;  /* 0x0000000000407805 */ /* 0x000fe4000001ff00 */
[----:B------:R-:W-:Y:S02]  /*77f0*/  CS2R R70, SRZ ;  /* 0x0000000000467805 */ /* 0x000fe4000001ff00 */
[----:B------:R-:W-:Y:S01]  /*7800*/  CS2R R68, SRZ ;  /* 0x0000000000447805 */ /* 0x000fe2000001ff00 */
[----:B------:R-:W-:Y:S06]  /*7810*/  @P1 BRA `(.L_x_114) ;  /* 0x00000000000c1947 */ /* 0x000fec0003800000 */
[----:B------:R-:W-:Y:S04]  /*7820*/  SHF.L.U32 R3, R112, 0x1f, RZ ;  /* 0x0000001f70037819 */ /* 0x000fe800000006ff */
[----:B------:R-:W1:Y:S02]  /*7830*/  SYNCS.PHASECHK.TRANS64.TRYWAIT P1, [R0+URZ+0xf0], R3 ;  /* 0x0000f003000075a7 */ /* 0x000e6400080211ff */
[----:B-1----:R-:W-:Y:S05]  /*7840*/  @!P1 BRA `(.L_x_115) ;  /* 0x0000004c00b89947 */ /* 0x002fea0003800000 */
.L_x_114:
[----:B------:R-:W-:Y:S05]  /*7850*/  BSYNC B0 ;  /* 0x0000000000007941 */ /* 0x000fea0003800000 */
.L_x_113:
[----:B------:R-:W-:Y:S01]  /*7860*/  ISETP.NE.AND P1, PT, R113, RZ, PT ;  /* 0x000000ff7100720c */ /* 0x000fe20003f25270 */
[----:B------:R-:W-:Y:S04]  /*7870*/  UIADD3 UR4, UPT, UPT, UR45, 0x1, URZ ;  /* 0x000000012d047890 */ /* 0x000fe8000fffe0ff */
[----:B------:R-:W-:Y:S04]  /*7880*/  UISETP.NE.AND UP0, UPT, UR4, 0x3, UPT ;  /* 0x000000030400788c */ /* 0x000fe8000bf05270 */
[----:B------:R-:W-:Y:S02]  /*7890*/  USEL UR5, URZ, 0x1, UP0 ;  /* 0x00000001ff057887 */ /* 0x000fe40008000000 */
[----:B------:R-:W-:Y:S02]  /*78a0*/  USEL UR4, UR4, URZ, UP0 ;  /* 0x000000ff04047287 */ /* 0x000fe40008000000 */
[----:B------:R3:W1:Y:S02]  /*78b0*/  @P1 LDS.128 R52, [R50+0x200] ;  /* 0x0002000032341984 */ /* 0x0006640000000c00 */
[----:B------:R-:W-:Y:S02]  /*78c0*/  LOP3.LUT R112, R112, UR5, RZ, 0x3c, !PT ;  /* 0x0000000570707c12 */ /* 0x000fe4000f8e3cff */
[----:B------:R3:W1:Y:S01]  /*78d0*/  @P1 LDS.128 R56, [R49+0x200] ;  /* 0x0002000031381984 */ /* 0x0006620000000c00 */
[----:B------:R-:W-:Y:S03]  /*78e0*/  IMAD.U32 R106, RZ, RZ, UR4 ;  /* 0x00000004ff6a7e24 */ /* 0x000fe6000f8e00ff */
[----:B------:R3:W1:Y:S04]  /*78f0*/  @P1 LDS.128 R64, [R50+0xa00] ;  /* 0x000a000032401984 */ /* 0x0006680000000c00 */
[----:B------:R3:W1:Y:S02]  /*7900*/  @P1 LDS.128 R68, [R49+0xa00] ;  /* 0x000a000031441984 */ /* 0x0006640000000c00 */
.L_x_112:
[----:B------:R-:W-:Y:S05]  /*7910*/  BSYNC B1 ;  /* 0x0000000000017941 */ /* 0x000fea0003800000 */
.L_x_111:
[----:B------:R-:W-:Y:S01]  /*7920*/  HFMA2 R39, -RZ, RZ, 0, 0 ;  /* 0x00000000ff277431 */ /* 0x000fe200000001ff */
[----:B-1----:R-:W-:Y:S01]  /*7930*/  SHF.R.U32.HI R0, RZ, 0x15, R105 ;  /* 0x00000015ff007819 */ /* 0x002fe20000011669 */
[----:B----4-:R-:W-:Y:S06]  /*7940*/  @P0 BRA `(.L_x_116) ;  /* 0x0000000000080947 */ /* 0x010fec0003800000 */
[----:B------:R-:W1:Y:S02]  /*7950*/  SYNCS.PHASECHK.TRANS64.TRYWAIT P0, [R104+URZ+0x150], R2 ;  /* 0x00015002680075a7 */ /* 0x000e6400080011ff */
[----:B-1----:R-:W-:Y:S05]  /*7960*/  @!P0 BRA `(.L_x_117) ;  /* 0x0000004c00848947 */ /* 0x002fea0003800000 */
.L_x_116:
[----:B-1----:R-:W-:Y:S01]  /*7970*/  LOP3.LUT R2, R0, 0x3, RZ, 0xc0, !PT ;  /* 0x0000000300027812 */ /* 0x002fe200078ec0ff */
[----:B------:R-:W-:Y:S01]  /*7980*/  IMAD.MOV.U32 R38, RZ, RZ, RZ ;  /* 0x000000ffff267224 */ /* 0x000fe200078e00ff */
[----:B------:R-:W-:Y:S02]  /*7990*/  CS2R R36, SRZ ;  /* 0x0000000000247805 */ /* 0x000fe4000001ff00 */
[----:B------:R-:W-:Y:S02]  /*79a0*/  CS2R R34, SRZ ;  /* 0x0000000000227805 */ /* 0x000fe4000001ff00 */
[----:B------:R-:W-:Y:S02]  /*79b0*/  ISETP.NE.AND P0, PT, R84, R2, PT ;  /* 0x000000025400720c */ /* 0x000fe40003f05270 */
[----:B------:R-:W-:Y:S02]  /*79c0*/  CS2R R32, SRZ ;  /* 0x0000000000207805 */ /* 0x000fe4000001ff00 */
        /* <DEDUP_REMOVED lines=13> */
[----:B------:R-:W-:Y:S11]  /*7aa0*/  LOP3.LUT P0, RZ, R0, 0x3, R86, 0x48, !PT ;  /* 0x0000000300ff7812 */ /* 0x000ff60007804856 */
[----:B------:R-:W-:Y:S02]  /*7ab0*/  @!UPT UIADD3 URZ, UPT, UPT, URZ, URZ, URZ ;  /* 0x000000fffffff290 */ /* 0x000fe4000fffe0ff */
[----:B------:R-:W-:Y:S05]  /*7ac0*/  @!P0 BRA `(.L_x_119) ;  /* 0x0000000000408947 */ /* 0x000fea0003800000 */
[----:B------:R-:W1:Y:S01]  /*7ad0*/  LDCU.64 UR8, c[0x4][0x70] ;  /* 0x01000e00ff0877ac */ /* 0x000e620008000a00 */
[----:B------:R-:W-:Y:S01]  /*7ae0*/  MOV R15, 0x0 ;  /* 0x00000000000f7802 */ /* 0x000fe20000000f00 */
[----:B------:R-:W-:Y:S02]  /*7af0*/  HFMA2 R12, -RZ, RZ, 0, 5.9604644775390625e-08 ;  /* 0x00000001ff0c7431 */ /* 0x000fe400000001ff */
[----:B------:R-:W-:Y:S02]  /*7b00*/  IMAD.MOV.U32 R8, RZ, RZ, 0x192 ;  /* 0x00000192ff087424 */ /* 0x000fe400078e00ff */
[----:B------:R-:W-:Y:S01]  /*7b10*/  IMAD.MOV.U32 R13, RZ, RZ, RZ ;  /* 0x000000ffff0d7224 */ /* 0x000fe200078e00ff */
[----:B------:R-:W4:Y:S01]  /*7b20*/  LDCU.64 UR6, c[0x4][0x78] ;  /* 0x01000f00ff0677ac */ /* 0x000f220008000a00 */
[----:B------:R-:W2:Y:S01]  /*7b30*/  LDC.64 R14, c[0x4][R15] ;  /* 0x010000000f0e7b82 */ /* 0x000ea20000000a00 */
[----:B------:R-:W5:Y:S01]  /*7b40*/  LDCU.64 UR4, c[0x4][0x10] ;  /* 0x01000200ff0477ac */ /* 0x000f620008000a00 */
[----:B-1----:R-:W-:Y:S01]  /*7b50*/  MOV R5, UR9 ;  /* 0x0000000900057c02 */ /* 0x002fe20008000f00 */
[----:B------:R-:W-:Y:S01]  /*7b60*/  IMAD.U32 R4, RZ, RZ, UR8 ;  /* 0x00000008ff047e24 */ /* 0x000fe2000f8e00ff */
[----:B----4-:R-:W-:Y:S01]  /*7b70*/  MOV R7, UR7 ;  /* 0x0000000700077c02 */ /* 0x010fe20008000f00 */
[----:B------:R-:W-:Y:S01]  /*7b80*/  IMAD.U32 R6, RZ, RZ, UR6 ;  /* 0x00000006ff067e24 */ /* 0x000fe2000f8e00ff */
[----:B-----5:R-:W-:Y:S01]  /*7b90*/  MOV R11, UR5 ;  /* 0x00000005000b7c02 */ /* 0x020fe20008000f00 */
[----:B------:R-:W-:Y:S02]  /*7ba0*/  IMAD.U32 R10, RZ, RZ, UR4 ;  /* 0x00000004ff0a7e24 */ /* 0x000fe4000f8e00ff */
[----:B------:R-:W-:Y:S07]  /*7bb0*/  LEPC R20, `(.L_x_119) ;  /* 0x000000001014794e */ /* 0x000fee0000000000 */
[----:B--23--:R-:W-:Y:S05]  /*7bc0*/  CALL.ABS.NOINC R14 ;  /* 0x000000000e007343 */ /* 0x00cfea0003c00000 */
.L_x_119:
[----:B------:R-:W-:Y:S05]  /*7bd0*/  WARPSYNC.ALL ;  /* 0x0000000000007948 */ /* 0x000fea0003800000 */
[C---:B------:R-:W-:Y:S01]  /*7be0*/  R2UR UR4, R105.reuse ;  /* 0x00000000690472ca */ /* 0x040fe200000e0000 */
[----:B------:R-:W-:Y:S05]  /*7bf0*/  VIADD R0, R105, 0x20 ;  /* 0x0000002069007836 */ /* 0x000fea0000000000 */
[----:B------:R-:W-:Y:S04]  /*7c00*/  SHF.R.U32.HI R0, RZ, 0x15, R0 ;  /* 0x00000015ff007819 */ /* 0x000fe80000011600 */
[----:B------:R-:W-:Y:S03]  /*7c10*/  LOP3.LUT P0, RZ, R0, 0x3, R86, 0x48, !PT ;  /* 0x0000000300ff7812 */ /* 0x000fe60007804856 */
[----:B------:R-:W1:Y:S10]  /*7c20*/  LDTM.x16 R24, tmem[UR4] ;  /* 0x00000004001879ee */ /* 0x000e740008240000 */
[----:B-1----:R-:W-:Y:S05]  /*7c30*/  @!P0 BRA `(.L_x_120) ;  /* 0x0000000000408947 */ /* 0x002fea0003800000 */
        /* <DEDUP_REMOVED lines=16> */
.L_x_120:
[----:B------:R-:W-:Y:S05]  /*7d40*/  WARPSYNC.ALL ;  /* 0x0000000000007948 */ /* 0x000fea0003800000 */
[----:B------:R-:W-:Y:S11]  /*7d50*/  R2UR UR4, R105 ;  /* 0x00000000690472ca */ /* 0x000ff600000e0000 */
[----:B------:R-:W-:Y:S02]  /*7d60*/  @!UPT UIADD3 URZ, UPT, UPT, URZ, URZ, URZ ;  /* 0x000000fffffff290 */ /* 0x000fe4000fffe0ff */
[----:B------:R-:W1:Y:S02]  /*7d70*/  LDTM.x16 R4, tmem[UR4+0x20] ;  /* 0x00002004000479ee */ /* 0x000e640008240000 */
[----:B-1----:R-:W-:Y:S01]  /*7d80*/  NOP ;  /* 0x0000000000007918 */ /* 0x002fe20000000000 */
.L_x_118:
[----:B------:R-:W-:Y:S01]  /*7d90*/  SHF.L.U32 R20, R52, 0x10, RZ ;  /* 0x0000001034147819 */ /* 0x000fe200000006ff */
[C---:B--2---:R-:W-:Y:S01]  /*7da0*/  FMUL R0, R43.reuse, R24 ;  /* 0x000000182b007220 */ /* 0x044fe20000400000 */
[----:B------:R-:W-:Y:S01]  /*7db0*/  ISETP.NE.AND P0, PT, R84, R2, PT ;  /* 0x000000025400720c */ /* 0x000fe20003f05270 */
[----:B------:R-:W-:Y:S01]  /*7dc0*/  FMUL R2, R43, R25 ;  /* 0x000000192b027220 */ /* 0x000fe20000400000 */
[----:B------:R-:W-:Y:S01]  /*7dd0*/  LOP3.LUT R21, R52, 0xffff0000, RZ, 0xc0, !PT ;  /* 0xffff000034157812 */ /* 0x000fe200078ec0ff */
[----:B------:R-:W-:Y:S01]  /*7de0*/  FFMA R0, R45, R20, R0 ;  /* 0x000000142d007223 */ /* 0x000fe20000000000 */
[----:B------:R-:W-:Y:S01]  /*7df0*/  SHF.L.U32 R22, R53, 0x10, RZ ;  /* 0x0000001035167819 */ /* 0x000fe200000006ff */
[----:B------:R-:W-:Y:S01]  /*7e00*/  FMUL R3, R43, R26 ;  /* 0x0000001a2b037220 */ /* 0x000fe20000400000 */
[----:B------:R-:W-:Y:S01]  /*7e10*/  LOP3.LUT R23, R53, 0xffff0000, RZ, 0xc0, !PT ;  /* 0xffff000035177812 */ /* 0x000fe200078ec0ff */
[----:B------:R-:W-:Y:S01]  /*7e20*/  FFMA R2, R45, R21, R2 ;  /* 0x000000152d027223 */ /* 0x000fe20000000002 */
[C---:B------:R-:W-:Y:S01]  /*7e30*/  SHF.L.U32 R40, R54.reuse, 0x10, RZ ;  /* 0x0000001036287819 */ /* 0x040fe200000006ff */
[----:B------:R-:W-:Y:S01]  /*7e40*/  FMUL R20, R43, R27 ;  /* 0x0000001b2b147220 */ /* 0x000fe20000400000 */
[----:B------:R-:W-:Y:S01]  /*7e50*/  LOP3.LUT R41, R54, 0xffff0000, RZ, 0xc0, !PT ;  /* 0xffff000036297812 */ /* 0x000fe200078ec0ff */
[----:B------:R-:W-:Y:S01]  /*7e60*/  FFMA R3, R45, R22, R3 ;  /* 0x000000162d037223 */ /* 0x000fe20000000003 */
[----:B------:R-:W-:Y:S01]  /*7e70*/  F2FP.BF16.F32.PACK_AB R60, R2, R0 ;  /* 0x00000000023c723e */ /* 0x000fe200000010ff */
[----:B------:R-:W-:Y:S01]  /*7e80*/  FMUL R21, R43, R28 ;  /* 0x0000001c2b157220 */ /* 0x000fe20000400000 */
[----:B------:R-:W-:Y:S01]  /*7e90*/  LOP3.LUT R42, R69, 0xffff0000, RZ, 0xc0, !PT ;  /* 0xffff0000452a7812 */ /* 0x000fe200078ec0ff */
[----:B------:R-:W-:Y:S01]  /*7ea0*/  FMUL R22, R43, R29 ;  /* 0x0000001d2b167220 */ /* 0x000fe20000400000 */
[----:B------:R-:W-:Y:S01]  /*7eb0*/  SHF.L.U32 R44, R70, 0x10, RZ ;  /* 0x00000010462c7819 */ /* 0x000fe200000006ff */
[----:B------:R-:W-:Y:S01]  /*7ec0*/  FFMA R20, R45, R23, R20 ;  /* 0x000000172d147223 */ /* 0x000fe20000000014 */
[----:B------:R-:W-:Y:S01]  /*7ed0*/  SHF.L.U32 R23, R55, 0x10, RZ ;  /* 0x0000001037177819 */ /* 0x000fe200000006ff */
[----:B------:R-:W-:Y:S01]  /*7ee0*/  FFMA R21, R45, R40, R21 ;  /* 0x000000282d157223 */ /* 0x000fe20000000015 */
[----:B------:R-:W-:Y:S01]  /*7ef0*/  LOP3.LUT R40, R55, 0xffff0000, RZ, 0xc0, !PT ;  /* 0xffff000037287812 */ /* 0x000fe200078ec0ff */
[----:B------:R-:W-:Y:S01]  /*7f00*/  FFMA R22, R45, R41, R22 ;  /* 0x000000292d167223 */ /* 0x000fe20000000016 */
[----:B------:R-:W-:Y:S01]  /*7f10*/  F2FP.BF16.F32.PACK_AB R61, R20, R3 ;  /* 0x00000003143d723e */ /* 0x000fe200000010ff */
[C---:B------:R-:W-:Y:S01]  /*7f20*/  FMUL R0, R43.reuse, R30 ;  /* 0x0000001e2b007220 */ /* 0x040fe20000400000 */
[----:B------:R-:W-:Y:S01]  /*7f30*/  LOP3.LUT R41, R58, 0xffff0000, RZ, 0xc0, !PT ;  /* 0xffff00003a297812 */ /* 0x000fe200078ec0ff */
[----:B------:R-:W-:Y:S01]  /*7f40*/  FMUL R2, R43, R31 ;  /* 0x0000001f2b027220 */ /* 0x000fe20000400000 */
[----:B------:R-:W-:Y:S01]  /*7f50*/  F2FP.BF16.F32.PACK_AB R62, R22, R21 ;  /* 0x00000015163e723e */ /* 0x000fe200000010ff */
[C---:B------:R-:W-:Y:S01]  /*7f60*/  FFMA R0, R45.reuse, R23, R0 ;  /* 0x000000172d007223 */ /* 0x040fe20000000000 */
[C---:B------:R-:W-:Y:S01]  /*7f70*/  SHF.L.U32 R22, R56.reuse, 0x10, RZ ;  /* 0x0000001038167819 */ /* 0x040fe200000006ff */
[----:B------:R-:W-:Y:S01]  /*7f80*/  FFMA R2, R45, R40, R2 ;  /* 0x000000282d027223 */ /* 0x000fe20000000002 */
[----:B------:R-:W-:Y:S01]  /*7f90*/  LOP3.LUT R23, R56, 0xffff0000, RZ, 0xc0, !PT ;  /* 0xffff000038177812 */ /* 0x000fe200078ec0ff */
[----:B------:R-:W-:Y:S01]  /*7fa0*/  FMUL R3, R43, R32 ;  /* 0x000000202b037220 */ /* 0x000fe20000400000 */
[----:B------:R-:W-:Y:S01]  /*7fb0*/  SHF.L.U32 R40, R57, 0x10, RZ ;  /* 0x0000001039287819 */ /* 0x000fe200000006ff */
[C---:B------:R-:W-:Y:S01]  /*7fc0*/  FMUL R20, R43.reuse, R33 ;  /* 0x000000212b147220 */ /* 0x040fe20000400000 */
[----:B------:R-:W-:Y:S01]  /*7fd0*/  F2FP.BF16.F32.PACK_AB R63, R2, R0 ;  /* 0x00000000023f723e */ /* 0x000fe200000010ff */
[----:B------:R-:W-:Y:S01]  /*7fe0*/  FMUL R21, R43, R34 ;  /* 0x000000222b157220 */ /* 0x000fe20000400000 */
[----:B------:R-:W-:Y:S01]  /*7ff0*/  LOP3.LUT R46, R70, 0xffff0000, RZ, 0xc0, !PT ;  /* 0xffff0000462e7812 */ /* 0x000fe200078ec0ff */
[----:B------:R-:W-:Y:S01]  /*8000*/  FFMA R3, R45, R22, R3 ;  /* 0x000000162d037223 */ /* 0x000fe20000000003 */
[----:B------:R-:W-:Y:S01]  /*8010*/  SHF.L.U32 R47, R71, 0x10, RZ ;  /* 0x00000010472f7819 */ /* 0x000fe200000006ff */
[----:B------:R-:W-:Y:S01]  /*8020*/  FFMA R20, R45, R23, R20 ;  /* 0x000000172d147223 */ /* 0x000fe20000000014 */
[----:B------:R-:W-:Y:S01]  /*8030*/  LOP3.LUT R23, R57, 0xffff0000, RZ, 0xc0, !PT ;  /* 0xffff000039177812 */ /* 0x000fe200078ec0ff */
[----:B------:R-:W-:Y:S01]  /*8040*/  FFMA R21, R45, R40, R21 ;  /* 0x000000282d157223 */ /* 0x000fe20000000015 */
[----:B------:R-:W-:Y:S01]  /*8050*/  SHF.L.U32 R40, R58, 0x10, RZ ;  /* 0x000000103a287819 */ /* 0x000fe200000006ff */
[C---:B------:R-:W-:Y:S01]  /*8060*/  FMUL R0, R43.reuse, R35 ;  /* 0x000000232b007220 */ /* 0x040fe20000400000 */
[----:B------:R-:W-:Y:S01]  /*8070*/  F2FP.BF16.F32.PACK_AB R100, R20, R3 ;  /* 0x000000031464723e */ /* 0x000fe200000010ff */
[----:B------:R-:W-:Y:S01]  /*8080*/  FMUL R2, R43, R36 ;  /* 0x000000242b027220 */ /* 0x000fe20000400000 */
[----:B------:R-:W-:Y:S01]  /*8090*/  LOP3.LUT R48, R71, 0xffff0000, RZ, 0xc0, !PT ;  /* 0xffff000047307812 */ /* 0x000fe200078ec0ff */
[----:B------:R-:W-:Y:S01]  /*80a0*/  FMUL R22, R43, R37 ;  /* 0x000000252b167220 */ /* 0x000fe20000400000 */
[----:B------:R-:W-:Y:S01]  /*80b0*/  ISETP.NE.AND P1, PT, R84, RZ, PT ;  /* 0x000000ff5400720c */ /* 0x000fe20003f25270 */
[----:B------:R-:W-:Y:S01]  /*80c0*/  FFMA R0, R45, R23, R0 ;  /* 0x000000172d007223 */ /* 0x000fe20000000000 */
[----:B------:R-:W-:Y:S01]  /*80d0*/  SHF.L.U32 R23, R59, 0x10, RZ ;  /* 0x000000103b177819 */ /* 0x000fe200000006ff */
[----:B------:R-:W-:Y:S01]  /*80e0*/  FFMA R2, R45, R40, R2 ;  /* 0x000000282d027223 */ /* 0x000fe20000000002 */
[----:B------:R-:W-:Y:S01]  /*80f0*/  LOP3.LUT R40, R59, 0xffff0000, RZ, 0xc0, !PT ;  /* 0xffff00003b287812 */ /* 0x000fe200078ec0ff */
[----:B------:R1:W-:Y:S01]  /*8100*/  @!P0 STS.128 [R50+0x200], R60 ;  /* 0x0002003c32008388 */ /* 0x0003e20000000c00 */
[----:B------:R-:W-:Y:S01]  /*8110*/  F2FP.BF16.F32.PACK_AB R101, R0, R21 ;  /* 0x000000150065723e */ /* 0x000fe200000010ff */
[----:B------:R-:W-:Y:S01]  /*8120*/  FFMA R22, R45, R41, R22 ;  /* 0x000000292d167223 */ /* 0x000fe20000000016 */
[----:B------:R-:W-:Y:S01]  /*8130*/  LOP3.LUT R41, R66, 0xffff0000, RZ, 0xc0, !PT ;  /* 0xffff000042297812 */ /* 0x000fe200078ec0ff */
[C---:B------:R-:W-:Y:S01]  /*8140*/  FMUL R3, R43.reuse, R38 ;  /* 0x000000262b037220 */ /* 0x040fe20000400000 */
[C---:B------:R-:W-:Y:S01]  /*8150*/  FMUL R20, R43.reuse, R39 ;  /* 0x000000272b147220 */ /* 0x040fe20000400000 */
        /* <DEDUP_REMOVED lines=8> */
[----:B------:R-:W-:Y:S01]  /*81e0*/  FMUL R21, R43, R6 ;  /* 0x000000062b157220 */ /* 0x000fe20000400000 */
[C---:B------:R-:W-:Y:S01]  /*81f0*/  FFMA R0, R45.reuse, R22, R0 ;  /* 0x000000162d007223 */ /* 0x040fe20000000000 */
[C---:B------:R-:W-:Y:S01]  /*8200*/  FFMA R2, R45.reuse, R23, R2 ;  /* 0x000000172d027223 */ /* 0x040fe20000000002 */
[----:B------:R-:W-:Y:S01]  /*8210*/  F2FP.BF16.F32.PACK_AB R103, R20, R3 ;  /* 0x000000031467723e */ /* 0x000fe200000010ff */
[----:B------:R-:W-:Y:S01]  /*8220*/  FFMA R21, R45, R40, R21 ;  /* 0x000000282d157223 */ /* 0x000fe20000000015 */
[----:B------:R-:W-:Y:S01]  /*8230*/  LOP3.LUT R23, R65, 0xffff0000, RZ, 0xc0, !PT ;  /* 0xffff000041177812 */ /* 0x000fe200078ec0ff */
[C---:B------:R-:W-:Y:S01]  /*8240*/  FMUL R3, R43.reuse, R7 ;  /* 0x000000072b037220 */ /* 0x040fe20000400000 */
[----:B------:R-:W-:Y:S01]  /*8250*/  SHF.L.U32 R40, R66, 0x10, RZ ;  /* 0x0000001042287819 */ /* 0x000fe200000006ff */
[----:B------:R1:W-:Y:S01]  /*8260*/  @!P0 STS.128 [R49+0x200], R100 ;  /* 0x0002006431008388 */ /* 0x0003e20000000c00 */
[C---:B------:R-:W-:Y:S01]  /*8270*/  FMUL R20, R43.reuse, R8 ;  /* 0x000000082b147220 */ /* 0x040fe20000400000 */
[----:B------:R-:W-:Y:S01]  /*8280*/  FMUL R22, R43, R9 ;  /* 0x000000092b167220 */ /* 0x000fe20000400000 */
[C---:B------:R-:W-:Y:S01]  /*8290*/  FFMA R3, R45.reuse, R23, R3 ;  /* 0x000000172d037223 */ /* 0x040fe20000000003 */
[----:B------:R-:W-:Y:S01]  /*82a0*/  F2FP.BF16.F32.PACK_AB R108, R2, R0 ;  /* 0x00000000026c723e */ /* 0x000fe200000010ff */
[----:B------:R-:W-:Y:S01]  /*82b0*/  FFMA R20, R45, R40, R20 ;  /* 0x000000282d147223 */ /* 0x000fe20000000014 */
[----:B------:R-:W-:Y:S01]  /*82c0*/  SHF.L.U32 R23, R67, 0x10, RZ ;  /* 0x0000001043177819 */ /* 0x000fe200000006ff */
[----:B------:R-:W-:Y:S01]  /*82d0*/  FMUL R0, R43, R10 ;  /* 0x0000000a2b007220 */ /* 0x000fe20000400000 */
[----:B------:R-:W-:Y:S01]  /*82e0*/  LOP3.LUT R40, R67, 0xffff0000, RZ, 0xc0, !PT ;  /* 0xffff000043287812 */ /* 0x000fe200078ec0ff */
[----:B------:R-:W-:Y:S01]  /*82f0*/  FFMA R22, R45, R41, R22 ;  /* 0x000000292d167223 */ /* 0x000fe20000000016 */
[----:B------:R-:W-:Y:S01]  /*8300*/  FMUL R2, R43, R11 ;  /* 0x0000000b2b027220 */ /* 0x000fe20000400000 */
[----:B------:R-:W-:Y:S01]  /*8310*/  FFMA R0, R45, R23, R0 ;  /* 0x000000172d007223 */ /* 0x000fe20000000000 */
[----:B------:R-:W-:Y:S01]  /*8320*/  F2FP.BF16.F32.PACK_AB R109, R3, R21 ;  /* 0x00000015036d723e */ /* 0x000fe200000010ff */
[----:B------:R-:W-:Y:S01]  /*8330*/  FMUL R3, R43, R12 ;  /* 0x0000000c2b037220 */ /* 0x000fe20000400000 */
[----:B------:R-:W-:Y:S01]  /*8340*/  FFMA R2, R45, R40, R2 ;  /* 0x000000282d027223 */ /* 0x000fe20000000002 */
[----:B------:R-:W-:Y:S01]  /*8350*/  SHF.L.U32 R23, R68, 0x10, RZ ;  /* 0x0000001044177819 */ /* 0x000fe200000006ff */
[C---:B------:R-:W-:Y:S01]  /*8360*/  FMUL R21, R43.reuse, R14 ;  /* 0x0000000e2b157220 */ /* 0x040fe20000400000 */
[----:B------:R-:W-:Y:S01]  /*8370*/  F2FP.BF16.F32.PACK_AB R110, R22, R20 ;  /* 0x00000014166e723e */ /* 0x000fe200000010ff */
[C---:B------:R-:W-:Y:S01]  /*8380*/  FMUL R20, R43.reuse, R13 ;  /* 0x0000000d2b147220 */ /* 0x040fe20000400000 */
[----:B------:R-:W-:Y:S01]  /*8390*/  LOP3.LUT R40, R68, 0xffff0000, RZ, 0xc0, !PT ;  /* 0xffff000044287812 */ /* 0x000fe200078ec0ff */
[----:B------:R-:W-:Y:S01]  /*83a0*/  FMUL R22, R43, R15 ;  /* 0x0000000f2b167220 */ /* 0x000fe20000400000 */
[----:B------:R-:W-:Y:S01]  /*83b0*/  SHF.L.U32 R41, R69, 0x10, RZ ;  /* 0x0000001045297819 */ /* 0x000fe200000006ff */
[----:B------:R-:W-:Y:S01]  /*83c0*/  FFMA R3, R45, R23, R3 ;  /* 0x000000172d037223 */ /* 0x000fe20000000003 */
[----:B------:R-:W-:Y:S01]  /*83d0*/  FMUL R23, R43, R16 ;  /* 0x000000102b177220 */ /* 0x000fe20000400000 */
[----:B------:R-:W-:Y:S01]  /*83e0*/  FFMA R20, R45, R40, R20 ;  /* 0x000000282d147223 */ /* 0x000fe20000000014 */
[----:B------:R-:W-:Y:S01]  /*83f0*/  FMUL R40, R43, R17 ;  /* 0x000000112b287220 */ /* 0x000fe20000400000 */
[C---:B------:R-:W-:Y:S01]  /*8400*/  FFMA R21, R45.reuse, R41, R21 ;  /* 0x000000292d157223 */ /* 0x040fe20000000015 */
[----:B------:R-:W-:Y:S01]  /*8410*/  FFMA R22, R45, R42, R22 ;  /* 0x0000002a2d167223 */ /* 0x000fe20000000016 */
[C---:B------:R-:W-:Y:S01]  /*8420*/  FMUL R41, R43.reuse, R18 ;  /* 0x000000122b297220 */ /* 0x040fe20000400000 */
[----:B------:R-:W-:Y:S01]  /*8430*/  FMUL R42, R43, R19 ;  /* 0x000000132b2a7220 */ /* 0x000fe20000400000 */
[----:B------:R-:W-:Y:S01]  /*8440*/  F2FP.BF16.F32.PACK_AB R111, R2, R0 ;  /* 0x00000000026f723e */ /* 0x000fe200000010ff */
[C---:B------:R-:W-:Y:S01]  /*8450*/  FFMA R23, R45.reuse, R44, R23 ;  /* 0x0000002c2d177223 */ /* 0x040fe20000000017 */
[C---:B------:R-:W-:Y:S01]  /*8460*/  FFMA R40, R45.reuse, R46, R40 ;  /* 0x0000002e2d287223 */ /* 0x040fe20000000028 */
[C---:B------:R-:W-:Y:S01]  /*8470*/  FFMA R41, R45.reuse, R47, R41 ;  /* 0x0000002f2d297223 */ /* 0x040fe20000000029 */
[----:B------:R-:W-:Y:S01]  /*8480*/  FFMA R42, R45, R48, R42 ;  /* 0x000000302d2a7223 */ /* 0x000fe2000000002a */
[----:B------:R1:W-:Y:S01]  /*8490*/  @!P0 STS.128 [R50+0xa00], R108 ;  /* 0x000a006c32008388 */ /* 0x0003e20000000c00 */
[----:B------:R-:W-:Y:S02]  /*84a0*/  F2FP.BF16.F32.PACK_AB R21, R22, R21 ;  /* 0x000000151615723e */ /* 0x000fe400000010ff */
[----:B------:R-:W-:Y:S02]  /*84b0*/  F2FP.BF16.F32.PACK_AB R22, R40, R23 ;  /* 0x000000172816723e */ /* 0x000fe400000010ff */
[----:B------:R-:W-:Y:S02]  /*84c0*/  F2FP.BF16.F32.PACK_AB R20, R20, R3 ;  /* 0x000000031414723e */ /* 0x000fe400000010ff */
[----:B------:R-:W-:Y:S05]  /*84d0*/  F2FP.BF16.F32.PACK_AB R23, R42, R41 ;  /* 0x000000292a17723e */ /* 0x000fea00000010ff */
[----:B------:R1:W-:Y:S01]  /*84e0*/  @!P0 STS.128 [R49+0xa00], R20 ;  /* 0x000a001431008388 */ /* 0x0003e20000000c00 */
[----:B------:R-:W-:Y:S01]  /*84f0*/  @!PT LDS RZ, [RZ] ;  /* 0x00000000fffff984 */ /* 0x000fe20000000800 */
[----:B------:R-:W-:Y:S01]  /*8500*/  @!PT LDS RZ, [RZ] ;  /* 0x00000000fffff984 */ /* 0x000fe20000000800 */
[----:B------:R-:W-:Y:S01]  /*8510*/  @!PT LDS RZ, [RZ] ;  /* 0x00000000fffff984 */ /* 0x000fe20000000800 */
[----:B------:R-:W-:Y:S01]  /*8520*/  @!PT LDS RZ, [RZ] ;  /* 0x00000000fffff984 */ /* 0x000fe20000000800 */
[----:B------:R2:W-:Y:S07]  /*8530*/  MEMBAR.ALL.CTA ;  /* 0x0000000000007992 */ /* 0x0005ee0000008000 */
[----:B--2---:R-:W2:Y:S01]  /*8540*/  FENCE.VIEW.ASYNC.S ;  /* 0x00000000000073c6 */ /* 0x004ea20000000000 */
[----:B------:R-:W-:Y:S05]  /*8550*/  WARPSYNC.ALL ;  /* 0x0000000000007948 */ /* 0x000fea0003800000 */
[----:B------:R-:W-:Y:S01]  /*8560*/  BSSY.RECONVERGENT B0, `(.L_x_121) ;  /* 0x0000011000007945 */ /* 0x000fe20003800200 */
[----:B--2---:R-:W-:Y:S06]  /*8570*/  BAR.SYNC.DEFER_BLOCKING 0x1, 0x80 ;  /* 0x0042000000007b1d */ /* 0x004fec0000010000 */
[----:B------:R-:W-:Y:S05]  /*8580*/  @P1 BRA `(.L_x_122) ;  /* 0x0000000000381947 */ /* 0x000fea0003800000 */
[----:B------:R-:W2:Y:S01]  /*8590*/  LDCU.64 UR6, c[0x0][0x348] ;  /* 0x00006900ff0677ac */ /* 0x000ea20008000a00 */
[----:B------:R-:W-:Y:S01]  /*85a0*/  R2UR UR5, R51 ;  /* 0x00000000330572ca */ /* 0x000fe200000e0000 */
[----:B------:R-:W-:Y:S01]  /*85b0*/  UMOV UR51, UR36 ;  /* 0x0000002400337c82 */ /* 0x000fe20008000000 */
[----:B------:R-:W-:Y:S01]  /*85c0*/  UIADD3 UR9, UPT, UPT, UR49, 0x20, URZ ;  /* 0x0000002031097890 */ /* 0x000fe2000fffe0ff */
[----:B------:R-:W-:Y:S01]  /*85d0*/  UMOV UR10, UR50 ;  /* 0x00000032000a7c82 */ /* 0x000fe20008000000 */
[----:B------:R-:W-:Y:S09]  /*85e0*/  UMOV UR11, UR36 ;  /* 0x00000024000b7c82 */ /* 0x000ff20008000000 */
[----:B------:R-:W-:Y:S02]  /*85f0*/  UIADD3 UR5, UPT, UPT, UR44, UR5, URZ ;  /* 0x000000052c057290 */ /* 0x000fe4000fffe0ff */
[----:B--2---:R-:W-:Y:S02]  /*8600*/  UIADD3 UR4, UP0, UPT, UR6, 0xa80, URZ ;  /* 0x00000a8006047890 */ /* 0x004fe4000ff1e0ff */
[----:B------:R-:W-:Y:S02]  /*8610*/  UIADD3 UR48, UPT, UPT, UR5, 0x200, URZ ;  /* 0x0000020005307890 */ /* 0x000fe4000fffe0ff */
[----:B------:R-:W-:Y:S02]  /*8620*/  UIADD3 UR8, UPT, UPT, UR5, 0xa00, URZ ;  /* 0x00000a0005087890 */ /* 0x000fe4000fffe0ff */
[----:B------:R-:W-:Y:S09]  /*8630*/  UIADD3.X UR5, UPT, UPT, URZ, UR7, URZ, UP0, !UPT ;  /* 0x00000007ff057290 */ /* 0x000ff200087fe4ff */
[----:B------:R2:W-:Y:S01]  /*8640*/  UTMASTG.3D [UR48], [UR4] ;  /* 0x00000030040073b5 */ /* 0x0005e20008010000 */
[----:B------:R2:W-:Y:S02]  /*8650*/  UTMASTG.3D [UR8], [UR4] ;  /* 0x00000008040073b5 */ /* 0x0005e40008010000 */
[----:B--2---:R0:W-:Y:S02]  /*8660*/  UTMACMDFLUSH ;  /* 0x00000000000079b7 */ /* 0x0041e40000000000 */
.L_x_122:
[----:B------:R-:W-:Y:S05]  /*8670*/  BSYNC.RECONVERGENT B0 ;  /* 0x0000000000007941 */ /* 0x000fea0003800200 */
.L_x_121:
[----:B------:R-:W-:Y:S01]  /*8680*/  UIADD3 UR47, UPT, UPT, UR45, 0x1, URZ ;  /* 0x000000012d2f7890 */ /* 0x000fe2000fffe0ff */
[----:B------:R-:W-:Y:S03]  /*8690*/  BSSY.RECONVERGENT B0, `(.L_x_123) ;  /* 0x0000005000007945 */ /* 0x000fe60003800200 */
[----:B------:R-:W-:Y:S04]  /*86a0*/  UISETP.NE.AND UP0, UPT, UR47, 0x3, UPT ;  /* 0x000000032f00788c */ /* 0x000fe8000bf05270 */
[----:B------:R-:W-:Y:S01]  /*86b0*/  USEL UR46, UR47, URZ, UP0 ;  /* 0x000000ff2f2e7287 */ /* 0x000fe20008000000 */
[----:B------:R-:W-:Y:S11]  /*86c0*/  @P1 BRA `(.L_x_124) ;  /* 0x0000000000041947 */ /* 0x000ff60003800000 */
[----:B------:R-:W-:Y:S04]  /*86d0*/  DEPBAR.LE SB0, 0x1 ;  /* 0x000080400000791a */ /* 0x000fe80000000000 */
.L_x_124:
[----:B------:R-:W-:Y:S05]  /*86e0*/  BSYNC.RECONVERGENT B0 ;  /* 0x0000000000007941 */ /* 0x000fea0003800200 */
.L_x_123:
[----:B------:R-:W-:Y:S01]  /*86f0*/  BAR.SYNC.DEFER_BLOCKING 0x1, 0x80 ;  /* 0x0042000000007b1d */ /* 0x000fe20000010000 */
[----:B------:R-:W-:Y:S01]  /*8700*/  ISETP.NE.AND P1, PT, R97, RZ, PT ;  /* 0x000000ff6100720c */ /* 0x000fe20003f25270 */
[----:B------:R-:W-:Y:S01]  /*8710*/  UISETP.NE.AND UP0, UPT, UR56, URZ, UPT ;  /* 0x000000ff3800728c */ /* 0x000fe2000bf05270 */
[----:B-1----:R-:W-:Y:S11]  /*8720*/  LEA R20, R106, UR44, 0x3 ;  /* 0x0000002c6a147c11 */ /* 0x002ff6000f8e18ff */
[----:B------:R-:W-:Y:S01]  /*8730*/  @P1 SHF.L.U32 R3, R112, 0x1f, RZ ;  /* 0x0000001f70031819 */ /* 0x000fe200000006ff */
[----:B------:R-:W-:Y:S06]  /*8740*/  BRA.U !UP0, `(.L_x_125) ;  /* 0x0000000108247547 */ /* 0x000fec000b800000 */
[----:B------:R-:W1:Y:S01]  /*8750*/  S2R R0, SR_CgaCtaId ;  /* 0x0000000000007919 */ /* 0x000e620000008800 */
[----:B------:R-:W-:Y:S01]  /*8760*/  IMAD.U32 R2, RZ, RZ, UR52 ;  /* 0x00000034ff027e24 */ /* 0x000fe2000f8e00ff */
[----:B------:R-:W-:Y:S04]  /*8770*/  UIADD3 UR4, UPT, UPT, UR52, 0x1, URZ ;  /* 0x0000000134047890 */ /* 0x000fe8000fffe0ff */
[----:B------:R-:W-:Y:S01]  /*8780*/  @P1 LEA R2, R2, UR44, 0x3 ;  /* 0x0000002c02021c11 */ /* 0x000fe2000f8e18ff */
[----:B------:R-:W-:Y:S04]  /*8790*/  UISETP.NE.AND UP0, UPT, UR4, 0x3, UPT ;  /* 0x000000030400788c */ /* 0x000fe8000bf05270 */
[----:B------:R-:W-:Y:S01]  /*87a0*/  @P1 VIADD R2, R2, 0x108 ;  /* 0x0000010802021836 */ /* 0x000fe20000000000 */
[----:B------:R-:W-:Y:S04]  /*87b0*/  USEL UR52, UR4, URZ, UP0 ;  /* 0x000000ff04347287 */ /* 0x000fe80008000000 */
[----:B-1----:R-:W-:Y:S04]  /*87c0*/  @P1 PRMT R0, R0, 0x654, R2 ;  /* 0x0000065400001816 */ /* 0x002fe80000000002 */
[----:B------:R1:W-:Y:S04]  /*87d0*/  @P1 SYNCS.ARRIVE.TRANS64.RED.A1T0 RZ, [R0+URZ], RZ ;  /* 0x000000ff00ff19a7 */ /* 0x0003e800081004ff */
.L_x_125:
[----:B------:R-:W2:Y:S01]  /*87e0*/  @P1 SYNCS.PHASECHK.TRANS64.TRYWAIT P0, [R20+URZ+0xf0], R3 ;  /* 0x0000f003140015a7 */ /* 0x000ea200080011ff */
[----:B------:R-:W-:Y:S01]  /*87f0*/  BSSY B1, `(.L_x_126) ;  /* 0x0000019000017945 */ /* 0x000fe20003800000 */
[----:B--2---:R-:W-:Y:S03]  /*8800*/  @P1 SEL R107, RZ, 0x1, !P0 ;  /* 0x00000001ff6b1807 */ /* 0x004fe60004000000 */
[----:B------:R-:W-:Y:S05]  /*8810*/  @!P1 BRA `(.L_x_127) ;  /* 0x0000000000589947 */ /* 0x000fea0003800000 */
[----:B------:R-:W-:Y:S01]  /*8820*/  ISETP.NE.AND P1, PT, R113, RZ, PT ;  /* 0x000000ff7100720c */ /* 0x000fe20003f25270 */
[----:B------:R-:W-:Y:S01]  /*8830*/  BSSY B0, `(.L_x_128) ;  /* 0x0000009000007945 */ /* 0x000fe20003800000 */
[----:B------:R-:W-:Y:S11]  /*8840*/  ISETP.NE.AND P0, PT, R107, RZ, PT ;  /* 0x000000ff6b00720c */ /* 0x000ff60003f05270 */
[----:B------:R-:W-:Y:S05]  /*8850*/  @P1 IMAD R3, R106, 0x1000, R99 ;  /* 0x000010006a031824 */ /* 0x000fea00078e0263 */
[----:B------:R-:W-:Y:S05]  /*8860*/  @P1 IADD3 R2, PT, PT, R3, UR44, RZ ;  /* 0x0000002c03021c10 */ /* 0x000fea000fffe0ff */
[----:B------:R-:W-:Y:S01]  /*8870*/  @P1 IMAD.IADD R2, R98, 0x1, R2 ;  /* 0x0000000162021824 */ /* 0x000fe200078e0202 */
[----:B------:R-:W-:Y:S06]  /*8880*/  @P0 BRA `(.L_x_129) ;  /* 0x00000000000c0947 */ /* 0x000fec0003800000 */
[----:B-1----:R-:W-:Y:S04]  /*8890*/  SHF.L.U32 R0, R112, 0x1f, RZ ;  /* 0x0000001f70007819 */ /* 0x002fe800000006ff */
[----:B------:R-:W1:Y:S02]  /*88a0*/  SYNCS.PHASECHK.TRANS64.TRYWAIT P0, [R20+URZ+0xf0], R0 ;  /* 0x0000f000140075a7 */ /* 0x000e6400080011ff */
[----:B-1----:R-:W-:Y:S05]  /*88b0*/  @!P0 BRA `(.L_x_130) ;  /* 0x0000003c00c48947 */ /* 0x002fea0003800000 */
.L_x_129:
[----:B------:R-:W-:Y:S05]  /*88c0*/  BSYNC B0 ;  /* 0x0000000000007941 */ /* 0x000fea0003800000 */
.L_x_128:
[----:B------:R-:W-:Y:S01]  /*88d0*/  ISETP.NE.AND P0, PT, R113, RZ, PT ;  /* 0x000000ff7100720c */ /* 0x000fe20003f05270 */
[----:B------:R-:W-:Y:S11]  /*88e0*/  VIADD R106, R106, 0x1 ;  /* 0x000000016a6a7836 */ /* 0x000ff60000000000 */
[----:B------:R-:W-:Y:S01]  /*88f0*/  @!UPT UIADD3 URZ, UPT, UPT, URZ, URZ, URZ ;  /* 0x000000fffffff290 */ /* 0x000fe2000fffe0ff */
[----:B------:R2:W4:Y:S04]  /*8900*/  @P0 LDS.128 R52, [R3+UR44+0x200] ;  /* 0x0002002c03340984 */ /* 0x0005280008000c00 */
[----:B------:R2:W2:Y:S04]  /*8910*/  @P0 LDS.128 R64, [R3+UR44+0xa00] ;  /* 0x000a002c03400984 */ /* 0x0004a80008000c00 */
[----:B------:R2:W2:Y:S04]  /*8920*/  @P0 LDS.128 R56, [R2+0x200] ;  /* 0x0002000002380984 */ /* 0x0004a80000000c00 */
[----:B------:R2:W2:Y:S01]  /*8930*/  @P0 LDS.128 R68, [R2+0xa00] ;  /* 0x000a000002440984 */ /* 0x0004a20000000c00 */
[C---:B------:R-:W-:Y:S04]  /*8940*/  ISETP.NE.AND P0, PT, R106.reuse, 0x3, PT ;  /* 0x000000036a00780c */ /* 0x040fe80003f05270 */
[----:B-1----:R-:W-:Y:S02]  /*8950*/  SEL R0, RZ, 0x1, P0 ;  /* 0x00000001ff007807 */ /* 0x002fe40000000000 */
[----:B------:R-:W-:Y:S02]  /*8960*/  SEL R106, R106, RZ, P0 ;  /* 0x000000ff6a6a7207 */ /* 0x000fe40000000000 */
[----:B------:R-:W-:Y:S02]  /*8970*/  LOP3.LUT R112, R112, R0, RZ, 0x3c, !PT ;  /* 0x0000000070707212 */ /* 0x000fe400078e3cff */
.L_x_127:
[----:B------:R-:W-:Y:S05]  /*8980*/  BSYNC B1 ;  /* 0x0000000000017941 */ /* 0x000fea0003800000 */
.L_x_126:
[----:B--2---:R-:W-:Y:S05]  /*8990*/  VIADD R3, R105, 0x400000 ;  /* 0x0040000069037836 */ /* 0x004fea0000000000 */
[----:B-1----:R-:W-:Y:S04]  /*89a0*/  SHF.R.U32.HI R0, RZ, 0x15, R3 ;  /* 0x00000015ff007819 */ /* 0x002fe80000011603 */
[----:B------:R-:W-:Y:S04]  /*89b0*/  LOP3.LUT R2, R0, 0x3, RZ, 0xc0, !PT ;  /* 0x0000000300027812 */ /* 0x000fe800078ec0ff */
[----:B------:R-:W-:Y:S11]  /*89c0*/  ISETP.NE.AND P0, PT, R84, R2, PT ;  /* 0x000000025400720c */ /* 0x000ff60003f05270 */
[----:B------:R-:W-:Y:S02]  /*89d0*/  @!UPT UIADD3 URZ, UPT, UPT, URZ, URZ, URZ ;  /* 0x000000fffffff290 */ /* 0x000fe4000fffe0ff */
[----:B------:R-:W-:Y:S05]  /*89e0*/  @P0 BRA `(.L_x_131) ;  /* 0x0000000000bc0947 */ /* 0x000fea0003800000 */
[----:B------:R-:W-:Y:S02]  /*89f0*/  LOP3.LUT P0, RZ, R0, 0x3, R86, 0x48, !PT ;  /* 0x0000000300ff7812 */ /* 0x000fe40007804856 */
[----:B------:R-:W-:Y:S11]  /*8a00*/  MOV R16, R3 ;  /* 0x0000000300107202 */ /* 0x000ff60000000f00 */
[----:B------:R-:W-:Y:S05]  /*8a10*/  @!P0 BRA `(.L_x_132) ;  /* 0x0000000000408947 */ /* 0x000fea0003800000 */
[----:B------:R-:W1:Y:S01]  /*8a20*/  LDCU.64 UR8, c[0x4][0x70] ;  /* 0x01000e00ff0877ac */ /* 0x000e620008000a00 */
[----:B------:R-:W-:Y:S01]  /*8a30*/  MOV R15, 0x0 ;  /* 0x00000000000f7802 */ /* 0x000fe20000000f00 */
[----:B------:R-:W-:Y:S02]  /*8a40*/  HFMA2 R12, -RZ, RZ, 0, 5.9604644775390625e-08 ;  /* 0x00000001ff0c7431 */ /* 0x000fe400000001ff */
[----:B------:R-:W-:Y:S02]  /*8a50*/  IMAD.MOV.U32 R8, RZ, RZ, 0x192 ;  /* 0x00000192ff087424 */ /* 0x000fe400078e00ff */
[----:B------:R-:W-:Y:S01]  /*8a60*/  IMAD.MOV.U32 R13, RZ, RZ, RZ ;  /* 0x000000ffff0d7224 */ /* 0x000fe200078e00ff */
[----:B------:R-:W2:Y:S01]  /*8a70*/  LDCU.64 UR6, c[0x4][0x78] ;  /* 0x01000f00ff0677ac */ /* 0x000ea20008000a00 */
[----:B------:R-:W3:Y:S01]  /*8a80*/  LDC.64 R14, c[0x4][R15] ;  /* 0x010000000f0e7b82 */ /* 0x000ee20000000a00 */
[----:B------:R-:W5:Y:S01]  /*8a90*/  LDCU.64 UR4, c[0x4][0x10] ;  /* 0x01000200ff0477ac */ /* 0x000f620008000a00 */
[----:B-1----:R-:W-:Y:S01]  /*8aa0*/  MOV R5, UR9 ;  /* 0x0000000900057c02 */ /* 0x002fe20008000f00 */
[----:B------:R-:W-:Y:S01]  /*8ab0*/  IMAD.U32 R4, RZ, RZ, UR8 ;  /* 0x00000008ff047e24 */ /* 0x000fe2000f8e00ff */
[----:B--2---:R-:W-:Y:S01]  /*8ac0*/  MOV R7, UR7 ;  /* 0x0000000700077c02 */ /* 0x004fe20008000f00 */
[----:B------:R-:W-:Y:S01]  /*8ad0*/  IMAD.U32 R6, RZ, RZ, UR6 ;  /* 0x00000006ff067e24 */ /* 0x000fe2000f8e00ff */
[----:B-----5:R-:W-:Y:S01]  /*8ae0*/  MOV R11, UR5 ;  /* 0x00000005000b7c02 */ /* 0x020fe20008000f00 */
[----:B------:R-:W-:Y:S02]  /*8af0*/  IMAD.U32 R10, RZ, RZ, UR4 ;  /* 0x00000004ff0a7e24 */ /* 0x000fe4000f8e00ff */
[----:B------:R-:W-:Y:S07]  /*8b00*/  LEPC R20, `(.L_x_132) ;  /* 0x000000001014794e */ /* 0x000fee0000000000 */
[----:B---34-:R-:W-:Y:S05]  /*8b10*/  CALL.ABS.NOINC R14 ;  /* 0x000000000e007343 */ /* 0x018fea0003c00000 */
.L_x_132:
        /* <DEDUP_REMOVED lines=23> */
.L_x_133:
[----:B------:R-:W-:Y:S05]  /*8c90*/  WARPSYNC.ALL ;  /* 0x0000000000007948 */ /* 0x000fea0003800000 */
[----:B------:R-:W-:Y:S11]  /*8ca0*/  R2UR UR4, R16 ;  /* 0x00000000100472ca */ /* 0x000ff600000e0000 */
[----:B------:R-:W-:Y:S02]  /*8cb0*/  @!UPT UIADD3 URZ, UPT, UPT, URZ, URZ, URZ ;  /* 0x000000fffffff290 */ /* 0x000fe4000fffe0ff */
[----:B------:R-:W1:Y:S02]  /*8cc0*/  LDTM.x16 R4, tmem[UR4+0x20] ;  /* 0x00002004000479ee */ /* 0x000e640008240000 */
[----:B-1----:R-:W-:Y:S01]  /*8cd0*/  NOP ;  /* 0x0000000000007918 */ /* 0x002fe20000000000 */
.L_x_131:
[----:B----4-:R-:W-:Y:S01]  /*8ce0*/  SHF.L.U32 R3, R52, 0x10, RZ ;  /* 0x0000001034037819 */ /* 0x010fe200000006ff */
[C---:B------:R-:W-:Y:S01]  /*8cf0*/  FMUL R0, R43.reuse, R24 ;  /* 0x000000182b007220 */ /* 0x040fe20000400000 */
[----:B------:R-:W-:Y:S01]  /*8d00*/  ISETP.NE.AND P1, PT, R84, R2, PT ;  /* 0x000000025400720c */ /* 0x000fe20003f25270 */
[----:B------:R-:W-:Y:S01]  /*8d10*/  FMUL R2, R43, R25 ;  /* 0x000000192b027220 */ /* 0x000fe20000400000 */
[----:B------:R-:W-:Y:S01]  /*8d20*/  LOP3.LUT R21, R52, 0xffff0000, RZ, 0xc0, !PT ;  /* 0xffff000034157812 */ /* 0x000fe200078ec0ff */
[----:B------:R-:W-:Y:S01]  /*8d30*/  FFMA R0, R45, R3, R0 ;  /* 0x000000032d007223 */ /* 0x000fe20000000000 */
[----:B------:R-:W-:Y:S01]  /*8d40*/  SHF.L.U32 R22, R53, 0x10, RZ ;  /* 0x0000001035167819 */ /* 0x000fe200000006ff */
[----:B------:R-:W-:Y:S01]  /*8d50*/  FMUL R3, R43, R26 ;  /* 0x0000001a2b037220 */ /* 0x000fe20000400000 */
[----:B------:R-:W-:Y:S01]  /*8d60*/  LOP3.LUT R23, R53, 0xffff0000, RZ, 0xc0, !PT ;  /* 0xffff000035177812 */ /* 0x000fe200078ec0ff */
[----:B------:R-:W-:Y:S01]  /*8d70*/  FMUL R20, R43, R27 ;  /* 0x0000001b2b147220 */ /* 0x000fe20000400000 */
[----:B------:R-:W-:Y:S01]  /*8d80*/  SHF.L.U32 R40, R54, 0x10, RZ ;  /* 0x0000001036287819 */ /* 0x000fe200000006ff */
[----:B------:R-:W-:Y:S01]  /*8d90*/  FFMA R2, R45, R21, R2 ;  /* 0x000000152d027223 */ /* 0x000fe20000000002 */
[----:B------:R-:W-:Y:S01]  /*8da0*/  LOP3.LUT R41, R57, 0xffff0000, RZ, 0xc0, !PT ;  /* 0xffff000039297812 */ /* 0x000fe200078ec0ff */
[C---:B------:R-:W-:Y:S01]  /*8db0*/  FFMA R3, R45.reuse, R22, R3 ;  /* 0x000000162d037223 */ /* 0x040fe20000000003 */
[----:B------:R-:W-:Y:S01]  /*8dc0*/  LOP3.LUT R42, R66, 0xffff0000, RZ, 0xc0, !PT ;  /* 0xffff0000422a7812 */ /* 0x000fe200078ec0ff */
[----:B------:R-:W-:Y:S01]  /*8dd0*/  FFMA R20, R45, R23, R20 ;  /* 0x000000172d147223 */ /* 0x000fe20000000014 */
[----:B------:R-:W-:Y:S01]  /*8de0*/  LOP3.LUT R23, R54, 0xffff0000, RZ, 0xc0, !PT ;  /* 0xffff000036177812 */ /* 0x000fe200078ec0ff */
[C---:B------:R-:W-:Y:S01]  /*8df0*/  FMUL R21, R43.reuse, R28 ;  /* 0x0000001c2b157220 */ /* 0x040fe20000400000 */
[----:B------:R-:W-:Y:S01]  /*8e00*/  F2FP.BF16.F32.PACK_AB R48, R2, R0 ;  /* 0x000000000230723e */ /* 0x000fe200000010ff */
[----:B------:R-:W-:Y:S01]  /*8e10*/  FMUL R22, R43, R29 ;  /* 0x0000001d2b167220 */ /* 0x000fe20000400000 */
[----:B---3--:R-:W-:Y:S01]  /*8e20*/  F2FP.BF16.F32.PACK_AB R49, R20, R3 ;  /* 0x000000031431723e */ /* 0x008fe200000010ff */
[----:B------:R-:W-:Y:S01]  /*8e30*/  FFMA R21, R45, R40, R21 ;  /* 0x000000282d157223 */ /* 0x000fe20000000015 */
[----:B------:R-:W-:Y:S01]  /*8e40*/  SHF.L.U32 R20, R55, 0x10, RZ ;  /* 0x0000001037147819 */ /* 0x000fe200000006ff */
[----:B------:R-:W-:Y:S01]  /*8e50*/  FFMA R22, R45, R23, R22 ;  /* 0x000000172d167223 */ /* 0x000fe20000000016 */
[----:B------:R-:W-:Y:S01]  /*8e60*/  LOP3.LUT R23, R55, 0xffff0000, RZ, 0xc0, !PT ;  /* 0xffff000037177812 */ /* 0x000fe200078ec0ff */
[C---:B------:R-:W-:Y:S01]  /*8e70*/  FMUL R0, R43.reuse, R30 ;  /* 0x0000001e2b007220 */ /* 0x040fe20000400000 */
[----:B------:R-:W-:Y:S01]  /*8e80*/  SHF.L.U32 R40, R56, 0x10, RZ ;  /* 0x0000001038287819 */ /* 0x000fe200000006ff */
[C---:B------:R-:W-:Y:S01]  /*8e90*/  FMUL R2, R43.reuse, R31 ;  /* 0x0000001f2b027220 */ /* 0x040fe20000400000 */
[----:B------:R-:W-:Y:S01]  /*8ea0*/  F2FP.BF16.F32.PACK_AB R50, R22, R21 ;  /* 0x000000151632723e */ /* 0x000fe200000010ff */
[----:B------:R-:W-:Y:S01]  /*8eb0*/  FMUL R3, R43, R32 ;  /* 0x000000202b037220 */ /* 0x000fe20000400000 */
[----:B------:R-:W-:Y:S01]  /*8ec0*/  SHF.L.U32 R44, R67, 0x10, RZ ;  /* 0x00000010432c7819 */ /* 0x000fe200000006ff */
[----:B------:R-:W-:Y:S01]  /*8ed0*/  FFMA R0, R45, R20, R0 ;  /* 0x000000142d007223 */ /* 0x000fe20000000000 */
[----:B------:R-:W-:Y:S01]  /*8ee0*/  LOP3.LUT R46, R67, 0xffff0000, RZ, 0xc0, !PT ;  /* 0xffff0000432e7812 */ /* 0x000fe200078ec0ff */
[C---:B------:R-:W-:Y:S01]  /*8ef0*/  FFMA R2, R45.reuse, R23, R2 ;  /* 0x000000172d027223 */ /* 0x040fe20000000002 */
[----:B------:R-:W-:Y:S01]  /*8f00*/  LOP3.LUT R23, R56, 0xffff0000, RZ, 0xc0, !PT ;  /* 0xffff000038177812 */ /* 0x000fe200078ec0ff */
[----:B------:R-:W-:Y:S01]  /*8f10*/  FFMA R3, R45, R40, R3 ;  /* 0x000000282d037223 */ /* 0x000fe20000000003 */
[----:B------:R-:W-:Y:S01]  /*8f20*/  SHF.L.U32 R40, R57, 0x10, RZ ;  /* 0x0000001039287819 */ /* 0x000fe200000006ff */
[C---:B------:R-:W-:Y:S01]  /*8f30*/  FMUL R20, R43.reuse, R33 ;  /* 0x000000212b147220 */ /* 0x040fe20000400000 */
[----:B------:R-:W-:Y:S01]  /*8f40*/  F2FP.BF16.F32.PACK_AB R51, R2, R0 ;  /* 0x000000000233723e */ /* 0x000fe200000010ff */
[C---:B------:R-:W-:Y:S01]  /*8f50*/  FMUL R21, R43.reuse, R34 ;  /* 0x000000222b157220 */ /* 0x040fe20000400000 */
[----:B------:R-:W-:Y:S01]  /*8f60*/  MOV R47, UR46 ;  /* 0x0000002e002f7c02 */ /* 0x000fe20008000f00 */
[----:B------:R-:W-:Y:S01]  /*8f70*/  FMUL R22, R43, R35 ;  /* 0x000000232b167220 */ /* 0x000fe20000400000 */
[----:B------:R-:W-:Y:S01]  /*8f80*/  ISETP.NE.AND P0, PT, R84, RZ, PT ;  /* 0x000000ff5400720c */ /* 0x000fe20003f05270 */
[C---:B------:R-:W-:Y:S01]  /*8f90*/  FFMA R20, R45.reuse, R23, R20 ;  /* 0x000000172d147223 */ /* 0x040fe20000000014 */
[C---:B------:R-:W-:Y:S01]  /*8fa0*/  SHF.L.U32 R23, R58.reuse, 0x10, RZ ;  /* 0x000000103a177819 */ /* 0x040fe200000006ff */
[C---:B------:R-:W-:Y:S01]  /*8fb0*/  FFMA R21, R45.reuse, R40, R21 ;  /* 0x000000282d157223 */ /* 0x040fe20000000015 */
[----:B------:R-:W-:Y:S01]  /*8fc0*/  LOP3.LUT R40, R58, 0xffff0000, RZ, 0xc0, !PT ;  /* 0xffff00003a287812 */ /* 0x000fe200078ec0ff */
[----:B------:R-:W-:Y:S01]  /*8fd0*/  FFMA R22, R45, R41, R22 ;  /* 0x000000292d167223 */ /* 0x000fe20000000016 */
[----:B------:R-:W-:Y:S01]  /*8fe0*/  F2FP.BF16.F32.PACK_AB R60, R20, R3 ;  /* 0x00000003143c723e */ /* 0x000fe200000010ff */
[----:B------:R-:W-:Y:S01]  /*8ff0*/  FMUL R0, R43, R36 ;  /* 0x000000242b007220 */ /* 0x000fe20000400000 */
[----:B------:R-:W-:Y:S01]  /*9000*/  LOP3.LUT R41, R65, 0xffff0000, RZ, 0xc0, !PT ;  /* 0xffff000041297812 */ /* 0x000fe200078ec0ff */
[----:B------:R-:W-:Y:S01]  /*9010*/  FMUL R2, R43, R37 ;  /* 0x000000252b027220 */ /* 0x000fe20000400000 */
[----:B------:R-:W-:Y:S01]  /*9020*/  F2FP.BF16.F32.PACK_AB R61, R22, R21 ;  /* 0x00000015163d723e */ /* 0x000fe200000010ff */
[----:B------:R-:W-:Y:S01]  /*9030*/  FFMA R0, R45, R23, R0 ;  /* 0x000000172d007223 */ /* 0x000fe20000000000 */
[----:B------:R-:W-:Y:S01]  /*9040*/  SHF.L.U32 R22, R59, 0x10, RZ ;  /* 0x000000103b167819 */ /* 0x000fe200000006ff */
[----:B------:R-:W-:Y:S01]  /*9050*/  FFMA R2, R45, R40, R2 ;  /* 0x000000282d027223 */ /* 0x000fe20000000002 */
[----:B------:R-:W-:Y:S01]  /*9060*/  LOP3.LUT R23, R59, 0xffff0000, RZ, 0xc0, !PT ;  /* 0xffff00003b177812 */ /* 0x000fe200078ec0ff */
[C---:B------:R-:W-:Y:S01]  /*9070*/  FMUL R3, R43.reuse, R38 ;  /* 0x000000262b037220 */ /* 0x040fe20000400000 */
[----:B------:R-:W-:Y:S01]  /*9080*/  SHF.L.U32 R40, R64, 0x10, RZ ;  /* 0x0000001040287819 */ /* 0x000fe200000006ff */
[C---:B------:R-:W-:Y:S01]  /*9090*/  FMUL R20, R43.reuse, R39 ;  /* 0x000000272b147220 */ /* 0x040fe20000400000 */
[----:B------:R-:W-:Y:S01]  /*90a0*/  FMUL R21, R43, R4 ;  /* 0x000000042b157220 */ /* 0x000fe20000400000 */
[C---:B------:R-:W-:Y:S01]  /*90b0*/  FFMA R3, R45.reuse, R22, R3 ;  /* 0x000000162d037223 */ /* 0x040fe20000000003 */
[----:B------:R-:W-:Y:S01]  /*90c0*/  F2FP.BF16.F32.PACK_AB R62, R2, R0 ;  /* 0x00000000023e723e */ /* 0x000fe200000010ff */
[C---:B------:R-:W-:Y:S01]  /*90d0*/  FFMA R20, R45.reuse, R23, R20 ;  /* 0x000000172d147223 */ /* 0x040fe20000000014 */
[----:B------:R-:W-:Y:S01]  /*90e0*/  FFMA R21, R45, R40, R21 ;  /* 0x000000282d157223 */ /* 0x000fe20000000015 */
[----:B------:R-:W-:Y:S01]  /*90f0*/  LOP3.LUT R23, R64, 0xffff0000, RZ, 0xc0, !PT ;  /* 0xffff000040177812 */ /* 0x000fe200078ec0ff */
[----:B------:R-:W-:Y:S01]  /*9100*/  FMUL R0, R43, R5 ;  /* 0x000000052b007220 */ /* 0x000fe20000400000 */
[----:B------:R-:W-:Y:S01]  /*9110*/  SHF.L.U32 R40, R65, 0x10, RZ ;  /* 0x0000001041287819 */ /* 0x000fe200000006ff */
[C---:B------:R-:W-:Y:S01]  /*9120*/  FMUL R2, R43.reuse, R6 ;  /* 0x000000062b027220 */ /* 0x040fe20000400000 */
[----:B------:R-:W-:Y:S01]  /*9130*/  FMUL R22, R43, R7 ;  /* 0x000000072b167220 */ /* 0x000fe20000400000 */
[C---:B------:R-:W-:Y:S01]  /*9140*/  FFMA R0, R45.reuse, R23, R0 ;  /* 0x000000172d007223 */ /* 0x040fe20000000000 */
[----:B------:R-:W-:Y:S01]  /*9150*/  F2FP.BF16.F32.PACK_AB R63, R20, R3 ;  /* 0x00000003143f723e */ /* 0x000fe200000010ff */
[C---:B------:R-:W-:Y:S01]  /*9160*/  FFMA R2, R45.reuse, R40, R2 ;  /* 0x000000282d027223 */ /* 0x040fe20000000002 */
[----:B------:R-:W-:Y:S01]  /*9170*/  FFMA R22, R45, R41, R22 ;  /* 0x000000292d167223 */ /* 0x000fe20000000016 */
[----:B------:R-:W-:Y:S01]  /*9180*/  SHF.L.U32 R41, R66, 0x10, RZ ;  /* 0x0000001042297819 */ /* 0x000fe200000006ff */
[C---:B------:R-:W-:Y:S01]  /*9190*/  FMUL R3, R43.reuse, R8 ;  /* 0x000000082b037220 */ /* 0x040fe20000400000 */
[C---:B------:R-:W-:Y:S01]  /*91a0*/  FMUL R20, R43.reuse, R9 ;  /* 0x000000092b147220 */ /* 0x040fe20000400000 */
[C---:B------:R-:W-:Y:S01]  /*91b0*/  FMUL R23, R43.reuse, R10 ;  /* 0x0000000a2b177220 */ /* 0x040fe20000400000 */
[----:B------:R-:W-:Y:S01]  /*91c0*/  FMUL R40, R43, R11 ;  /* 0x0000000b2b287220 */ /* 0x000fe20000400000 */
[C---:B------:R-:W-:Y:S01]  /*91d0*/  FFMA R3, R45.reuse, R41, R3 ;  /* 0x000000292d037223 */ /* 0x040fe20000000003 */
[C---:B------:R-:W-:Y:S01]  /*91e0*/  FFMA R20, R45.reuse, R42, R20 ;  /* 0x0000002a2d147223 */ /* 0x040fe20000000014 */
[C---:B------:R-:W-:Y:S01]  /*91f0*/  FFMA R23, R45.reuse, R44, R23 ;  /* 0x0000002c2d177223 */ /* 0x040fe20000000017 */
[----:B------:R-:W-:Y:S01]  /*9200*/  FFMA R40, R45, R46, R40 ;  /* 0x0000002e2d287223 */ /* 0x000fe20000000028 */
[----:B------:R-:W-:Y:S01]  /*9210*/  F2FP.BF16.F32.PACK_AB R100, R0, R21 ;  /* 0x000000150064723e */ /* 0x000fe200000010ff */
[----:B------:R-:W1:Y:S01]  /*9220*/  S2R R46, SR_CgaCtaId ;  /* 0x00000000002e7919 */ /* 0x000e620000008800 */
[----:B------:R-:W-:Y:S01]  /*9230*/  SHF.L.U32 R42, R68, 0x10, RZ ;  /* 0x00000010442a7819 */ /* 0x000fe200000006ff */
[C---:B------:R-:W-:Y:S01]  /*9240*/  FMUL R41, R43.reuse, R12 ;  /* 0x0000000c2b297220 */ /* 0x040fe20000400000 */
[----:B------:R-:W-:Y:S01]  /*9250*/  F2FP.BF16.F32.PACK_AB R101, R22, R2 ;  /* 0x000000021665723e */ /* 0x000fe200000010ff */
[C---:B------:R-:W-:Y:S01]  /*9260*/  FMUL R0, R43.reuse, R13 ;  /* 0x0000000d2b007220 */ /* 0x040fe20000400000 */
[----:B------:R-:W-:Y:S01]  /*9270*/  LOP3.LUT R21, R68, 0xffff0000, RZ, 0xc0, !PT ;  /* 0xffff000044157812 */ /* 0x000fe200078ec0ff */
[----:B------:R-:W-:Y:S01]  /*9280*/  FMUL R2, R43, R14 ;  /* 0x0000000e2b027220 */ /* 0x000fe20000400000 */
[----:B------:R-:W-:Y:S01]  /*9290*/  F2FP.BF16.F32.PACK_AB R103, R40, R23 ;  /* 0x000000172867723e */ /* 0x000fe200000010ff */
[----:B------:R-:W-:Y:S01]  /*92a0*/  FFMA R41, R45, R42, R41 ;  /* 0x0000002a2d297223 */ /* 0x000fe20000000029 */
[----:B------:R-:W-:Y:S01]  /*92b0*/  SHF.L.U32 R22, R69, 0x10, RZ ;  /* 0x0000001045167819 */ /* 0x000fe200000006ff */
[----:B------:R-:W-:Y:S01]  /*92c0*/  FFMA R0, R45, R21, R0 ;  /* 0x000000152d007223 */ /* 0x000fe20000000000 */
[----:B------:R-:W-:Y:S01]  /*92d0*/  F2FP.BF16.F32.PACK_AB R102, R20, R3 ;  /* 0x000000031466723e */ /* 0x000fe200000010ff */
[----:B------:R-:W-:Y:S01]  /*92e0*/  FMUL R3, R43, R15 ;  /* 0x0000000f2b037220 */ /* 0x000fe20000400000 */
[----:B------:R-:W-:Y:S01]  /*92f0*/  LOP3.LUT R23, R69, 0xffff0000, RZ, 0xc0, !PT ;  /* 0xffff000045177812 */ /* 0x000fe200078ec0ff */
[----:B------:R-:W-:Y:S01]  /*9300*/  FMUL R20, R43, R16 ;  /* 0x000000102b147220 */ /* 0x000fe20000400000 */
[C---:B------:R-:W-:Y:S01]  /*9310*/  SHF.L.U32 R40, R70.reuse, 0x10, RZ ;  /* 0x0000001046287819 */ /* 0x040fe200000006ff */
[----:B------:R-:W-:Y:S01]  /*9320*/  FFMA R2, R45, R22, R2 ;  /* 0x000000162d027223 */ /* 0x000fe20000000002 */
[----:B------:R-:W-:Y:S01]  /*9330*/  FMUL R21, R43, R17 ;  /* 0x000000112b157220 */ /* 0x000fe20000400000 */
[----:B------:R-:W-:Y:S01]  /*9340*/  FFMA R3, R45, R23, R3 ;  /* 0x000000172d037223 */ /* 0x000fe20000000003 */
[----:B------:R-:W-:Y:S01]  /*9350*/  @!P1 LEA R47, R47, R99, 0xc ;  /* 0x000000632f2f9211 */ /* 0x000fe200078e60ff */
[----:B------:R-:W-:Y:S01]  /*9360*/  FFMA R20, R45, R40, R20 ;  /* 0x000000282d147223 */ /* 0x000fe20000000014 */
[----:B------:R-:W-:Y:S01]  /*9370*/  LOP3.LUT R40, R70, 0xffff0000, RZ, 0xc0, !PT ;  /* 0xffff000046287812 */ /* 0x000fe200078ec0ff */
[----:B------:R-:W-:Y:S01]  /*9380*/  FMUL R22, R43, R18 ;  /* 0x000000122b167220 */ /* 0x000fe20000400000 */
[----:B------:R-:W-:Y:S01]  /*9390*/  F2FP.BF16.F32.PACK_AB R108, R0, R41 ;  /* 0x00000029006c723e */ /* 0x000fe200000010ff */
[----:B------:R2:W-:Y:S01]  /*93a0*/  @!P1 STS.128 [R47+UR44+0x200], R48 ;  /* 0x000200302f009988 */ /* 0x0005e20008000c2c */
[----:B------:R-:W-:Y:S01]  /*93b0*/  SHF.L.U32 R42, R71, 0x10, RZ ;  /* 0x00000010472a7819 */ /* 0x000fe200000006ff */
[----:B------:R-:W-:Y:S01]  /*93c0*/  FFMA R21, R45, R40, R21 ;  /* 0x000000282d157223 */ /* 0x000fe20000000015 */
[----:B------:R-:W-:Y:S01]  /*93d0*/  @!P1 IADD3 R40, PT, PT, R47, UR44, RZ ;  /* 0x0000002c2f289c10 */ /* 0x000fe2000fffe0ff */
[----:B------:R-:W-:Y:S01]  /*93e0*/  FMUL R23, R43, R19 ;  /* 0x000000132b177220 */ /* 0x000fe20000400000 */
[----:B------:R-:W-:Y:S01]  /*93f0*/  LOP3.LUT R44, R71, 0xffff0000, RZ, 0xc0, !PT ;  /* 0xffff0000472c7812 */ /* 0x000fe200078ec0ff */
[----:B------:R-:W-:Y:S01]  /*9400*/  FFMA R22, R45, R42, R22 ;  /* 0x0000002a2d167223 */ /* 0x000fe20000000016 */
[----:B------:R-:W-:Y:S02]  /*9410*/  @!P1 IADD3 R40, PT, PT, R98, R40, RZ ;  /* 0x0000002862289210 */ /* 0x000fe40007ffe0ff */
[----:B------:R-:W-:Y:S01]  /*9420*/  F2FP.BF16.F32.PACK_AB R109, R3, R2 ;  /* 0x00000002036d723e */ /* 0x000fe200000010ff */
[----:B------:R-:W-:Y:S01]  /*9430*/  FFMA R23, R45, R44, R23 ;  /* 0x0000002c2d177223 */ /* 0x000fe20000000017 */
[----:B------:R-:W-:Y:S01]  /*9440*/  F2FP.BF16.F32.PACK_AB R110, R21, R20 ;  /* 0x00000014156e723e */ /* 0x000fe200000010ff */
[----:B------:R2:W-:Y:S03]  /*9450*/  @!P1 STS.128 [R40+0x200], R60 ;  /* 0x0002003c28009388 */ /* 0x0005e60000000c00 */
[----:B------:R-:W-:Y:S05]  /*9460*/  F2FP.BF16.F32.PACK_AB R111, R23, R22 ;  /* 0x00000016176f723e */ /* 0x000fea00000010ff */
[----:B------:R2:W-:Y:S08]  /*9470*/  @!P1 STS.128 [R47+UR44+0xa00], R100 ;  /* 0x000a00642f009988 */ /* 0x0005f00008000c2c */
[----:B------:R2:W-:Y:S01]  /*9480*/  @!P1 STS.128 [R40+0xa00], R108 ;  /* 0x000a006c28009388 */ /* 0x0005e20000000c00 */
[----:B------:R-:W-:Y:S01]  /*9490*/  @!PT LDS RZ, [RZ] ;  /* 0x00000000fffff984 */ /* 0x000fe20000000800 */
[----:B------:R-:W-:Y:S01]  /*94a0*/  @!PT LDS RZ, [RZ] ;  /* 0x00000000fffff984 */ /* 0x000fe20000000800 */
[----:B------:R-:W-:Y:S01]  /*94b0*/  @!PT LDS RZ, [RZ] ;  /* 0x00000000fffff984 */ /* 0x000fe20000000800 */
[----:B------:R-:W-:Y:S01]  /*94c0*/  @!PT LDS RZ, [RZ] ;  /* 0x00000000fffff984 */ /* 0x000fe20000000800 */
[----:B------:R3:W-:Y:S07]  /*94d0*/  MEMBAR.ALL.CTA ;  /* 0x0000000000007992 */ /* 0x0007ee0000008000 */
[----:B---3--:R-:W3:Y:S01]  /*94e0*/  FENCE.VIEW.ASYNC.S ;  /* 0x00000000000073c6 */ /* 0x008ee20000000000 */
[----:B------:R-:W-:Y:S05]  /*94f0*/  WARPSYNC.ALL ;  /* 0x0000000000007948 */ /* 0x000fea0003800000 */
[----:B------:R-:W-:Y:S01]  /*9500*/  BSSY.RECONVERGENT B0, `(.L_x_134) ;  /* 0x0000012000007945 */ /* 0x000fe20003800200 */
[----:B---3--:R-:W-:Y:S06]  /*9510*/  BAR.SYNC.DEFER_BLOCKING 0x1, 0x80 ;  /* 0x0042000000007b1d */ /* 0x008fec0000010000 */
[----:B-1----:R-:W-:Y:S05]  /*9520*/  @P0 BRA `(.L_x_135) ;  /* 0x00000000003c0947 */ /* 0x002fea0003800000 */
[----:B------:R-:W1:Y:S01]  /*9530*/  LDCU.64 UR6, c[0x0][0x348] ;  /* 0x00006900ff0677ac */ /* 0x000e620008000a00 */
[----:B------:R-:W-:Y:S02]  /*9540*/  ULEA UR5, UR46, UR44, 0xc ;  /* 0x0000002c2e057291 */ /* 0x000fe4000f8e60ff */
[----:B------:R-:W-:Y:S02]  /*9550*/  UIADD3 UR10, UPT, UPT, UR50, 0x40, URZ ;  /* 0x00000040320a7890 */ /* 0x000fe4000fffe0ff */
[----:B------:R-:W-:Y:S02]  /*9560*/  UIADD3 UR8, UPT, UPT, UR5, 0x200, URZ ;  /* 0x0000020005087890 */ /* 0x000fe4000fffe0ff */
[----:B------:R-:W-:Y:S01]  /*9570*/  UIADD3 UR12, UPT, UPT, UR5, 0xa00, URZ ;  /* 0x00000a00050c7890 */ /* 0x000fe2000fffe0ff */
[----:B------:R-:W-:Y:S01]  /*9580*/  UMOV UR9, UR49 ;  /* 0x0000003100097c82 */ /* 0x000fe20008000000 */
[----:B------:R-:W-:Y:S01]  /*9590*/  UMOV UR11, UR36 ;  /* 0x00000024000b7c82 */ /* 0x000fe20008000000 */
[----:B------:R-:W-:Y:S01]  /*95a0*/  UIADD3 UR13, UPT, UPT, UR49, 0x20, URZ ;  /* 0x00000020310d7890 */ /* 0x000fe2000fffe0ff */
[----:B------:R-:W-:Y:S01]  /*95b0*/  UMOV UR15, UR36 ;  /* 0x00000024000f7c82 */ /* 0x000fe20008000000 */
[----:B------:R-:W-:Y:S01]  /*95c0*/  UMOV UR14, UR10 ;  /* 0x0000000a000e7c82 */ /* 0x000fe20008000000 */
[----:B-1----:R-:W-:Y:S04]  /*95d0*/  UIADD3 UR4, UP0, UPT, UR6, 0xa80, URZ ;  /* 0x00000a8006047890 */ /* 0x002fe8000ff1e0ff */
[----:B------:R-:W-:Y:S09]  /*95e0*/  UIADD3.X UR5, UPT, UPT, URZ, UR7, URZ, UP0, !UPT ;  /* 0x00000007ff057290 */ /* 0x000ff200087fe4ff */
[----:B------:R1:W-:Y:S01]  /*95f0*/  UTMASTG.3D [UR8], [UR4] ;  /* 0x00000008040073b5 */ /* 0x0003e20008010000 */
[----:B------:R1:W-:Y:S02]  /*9600*/  UTMASTG.3D [UR12], [UR4] ;  /* 0x0000000c040073b5 */ /* 0x0003e40008010000 */
[----:B-1----:R0:W-:Y:S02]  /*9610*/  UTMACMDFLUSH ;  /* 0x00000000000079b7 */ /* 0x0021e40000000000 */
.L_x_135:
[----:B------:R-:W-:Y:S05]  /*9620*/  BSYNC.RECONVERGENT B0 ;  /* 0x0000000000007941 */ /* 0x000fea0003800200 */
.L_x_134:
[----:B------:R-:W-:Y:S01]  /*9630*/  UIADD3 UR4, UPT, UPT, UR46, 0x1, URZ ;  /* 0x000000012e047890 */ /* 0x000fe2000fffe0ff */
[----:B------:R-:W-:Y:S03]  /*9640*/  BSSY.RECONVERGENT B0, `(.L_x_136) ;  /* 0x0000007000007945 */ /* 0x000fe60003800200 */
[----:B------:R-:W-:Y:S04]  /*9650*/  UISETP.NE.AND UP0, UPT, UR4, 0x3, UPT ;  /* 0x000000030400788c */ /* 0x000fe8000bf05270 */
[----:B------:R-:W-:Y:S02]  /*9660*/  USEL UR45, UR4, URZ, UP0 ;  /* 0x000000ff042d7287 */ /* 0x000fe40008000000 */
[----:B------:R-:W-:Y:S04]  /*9670*/  UISETP.EQ.XOR UP0, UPT, UR47, 0x3, !UP0 ;  /* 0x000000032f00788c */ /* 0x000fe8000c702a70 */
[----:B------:R-:W-:Y:S01]  /*9680*/  UP2UR UR51, UPR, URZ, 0x1 ;  /* 0x00000001ff337883 */ /* 0x000fe20008000000 */
[----:B------:R-:W-:Y:S11]  /*9690*/  @P0 BRA `(.L_x_137) ;  /* 0x0000000000040947 */ /* 0x000ff60003800000 */
[----:B------:R-:W-:Y:S04]  /*96a0*/  DEPBAR.LE SB0, 0x1 ;  /* 0x000080400000791a */ /* 0x000fe80000000000 */
.L_x_137:
[----:B------:R-:W-:Y:S05]  /*96b0*/  BSYNC.RECONVERGENT B0 ;  /* 0x0000000000007941 */ /* 0x000fea0003800200 */
.L_x_136:
[----:B------:R-:W1:Y:S08]  /*96c0*/  S2UR UR4, SR_CgaCtaId ;  /* 0x00000000000479c3 */ /* 0x000e700000008800 */
[----:B------:R-:W-:Y:S01]  /*96d0*/  BAR.SYNC.DEFER_BLOCKING 0x1, 0x80 ;  /* 0x0042000000007b1d */ /* 0x000fe20000010000 */
[----:B------:R-:W-:Y:S01]  /*96e0*/  ISETP.NE.AND P1, PT, R97, RZ, PT ;  /* 0x000000ff6100720c */ /* 0x000fe20003f25270 */
[----:B------:R-:W-:Y:S01]  /*96f0*/  IMAD.U32 R0, RZ, RZ, UR52 ;  /* 0x00000034ff007e24 */ /* 0x000fe2000f8e00ff */
[----:B------:R-:W-:Y:S11]  /*9700*/  UIADD3 UR53, UPT, UPT, UR49, 0x10, URZ ;  /* 0x0000001031357890 */ /* 0x000ff6000fffe0ff */
[----:B------:R-:W-:Y:S05]  /*9710*/  @P1 LEA R0, R0, UR44, 0x3 ;  /* 0x0000002c00001c11 */ /* 0x000fea000f8e18ff */
[----:B------:R-:W-:Y:S01]  /*9720*/  @P1 VIADD R2, R0, 0x108 ;  /* 0x0000010800021836 */ /* 0x000fe20000000000 */
[----:B------:R-:W-:Y:S04]  /*9730*/  @P1 SHF.L.U32 R0, R112, 0x1f, RZ ;  /* 0x0000001f70001819 */ /* 0x000fe800000006ff */
[----:B------:R-:W-:Y:S01]  /*9740*/  @P1 PRMT R46, R46, 0x654, R2 ;  /* 0x000006542e2e1816 */ /* 0x000fe20000000002 */
[----:B------:R-:W-:Y:S01]  /*9750*/  UMOV UR44, 0x400 ;  /* 0x00000400002c7882 */ /* 0x000fe20000000000 */
[----:B------:R-:W-:Y:S01]  /*9760*/  BSSY B1, `(.L_x_138) ;  /* 0x0000021000017945 */ /* 0x000fe20003800000 */
[----:B-1----:R-:W-:Y:S01]  /*9770*/  ULEA UR44, UR4, UR44, 0x18 ;  /* 0x0000002c042c7291 */ /* 0x002fe2000f8ec0ff */
[----:B------:R-:W-:Y:S01]  /*9780*/  @P1 SYNCS.ARRIVE.TRANS64.RED.A1T0 RZ, [R46+URZ], RZ ;  /* 0x000000ff2eff19a7 */ /* 0x000fe200081004ff */
[----:B------:R-:W-:Y:S04]  /*9790*/  UIADD3 UR4, UPT, UPT, UR52, 0x1, URZ ;  /* 0x0000000134047890 */ /* 0x000fe8000fffe0ff */
[----:B------:R-:W-:Y:S01]  /*97a0*/  LEA R21, R106, UR44, 0x3 ;  /* 0x0000002c6a157c11 */ /* 0x000fe2000f8e18ff */
[----:B------:R-:W-:Y:S03]  /*97b0*/  UISETP.NE.AND UP0, UPT, UR4, 0x3, UPT ;  /* 0x000000030400788c */ /* 0x000fe6000bf05270 */
[----:B------:R1:W3:Y:S01]  /*97c0*/  @P1 SYNCS.PHASECHK.TRANS64.TRYWAIT P0, [R21+URZ+0xf0], R0 ;  /* 0x0000f000150015a7 */ /* 0x0002e200080011ff */
[----:B------:R-:W-:Y:S01]  /*97d0*/  USEL UR48, UR4, URZ, UP0 ;  /* 0x000000ff04307287 */ /* 0x000fe20008000000 */
[----:B-1----:R-:W-:Y:S01]  /*97e0*/  VIADD R0, R105, 0x10 ;  /* 0x0000001069007836 */ /* 0x002fe20000000000 */
[----:B---3--:R-:W-:Y:S01]  /*97f0*/  @P1 SEL R107, RZ, 0x1, !P0 ;  /* 0x00000001ff6b1807 */ /* 0x008fe20004000000 */
[----:B------:R-:W-:Y:S09]  /*9800*/  @!P1 BRA `(.L_x_139) ;  /* 0x0000000000589947 */ /* 0x000ff20003800000 */
[----:B------:R-:W-:Y:S01]  /*9810*/  ISETP.NE.AND P1, PT, R113, RZ, PT ;  /* 0x000000ff7100720c */ /* 0x000fe20003f25270 */
[----:B------:R-:W-:Y:S01]  /*9820*/  BSSY B0, `(.L_x_140) ;  /* 0x0000009000007945 */ /* 0x000fe20003800000 */
[----:B------:R-:W-:Y:S11]  /*9830*/  ISETP.NE.AND P0, PT, R107, RZ, PT ;  /* 0x000000ff6b00720c */ /* 0x000ff60003f05270 */
[----:B------:R-:W-:Y:S05]  /*9840*/  @P1 IMAD R3, R106, 0x1000, R99 ;  /* 0x000010006a031824 */ /* 0x000fea00078e0263 */
[----:B------:R-:W-:Y:S05]  /*9850*/  @P1 IADD3 R2, PT, PT, R3, UR44, RZ ;  /* 0x0000002c03021c10 */ /* 0x000fea000fffe0ff */
[----:B------:R-:W-:Y:S01]  /*9860*/  @P1 IMAD.IADD R2, R98, 0x1, R2 ;  /* 0x0000000162021824 */ /* 0x000fe200078e0202 */
[----:B------:R-:W-:Y:S06]  /*9870*/  @P0 BRA `(.L_x_141) ;  /* 0x00000000000c0947 */ /* 0x000fec0003800000 */
[----:B------:R-:W-:Y:S04]  /*9880*/  SHF.L.U32 R20, R112, 0x1f, RZ ;  /* 0x0000001f70147819 */ /* 0x000fe800000006ff */
[----:B------:R-:W1:Y:S02]  /*9890*/  SYNCS.PHASECHK.TRANS64.TRYWAIT P0, [R21+URZ+0xf0], R20 ;  /* 0x0000f014150075a7 */ /* 0x000e6400080011ff */
[----:B-1----:R-:W-:Y:S05]  /*98a0*/  @!P0 BRA `(.L_x_142) ;  /* 0x0000002c00dc8947 */ /* 0x002fea0003800000 */
.L_x_141:
[----:B------:R-:W-:Y:S05]  /*98b0*/  BSYNC B0 ;  /* 0x0000000000007941 */ /* 0x000fea0003800000 */
.L_x_140:
[----:B------:R-:W-:Y:S01]  /*98c0*/  ISETP.NE.AND P0, PT, R113, RZ, PT ;  /* 0x000000ff7100720c */ /* 0x000fe20003f05270 */
[----:B------:R-:W-:Y:S11]  /*98d0*/  VIADD R106, R106, 0x1 ;  /* 0x000000016a6a7836 */ /* 0x000ff60000000000 */
[----:B------:R-:W-:Y:S01]  /*98e0*/  @!UPT UIADD3 URZ, UPT, UPT, URZ, URZ, URZ ;  /* 0x000000fffffff290 */ /* 0x000fe2000fffe0ff */
[----:B------:R-:W3:Y:S04]  /*98f0*/  @P0 LDS.128 R52, [R3+UR44+0x200] ;  /* 0x0002002c03340984 */ /* 0x000ee80008000c00 */
[----:B------:R-:W4:Y:S04]  /*9900*/  @P0 LDS.128 R64, [R3+UR44+0xa00] ;  /* 0x000a002c03400984 */ /* 0x000f280008000c00 */
[----:B------:R-:W1:Y:S04]  /*9910*/  @P0 LDS.128 R56, [R2+0x200] ;  /* 0x0002000002380984 */ /* 0x000e680000000c00 */
[----:B------:R5:W1:Y:S01]  /*9920*/  @P0 LDS.128 R68, [R2+0xa00] ;  /* 0x000a000002440984 */ /* 0x000a620000000c00 */
[C---:B------:R-:W-:Y:S04]  /*9930*/  ISETP.NE.AND P0, PT, R106.reuse, 0x3, PT ;  /* 0x000000036a00780c */ /* 0x040fe80003f05270 */
[----:B------:R-:W-:Y:S02]  /*9940*/  SEL R106, R106, RZ, P0 ;  /* 0x000000ff6a6a7207 */ /* 0x000fe40000000000 */
[----:B-----5:R-:W-:Y:S04]  /*9950*/  SEL R2, RZ, 0x1, P0 ;  /* 0x00000001ff027807 */ /* 0x020fe80000000000 */
[----:B------:R-:W-:Y:S02]  /*9960*/  LOP3.LUT R112, R112, R2, RZ, 0x3c, !PT ;  /* 0x0000000270707212 */ /* 0x000fe400078e3cff */
.L_x_139:
[----:B------:R-:W-:Y:S05]  /*9970*/  BSYNC B1 ;  /* 0x0000000000017941 */ /* 0x000fea0003800000 */
.L_x_138:
[----:B------:R-:W-:Y:S04]  /*9980*/  SHF.R.U32.HI R3, RZ, 0x15, R0 ;  /* 0x00000015ff037819 */ /* 0x000fe80000011600 */
[----:B------:R-:W-:Y:S04]  /*9990*/  LOP3.LUT R2, R3, 0x3, RZ, 0xc0, !PT ;  /* 0x0000000303027812 */ /* 0x000fe800078ec0ff */
[----:B------:R-:W-:Y:S11]  /*99a0*/  ISETP.NE.AND P0, PT, R84, R2, PT ;  /* 0x000000025400720c */ /* 0x000ff60003f05270 */
[----:B------:R-:W-:Y:S02]  /*99b0*/  @!UPT UIADD3 URZ, UPT, UPT, URZ, URZ, URZ ;  /* 0x000000fffffff290 */ /* 0x000fe4000fffe0ff */
[----:B------:R-:W-:Y:S05]  /*99c0*/  @P0 BRA `(.L_x_143) ;  /* 0x0000000000bc0947 */ /* 0x000fea0003800000 */
[----:B------:R-:W-:Y:S02]  /*99d0*/  LOP3.LUT P0, RZ, R3, 0x3, R86, 0x48, !PT ;  /* 0x0000000303ff7812 */ /* 0x000fe40007804856 */
[----:B------:R-:W-:Y:S11]  /*99e0*/  MOV R16, R0 ;  /* 0x0000000000107202 */ /* 0x000ff60000000f00 */
[----:B------:R-:W-:Y:S05]  /*99f0*/  @!P0 BRA `(.L_x_144) ;  /* 0x0000000000408947 */ /* 0x000fea0003800000 */
[----:B------:R-:W5:Y:S01]  /*9a00*/  LDCU.64 UR8, c[0x4][0x70] ;  /* 0x01000e00ff0877ac */ /* 0x000f620008000a00 */
[----:B------:R-:W-:Y:S01]  /*9a10*/  MOV R15, 0x0 ;  /* 0x00000000000f7802 */ /* 0x000fe20000000f00 */
[----:B------:R-:W-:Y:S02]  /*9a20*/  HFMA2 R12, -RZ, RZ, 0, 5.9604644775390625e-08 ;  /* 0x00000001ff0c7431 */ /* 0x000fe400000001ff */
[----:B------:R-:W-:Y:S02]  /*9a30*/  IMAD.MOV.U32 R8, RZ, RZ, 0x192 ;  /* 0x00000192ff087424 */ /* 0x000fe400078e00ff */
[----:B------:R-:W-:Y:S01]  /*9a40*/  IMAD.MOV.U32 R13, RZ, RZ, RZ ;  /* 0x000000ffff0d7224 */ /* 0x000fe200078e00ff */
[----:B------:R-:W1:Y:S01]  /*9a50*/  LDCU.64 UR6, c[0x4][0x78] ;  /* 0x01000f00ff0677ac */ /* 0x000e620008000a00 */
[----:B------:R-:W2:Y:S01]  /*9a60*/  LDC.64 R14, c[0x4][R15] ;  /* 0x010000000f0e7b82 */ /* 0x000ea20000000a00 */
[----:B------:R-:W3:Y:S01]  /*9a70*/  LDCU.64 UR4, c[0x4][0x10] ;  /* 0x01000200ff0477ac */ /* 0x000ee20008000a00 */
[----:B-----5:R-:W-:Y:S01]  /*9a80*/  MOV R5, UR9 ;  /* 0x0000000900057c02 */ /* 0x020fe20008000f00 */
[----:B------:R-:W-:Y:S01]  /*9a90*/  IMAD.U32 R4, RZ, RZ, UR8 ;  /* 0x00000008ff047e24 */ /* 0x000fe2000f8e00ff */
[----:B-1----:R-:W-:Y:S01]  /*9aa0*/  MOV R7, UR7 ;  /* 0x0000000700077c02 */ /* 0x002fe20008000f00 */
[----:B------:R-:W-:Y:S01]  /*9ab0*/  IMAD.U32 R6, RZ, RZ, UR6 ;  /* 0x00000006ff067e24 */ /* 0x000fe2000f8e00ff */
[----:B---3--:R-:W-:Y:S01]  /*9ac0*/  MOV R11, UR5 ;  /* 0x00000005000b7c02 */ /* 0x008fe20008000f00 */
[----:B------:R-:W-:Y:S02]  /*9ad0*/  IMAD.U32 R10, RZ, RZ, UR4 ;  /* 0x00000004ff0a7e24 */ /* 0x000fe4000f8e00ff */
[----:B------:R-:W-:Y:S07]  /*9ae0*/  LEPC R20, `(.L_x_144) ;  /* 0x000000001014794e */ /* 0x000fee0000000000 */
[----:B--2-4-:R-:W-:Y:S05]  /*9af0*/  CALL.ABS.NOINC R14 ;  /* 0x000000000e007343 */ /* 0x014fea0003c00000 */
.L_x_144:
        /* <DEDUP_REMOVED lines=12> */
[----:B------:R-:W5:Y:S01]  /*9bc0*/  LDCU.64 UR6, c[0x4][0x78] ;  /* 0x01000f00ff0677ac */ /* 0x000f620008000a00 */
[----:B------:R-:W2:Y:S01]  /*9bd0*/  LDC.64 R14, c[0x4][R15] ;  /* 0x010000000f0e7b82 */ /* 0x000ea20000000a00 */
[----:B------:R-:W3:Y:S01]  /*9be0*/  LDCU.64 UR4, c[0x4][0x10] ;  /* 0x01000200ff0477ac */ /* 0x000ee20008000a00 */
[----:B-1----:R-:W-:Y:S01]  /*9bf0*/  MOV R5, UR9 ;  /* 0x0000000900057c02 */ /* 0x002fe20008000f00 */
[----:B------:R-:W-:Y:S01]  /*9c00*/  IMAD.U32 R4, RZ, RZ, UR8 ;  /* 0x00000008ff047e24 */ /* 0x000fe2000f8e00ff */
[----:B-----5:R-:W-:Y:S01]  /*9c10*/  MOV R7, UR7 ;  /* 0x0000000700077c02 */ /* 0x020fe20008000f00 */
[----:B------:R-:W-:Y:S01]  /*9c20*/  IMAD.U32 R6, RZ, RZ, UR6 ;  /* 0x00000006ff067e24 */ /* 0x000fe2000f8e00ff */
[----:B---3--:R-:W-:Y:S01]  /*9c30*/  MOV R11, UR5 ;  /* 0x00000005000b7c02 */ /* 0x008fe20008000f00 */
[----:B------:R-:W-:Y:S02]  /*9c40*/  IMAD.U32 R10, RZ, RZ, UR4 ;  /* 0x00000004ff0a7e24 */ /* 0x000fe4000f8e00ff */
[----:B------:R-:W-:Y:S07]  /*9c50*/  LEPC R20, `(.L_x_145) ;  /* 0x000000001014794e */ /* 0x000fee0000000000 */
[----:B--2-4-:R-:W-:Y:S05]  /*9c60*/  CALL.ABS.NOINC R14 ;  /* 0x000000000e007343 */ /* 0x014fea0003c00000 */
.L_x_145:
[----:B------:R-:W-:Y:S05]  /*9c70*/  WARPSYNC.ALL ;  /* 0x0000000000007948 */ /* 0x000fea0003800000 */
[----:B------:R-:W-:Y:S11]  /*9c80*/  R2UR UR4, R16 ;  /* 0x00000000100472ca */ /* 0x000ff600000e0000 */
[----:B------:R-:W-:Y:S02]  /*9c90*/  @!UPT UIADD3 URZ, UPT, UPT, URZ, URZ, URZ ;  /* 0x000000fffffff290 */ /* 0x000fe4000fffe0ff */
[----:B------:R-:W1:Y:S02]  /*9ca0*/  LDTM.x16 R4, tmem[UR4+0x20] ;  /* 0x00002004000479ee */ /* 0x000e640008240000 */
[----:B-1----:R-:W-:Y:S01]  /*9cb0*/  NOP ;  /* 0x0000000000007918 */ /* 0x002fe20000000000 */
.L_x_143:
[----:B---3--:R-:W-:Y:S01]  /*9cc0*/  SHF.L.U32 R3, R52, 0x10, RZ ;  /* 0x0000001034037819 */ /* 0x008fe200000006ff */
[C---:B------:R-:W-:Y:S01]  /*9cd0*/  FMUL R0, R43.reuse, R24 ;  /* 0x000000182b007220 */ /* 0x040fe20000400000 */
[----:B------:R-:W-:Y:S01]  /*9ce0*/  ISETP.NE.AND P1, PT, R84, R2, PT ;  /* 0x000000025400720c */ /* 0x000fe20003f25270 */
[----:B------:R-:W-:Y:S01]  /*9cf0*/  FMUL R2, R43, R25 ;  /* 0x000000192b027220 */ /* 0x000fe20000400000 */
[----:B-1----:R-:W-:Y:S01]  /*9d00*/  LOP3.LUT R21, R52, 0xffff0000, RZ, 0xc0, !PT ;  /* 0xffff000034157812 */ /* 0x002fe200078ec0ff */
[----:B------:R-:W-:Y:S01]  /*9d10*/  FFMA R0, R45, R3, R0 ;  /* 0x000000032d007223 */ /* 0x000fe20000000000 */
[----:B------:R-:W-:Y:S01]  /*9d20*/  SHF.L.U32 R22, R53, 0x10, RZ ;  /* 0x0000001035167819 */ /* 0x000fe200000006ff */
[----:B------:R-:W-:Y:S01]  /*9d30*/  FMUL R3, R43, R26 ;  /* 0x0000001a2b037220 */ /* 0x000fe20000400000 */
[----:B------:R-:W-:Y:S01]  /*9d40*/  LOP3.LUT R23, R53, 0xffff0000, RZ, 0xc0, !PT ;  /* 0xffff000035177812 */ /* 0x000fe200078ec0ff */
[----:B------:R-:W-:Y:S01]  /*9d50*/  FMUL R20, R43, R27 ;  /* 0x0000001b2b147220 */ /* 0x000fe20000400000 */
[----:B--2---:R-:W-:Y:S01]  /*9d60*/  SHF.L.U32 R40, R54, 0x10, RZ ;  /* 0x0000001036287819 */ /* 0x004fe200000006ff */
[----:B------:R-:W-:Y:S01]  /*9d70*/  FFMA R2, R45, R21, R2 ;  /* 0x000000152d027223 */ /* 0x000fe20000000002 */
[----:B------:R-:W-:Y:S01]  /*9d80*/  LOP3.LUT R41, R57, 0xffff0000, RZ, 0xc0, !PT ;  /* 0xffff000039297812 */ /* 0x000fe200078ec0ff */
[C---:B------:R-:W-:Y:S01]  /*9d90*/  FFMA R3, R45.reuse, R22, R3 ;  /* 0x000000162d037223 */ /* 0x040fe20000000003 */
[----:B----4-:R-:W-:Y:S01]  /*9da0*/  LOP3.LUT R42, R66, 0xffff0000, RZ, 0xc0, !PT ;  /* 0xffff0000422a7812 */ /* 0x010fe200078ec0ff */
[----:B------:R-:W-:Y:S01]  /*9db0*/  FFMA R20, R45, R23, R20 ;  /* 0x000000172d147223 */ /* 0x000fe20000000014 */
[----:B------:R-:W-:Y:S01]  /*9dc0*/  LOP3.LUT R23, R54, 0xffff0000, RZ, 0xc0, !PT ;  /* 0xffff000036177812 */ /* 0x000fe200078ec0ff */
[C---:B------:R-:W-:Y:S01]  /*9dd0*/  FMUL R21, R43.reuse, R28 ;  /* 0x0000001c2b157220 */ /* 0x040fe20000400000 */
[----:B------:R-:W-:Y:S01]  /*9de0*/  F2FP.BF16.F32.PACK_AB R48, R2, R0 ;  /* 0x000000000230723e */ /* 0x000fe200000010ff */
        /* <DEDUP_REMOVED lines=115> */
[----:B------:R-:W-:Y:S01]  /*a520*/  ULEA UR5, UR45, UR44, 0xc ;  /* 0x0000002c2d057291 */ /* 0x000fe2000f8e60ff */
[----:B------:R-:W-:Y:S01]  /*a530*/  UMOV UR54, UR50 ;  /* 0x0000003200367c82 */ /* 0x000fe20008000000 */
[----:B------:R-:W-:Y:S02]  /*a540*/  UMOV UR55, UR36 ;  /* 0x0000002400377c82 */ /* 0x000fe40008000000 */
[----:B------:R-:W-:Y:S02]  /*a550*/  UIADD3 UR52, UPT, UPT, UR5, 0x200, URZ ;  /* 0x0000020005347890 */ /* 0x000fe4000fffe0ff */
[----:B------:R-:W-:Y:S02]  /*a560*/  UIADD3 UR8, UPT, UPT, UR5, 0xa00, URZ ;  /* 0x00000a0005087890 */ /* 0x000fe4000fffe0ff */
        /* <DEDUP_REMOVED lines=8> */
.L_x_147:
[----:B------:R-:W-:Y:S05]  /*a5f0*/  BSYNC.RECONVERGENT B0 ;  /* 0x0000000000007941 */ /* 0x000fea0003800200 */
.L_x_146:
[----:B------:R-:W-:Y:S01]  /*a600*/  UISETP.NE.AND UP1, UPT, UR51, URZ, UPT ;  /* 0x000000ff3300728c */ /* 0x000fe2000bf25270 */
[----:B------:R-:W-:Y:S01]  /*a610*/  BSSY.RECONVERGENT B0, `(.L_x_148) ;  /* 0x0000008000007945 */ /* 0x000fe20003800200 */
[----:B------:R-:W-:Y:S04]  /*a620*/  UIADD3 UR4, UPT, UPT, UR45, 0x1, URZ ;  /* 0x000000012d047890 */ /* 0x000fe8000fffe0ff */
[----:B------:R-:W-:Y:S02]  /*a630*/  UISETP.NE.AND UP0, UPT, UR4, 0x3, UPT ;  /* 0x000000030400788c */ /* 0x000fe4000bf05270 */
[----:B------:R-:W-:Y:S02]  /*a640*/  UISETP.EQ.XOR UP1, UPT, UR4, 0x3, UP1 ;  /* 0x000000030400788c */ /* 0x000fe40008f22a70 */
[----:B------:R-:W-:Y:S02]  /*a650*/  USEL UR46, UR4, URZ, UP0 ;  /* 0x000000ff042e7287 */ /* 0x000fe40008000000 */
[----:B------:R-:W-:Y:S01]  /*a660*/  UP2UR UR47, UPR, URZ, 0x2 ;  /* 0x00000002ff2f7883 */ /* 0x000fe20008000000 */
[----:B------:R-:W-:Y:S11]  /*a670*/  @P0 BRA `(.L_x_149) ;  /* 0x0000000000040947 */ /* 0x000ff60003800000 */
[----:B------:R-:W-:Y:S04]  /*a680*/  DEPBAR.LE SB0, 0x1 ;  /* 0x000080400000791a */ /* 0x000fe80000000000 */
.L_x_149:
[----:B------:R-:W-:Y:S05]  /*a690*/  BSYNC.RECONVERGENT B0 ;  /* 0x0000000000007941 */ /* 0x000fea0003800200 */
.L_x_148:
[----:B------:R-:W1:Y:S08]  /*a6a0*/  S2UR UR54, SR_CgaCtaId ;  /* 0x00000000003679c3 */ /* 0x000e700000008800 */
[----:B------:R-:W-:Y:S01]  /*a6b0*/  BAR.SYNC.DEFER_BLOCKING 0x1, 0x80 ;  /* 0x0042000000007b1d */ /* 0x000fe20000010000 */
[----:B------:R-:W-:Y:S01]  /*a6c0*/  ISETP.NE.AND P1, PT, R97, RZ, PT ;  /* 0x000000ff6100720c */ /* 0x000fe20003f25270 */
[----:B------:R-:W-:Y:S01]  /*a6d0*/  IMAD.U32 R0, RZ, RZ, UR48 ;  /* 0x00000030ff007e24 */ /* 0x000fe2000f8e00ff */
[----:B------:R-:W-:Y:S04]  /*a6e0*/  UIADD3 UR4, UPT, UPT, UR48, 0x1, URZ ;  /* 0x0000000130047890 */ /* 0x000fe8000fffe0ff */
[----:B------:R-:W-:Y:S04]  /*a6f0*/  UISETP.NE.AND UP0, UPT, UR4, 0x3, UPT ;  /* 0x000000030400788c */ /* 0x000fe8000bf05270 */
[----:B------:R-:W-:Y:S03]  /*a700*/  USEL UR52, UR4, URZ, UP0 ;  /* 0x000000ff04347287 */ /* 0x000fe60008000000 */
[----:B------:R-:W-:Y:S05]  /*a710*/  @P1 LEA R0, R0, UR44, 0x3 ;  /* 0x0000002c00001c11 */ /* 0x000fea000f8e18ff */
[----:B------:R-:W-:Y:S01]  /*a720*/  @P1 VIADD R2, R0, 0x108 ;  /* 0x0000010800021836 */ /* 0x000fe20000000000 */
[----:B------:R-:W-:Y:S04]  /*a730*/  @P1 SHF.L.U32 R0, R112, 0x1f, RZ ;  /* 0x0000001f70001819 */ /* 0x000fe800000006ff */
[----:B------:R-:W-:Y:S01]  /*a740*/  @P1 PRMT R46, R46, 0x654, R2 ;  /* 0x000006542e2e1816 */ /* 0x000fe20000000002 */
[----:B------:R-:W-:Y:S01]  /*a750*/  UMOV UR44, 0x400 ;  /* 0x00000400002c7882 */ /* 0x000fe20000000000 */
[----:B------:R-:W-:Y:S01]  /*a760*/  BSSY B1, `(.L_x_150) ;  /* 0x0000018000017945 */ /* 0x000fe20003800000 */
[----:B-1----:R-:W-:Y:S01]  /*a770*/  ULEA UR44, UR54, UR44, 0x18 ;  /* 0x0000002c362c7291 */ /* 0x002fe2000f8ec0ff */
[----:B------:R1:W-:Y:S05]  /*a780*/  @P1 SYNCS.ARRIVE.TRANS64.RED.A1T0 RZ, [R46+URZ], RZ ;  /* 0x000000ff2eff19a7 */ /* 0x0003ea00081004ff */
[----:B------:R-:W-:Y:S04]  /*a790*/  LEA R2, R106, UR44, 0x3 ;  /* 0x0000002c6a027c11 */ /* 0x000fe8000f8e18ff */
[----:B------:R-:W3:Y:S02]  /*a7a0*/  @P1 SYNCS.PHASECHK.TRANS64.TRYWAIT P0, [R2+URZ+0xf0], R0 ;  /* 0x0000f000020015a7 */ /* 0x000ee400080011ff */
[----:B---3--:R-:W-:Y:S01]  /*a7b0*/  @P1 SEL R107, RZ, 0x1, !P0 ;  /* 0x00000001ff6b1807 */ /* 0x008fe20004000000 */
[----:B-1----:R-:W-:Y:S06]  /*a7c0*/  @!P1 BRA `(.L_x_151) ;  /* 0x0000000000449947 */ /* 0x002fec0003800000 */
        /* <DEDUP_REMOVED lines=10> */
.L_x_153:
[----:B------:R-:W-:Y:S05]  /*a870*/  BSYNC B0 ;  /* 0x0000000000007941 */ /* 0x000fea0003800000 */
.L_x_152:
[----:B------:R-:W-:Y:S11]  /*a880*/  ISETP.NE.AND P0, PT, R113, RZ, PT ;  /* 0x000000ff7100720c */ /* 0x000ff60003f05270 */
[----:B------:R-:W-:Y:S02]  /*a890*/  @!UPT UIADD3 URZ, UPT, UPT, URZ, URZ, URZ ;  /* 0x000000fffffff290 */ /* 0x000fe4000fffe0ff */
[----:B------:R3:W4:Y:S04]  /*a8a0*/  @P0 LDS.128 R52, [R106+UR44+0x200] ;  /* 0x0002002c6a340984 */ /* 0x0007280008000c00 */
[----:B------:R3:W1:Y:S04]  /*a8b0*/  @P0 LDS.128 R64, [R106+UR44+0xa00] ;  /* 0x000a002c6a400984 */ /* 0x0006680008000c00 */
[----:B------:R3:W1:Y:S04]  /*a8c0*/  @P0 LDS.128 R56, [R0+0x200] ;  /* 0x0002000000380984 */ /* 0x0006680000000c00 */
[----:B------:R3:W1:Y:S02]  /*a8d0*/  @P0 LDS.128 R68, [R0+0xa00] ;  /* 0x000a000000440984 */ /* 0x0006640000000c00 */
.L_x_151:
[----:B------:R-:W-:Y:S05]  /*a8e0*/  BSYNC B1 ;  /* 0x0000000000017941 */ /* 0x000fea0003800000 */
.L_x_150:
[----:B------:R-:W-:Y:S05]  /*a8f0*/  VIADD R105, R105, 0x400010 ;  /* 0x0040001069697836 */ /* 0x000fea0000000000 */
[----:B---3--:R-:W-:Y:S04]  /*a900*/  SHF.R.U32.HI R0, RZ, 0x15, R105 ;  /* 0x00000015ff007819 */ /* 0x008fe80000011669 */
[----:B-1----:R-:W-:Y:S04]  /*a910*/  LOP3.LUT R2, R0, 0x3, RZ, 0xc0, !PT ;  /* 0x0000000300027812 */ /* 0x002fe800078ec0ff */
        /* <DEDUP_REMOVED lines=11> */
[----:B------:R-:W3:Y:S01]  /*a9d0*/  LDCU.64 UR6, c[0x4][0x78] ;  /* 0x01000f00ff0677ac */ /* 0x000ee20008000a00 */
[----:B------:R-:W2:Y:S01]  /*a9e0*/  LDC.64 R14, c[0x4][R15] ;  /* 0x010000000f0e7b82 */ /* 0x000ea20000000a00 */
[----:B------:R-:W5:Y:S01]  /*a9f0*/  LDCU.64 UR4, c[0x4][0x10] ;  /* 0x01000200ff0477ac */ /* 0x000f620008000a00 */
[----:B-1----:R-:W-:Y:S01]  /*aa00*/  MOV R5, UR9 ;  /* 0x0000000900057c02 */ /* 0x002fe20008000f00 */
[----:B------:R-:W-:Y:S01]  /*aa10*/  IMAD.U32 R4, RZ, RZ, UR8 ;  /* 0x00000008ff047e24 */ /* 0x000fe2000f8e00ff */
[----:B---3--:R-:W-:Y:S01]  /*aa20*/  MOV R7, UR7 ;  /* 0x0000000700077c02 */ /* 0x008fe20008000f00 */
[----:B------:R-:W-:Y:S01]  /*aa30*/  IMAD.U32 R6, RZ, RZ, UR6 ;  /* 0x00000006ff067e24 */ /* 0x000fe2000f8e00ff */
[----:B-----5:R-:W-:Y:S01]  /*aa40*/  MOV R11, UR5 ;  /* 0x00000005000b7c02 */ /* 0x020fe20008000f00 */
[----:B------:R-:W-:Y:S02]  /*aa50*/  IMAD.U32 R10, RZ, RZ, UR4 ;  /* 0x00000004ff0a7e24 */ /* 0x000fe4000f8e00ff */
[----:B------:R-:W-:Y:S07]  /*aa60*/  LEPC R20, `(.L_x_156) ;  /* 0x000000001014794e */ /* 0x000fee0000000000 */
[----:B--2-4-:R-:W-:Y:S05]  /*aa70*/  CALL.ABS.NOINC R14 ;  /* 0x000000000e007343 */ /* 0x014fea0003c00000 */
.L_x_156:
        /* <DEDUP_REMOVED lines=23> */
.L_x_157:
[----:B------:R-:W-:Y:S05]  /*abf0*/  WARPSYNC.ALL ;  /* 0x0000000000007948 */ /* 0x000fea0003800000 */
[----:B------:R-:W-:Y:S11]  /*ac00*/  R2UR UR4, R16 ;  /* 0x00000000100472ca */ /* 0x000ff600000e0000 */
[----:B------:R-:W-:Y:S02]  /*ac10*/  @!UPT UIADD3 URZ, UPT, UPT, URZ, URZ, URZ ;  /* 0x000000fffffff290 */ /* 0x000fe4000fffe0ff */
[----:B------:R-:W1:Y:S02]  /*ac20*/  LDTM.x16 R4, tmem[UR4+0x20] ;  /* 0x00002004000479ee */ /* 0x000e640008240000 */
[----:B-1----:R-:W-:Y:S01]  /*ac30*/  NOP ;  /* 0x0000000000007918 */ /* 0x002fe20000000000 */
.L_x_155:
[----:B------:R-:W-:Y:S01]  /*ac40*/  ISETP.NE.AND P1, PT, R84, R2, PT ;  /* 0x000000025400720c */ /* 0x000fe20003f25270 */
[----:B------:R-:W-:Y:S05]  /*ac50*/  WARPSYNC.ALL ;  /* 0x0000000000007948 */ /* 0x000fea0003800000 */
[C---:B----4-:R-:W-:Y:S01]  /*ac60*/  SHF.L.U32 R3, R52.reuse, 0x10, RZ ;  /* 0x0000001034037819 */ /* 0x050fe200000006ff */
[----:B------:R-:W-:Y:S01]  /*ac70*/  NOP ;  /* 0x0000000000007918 */ /* 0x000fe20000000000 */
[----:B--2---:R-:W-:Y:S01]  /*ac80*/  LOP3.LUT R40, R52, 0xffff0000, RZ, 0xc0, !PT ;  /* 0xffff000034287812 */ /* 0x004fe200078ec0ff */
[----:B------:R-:W-:Y:S01]  /*ac90*/  FMUL R0, R43, R24 ;  /* 0x000000182b007220 */ /* 0x000fe20000400000 */
[----:B------:R-:W-:Y:S01]  /*aca0*/  SHF.L.U32 R41, R53, 0x10, RZ ;  /* 0x0000001035297819 */ /* 0x000fe200000006ff */
[C---:B------:R-:W-:Y:S01]  /*acb0*/  FMUL R20, R43.reuse, R4 ;  /* 0x000000042b147220 */ /* 0x040fe20000400000 */
[----:B------:R-:W-:Y:S01]  /*acc0*/  MOV R4, UR46 ;  /* 0x0000002e00047c02 */ /* 0x000fe20008000f00 */
[----:B------:R-:W-:Y:S01]  /*acd0*/  FMUL R2, R43, R25 ;  /* 0x000000192b027220 */ /* 0x000fe20000400000 */
[----:B------:R-:W-:Y:S01]  /*ace0*/  LOP3.LUT R42, R53, 0xffff0000, RZ, 0xc0, !PT ;  /* 0xffff0000352a7812 */ /* 0x000fe200078ec0ff */
[C---:B------:R-:W-:Y:S01]  /*acf0*/  FFMA R0, R45.reuse, R3, R0 ;  /* 0x000000032d007223 */ /* 0x040fe20000000000 */
[----:B------:R-:W-:Y:S01]  /*ad00*/  @!P1 LEA R99, R4, R99, 0xc ;  /* 0x0000006304639211 */ /* 0x000fe200078e60ff */
[----:B------:R-:W-:Y:S01]  /*ad10*/  FFMA R2, R45, R40, R2 ;  /* 0x000000282d027223 */ /* 0x000fe20000000002 */
[----:B------:R-:W-:Y:S01]  /*ad20*/  R2UR UR4, R104 ;  /* 0x00000000680472ca */ /* 0x000fe200000e0000 */
[C---:B------:R-:W-:Y:S01]  /*ad30*/  FMUL R3, R43.reuse, R26 ;  /* 0x0000001a2b037220 */ /* 0x040fe20000400000 */
[----:B------:R-:W-:Y:S01]  /*ad40*/  SHF.L.U32 R44, R54, 0x10, RZ ;  /* 0x00000010362c7819 */ /* 0x000fe200000006ff */
[C---:B------:R-:W-:Y:S01]  /*ad50*/  FMUL R4, R43.reuse, R27 ;  /* 0x0000001b2b047220 */ /* 0x040fe20000400000 */
[----:B------:R-:W-:Y:S01]  /*ad60*/  F2FP.BF16.F32.PACK_AB R100, R2, R0 ;  /* 0x000000000264723e */ /* 0x000fe200000010ff */
[----:B------:R-:W-:Y:S01]  /*ad70*/  FMUL R21, R43, R5 ;  /* 0x000000052b157220 */ /* 0x000fe20000400000 */
[----:B------:R-:W-:Y:S01]  /*ad80*/  @!P1 IADD3 R5, PT, PT, R99, UR44, RZ ;  /* 0x0000002c63059c10 */ /* 0x000fe2000fffe0ff */
[C---:B------:R-:W-:Y:S01]  /*ad90*/  FFMA R3, R45.reuse, R41, R3 ;  /* 0x000000292d037223 */ /* 0x040fe20000000003 */
[----:B------:R-:W-:Y:S01]  /*ada0*/  LOP3.LUT R46, R54, 0xffff0000, RZ, 0xc0, !PT ;  /* 0xffff0000362e7812 */ /* 0x000fe200078ec0ff */
[----:B------:R-:W-:Y:S01]  /*adb0*/  FFMA R4, R45, R42, R4 ;  /* 0x0000002a2d047223 */ /* 0x000fe20000000004 */
[----:B------:R-:W-:Y:S01]  /*adc0*/  SHF.L.U32 R47, R55, 0x10, RZ ;  /* 0x00000010372f7819 */ /* 0x000fe200000006ff */
[C---:B------:R-:W-:Y:S01]  /*add0*/  FMUL R0, R43.reuse, R28 ;  /* 0x0000001c2b007220 */ /* 0x040fe20000400000 */
[----:B------:R-:W-:Y:S01]  /*ade0*/  @!P1 IADD3 R98, PT, PT, R98, R5, RZ ;  /* 0x0000000562629210 */ /* 0x000fe20007ffe0ff */
[----:B------:R-:W-:Y:S01]  /*adf0*/  FMUL R2, R43, R29 ;  /* 0x0000001d2b027220 */ /* 0x000fe20000400000 */
[----:B------:R-:W-:Y:S01]  /*ae00*/  LOP3.LUT R48, R55, 0xffff0000, RZ, 0xc0, !PT ;  /* 0xffff000037307812 */ /* 0x000fe200078ec0ff */
[C---:B------:R-:W-:Y:S01]  /*ae10*/  FMUL R5, R43.reuse, R30 ;  /* 0x0000001e2b057220 */ /* 0x040fe20000400000 */
[C---:B------:R-:W-:Y:S01]  /*ae20*/  SHF.L.U32 R49, R56.reuse, 0x10, RZ ;  /* 0x0000001038317819 */ /* 0x040fe200000006ff */
[C---:B------:R-:W-:Y:S01]  /*ae30*/  FMUL R22, R43.reuse, R6 ;  /* 0x000000062b167220 */ /* 0x040fe20000400000 */
[----:B------:R-:W-:Y:S01]  /*ae40*/  LOP3.LUT R50, R56, 0xffff0000, RZ, 0xc0, !PT ;  /* 0xffff000038327812 */ /* 0x000fe200078ec0ff */
[----:B------:R-:W-:Y:S01]  /*ae50*/  FMUL R6, R43, R31 ;  /* 0x0000001f2b067220 */ /* 0x000fe20000400000 */
[----:B------:R-:W-:Y:S01]  /*ae60*/  F2FP.BF16.F32.PACK_AB R101, R4, R3 ;  /* 0x000000030465723e */ /* 0x000fe200000010ff */
[----:B------:R-:W-:Y:S01]  /*ae70*/  FFMA R0, R45, R44, R0 ;  /* 0x0000002c2d007223 */ /* 0x000fe20000000000 */
[----:B------:R-:W-:Y:S01]  /*ae80*/  SHF.L.U32 R51, R57, 0x10, RZ ;  /* 0x0000001039337819 */ /* 0x000fe200000006ff */
[----:B------:R-:W-:Y:S01]  /*ae90*/  FMUL R23, R43, R7 ;  /* 0x000000072b177220 */ /* 0x000fe20000400000 */
[----:B------:R-:W-:Y:S01]  /*aea0*/  LOP3.LUT R52, R57, 0xffff0000, RZ, 0xc0, !PT ;  /* 0xffff000039347812 */ /* 0x000fe200078ec0ff */
[----:B------:R-:W-:Y:S01]  /*aeb0*/  FFMA R2, R45, R46, R2 ;  /* 0x0000002e2d027223 */ /* 0x000fe20000000002 */
[C---:B------:R-:W-:Y:S01]  /*aec0*/  SHF.L.U32 R53, R58.reuse, 0x10, RZ ;  /* 0x000000103a357819 */ /* 0x040fe200000006ff */
[C---:B------:R-:W-:Y:S01]  /*aed0*/  FMUL R7, R43.reuse, R32 ;  /* 0x000000202b077220 */ /* 0x040fe20000400000 */
[----:B------:R-:W-:Y:S01]  /*aee0*/  LOP3.LUT R54, R58, 0xffff0000, RZ, 0xc0, !PT ;  /* 0xffff00003a367812 */ /* 0x000fe200078ec0ff */
[----:B------:R-:W-:Y:S01]  /*aef0*/  FMUL R3, R43, R33 ;  /* 0x000000212b037220 */ /* 0x000fe20000400000 */
[----:B------:R-:W-:Y:S01]  /*af00*/  F2FP.BF16.F32.PACK_AB R102, R2, R0 ;  /* 0x000000000266723e */ /* 0x000fe200000010ff */
[----:B------:R-:W-:Y:S01]  /*af10*/  FFMA R5, R45, R47, R5 ;  /* 0x0000002f2d057223 */ /* 0x000fe20000000005 */
[----:B------:R-:W-:Y:S01]  /*af20*/  SHF.L.U32 R55, R59, 0x10, RZ ;  /* 0x000000103b377819 */ /* 0x000fe200000006ff */
[----:B------:R-:W-:Y:S01]  /*af30*/  FFMA R6, R45, R48, R6 ;  /* 0x000000302d067223 */ /* 0x000fe20000000006 */
[----:B------:R-:W-:Y:S01]  /*af40*/  LOP3.LUT R56, R59, 0xffff0000, RZ, 0xc0, !PT ;  /* 0xffff00003b387812 */ /* 0x000fe200078ec0ff */
[C---:B------:R-:W-:Y:S01]  /*af50*/  FFMA R7, R45.reuse, R49, R7 ;  /* 0x000000312d077223 */ /* 0x040fe20000000007 */
[----:B------:R-:W-:Y:S01]  /*af60*/  SHF.L.U32 R57, R64, 0x10, RZ ;  /* 0x0000001040397819 */ /* 0x000fe200000006ff */
[----:B------:R-:W-:Y:S01]  /*af70*/  UIADD3 UR4, UPT, UPT, UR4, 0x160, URZ ;  /* 0x0000016004047890 */ /* 0x000fe2000fffe0ff */
[----:B------:R-:W-:Y:S01]  /*af80*/  F2FP.BF16.F32.PACK_AB R103, R6, R5 ;  /* 0x000000050667723e */ /* 0x000fe200000010ff */
[----:B------:R-:W-:Y:S01]  /*af90*/  FFMA R3, R45, R50, R3 ;  /* 0x000000322d037223 */ /* 0x000fe20000000003 */
[----:B------:R-:W-:Y:S01]  /*afa0*/  LOP3.LUT R58, R64, 0xffff0000, RZ, 0xc0, !PT ;  /* 0xffff0000403a7812 */ /* 0x000fe200078ec0ff */
[----:B------:R-:W-:Y:S01]  /*afb0*/  FMUL R0, R43, R34 ;  /* 0x000000222b007220 */ /* 0x000fe20000400000 */
[----:B------:R-:W-:Y:S01]  /*afc0*/  SHF.L.U32 R59, R65, 0x10, RZ ;  /* 0x00000010413b7819 */ /* 0x000fe200000006ff */
[----:B------:R-:W-:Y:S01]  /*afd0*/  FMUL R2, R43, R35 ;  /* 0x000000232b027220 */ /* 0x000fe20000400000 */
[----:B------:R-:W-:Y:S01]  /*afe0*/  F2FP.BF16.F32.PACK_AB R28, R3, R7 ;  /* 0x00000007031c723e */ /* 0x000fe200000010ff */
[----:B------:R-:W-:Y:S01]  /*aff0*/  UPRMT UR4, UR54, 0x654, UR4 ;  /* 0x0000065436047896 */ /* 0x000fe20008000004 */
[----:B------:R-:W-:Y:S01]  /*b000*/  LOP3.LUT R60, R65, 0xffff0000, RZ, 0xc0, !PT ;  /* 0xffff0000413c7812 */ /* 0x000fe200078ec0ff */
[C---:B------:R-:W-:Y:S01]  /*b010*/  FMUL R4, R43.reuse, R36 ;  /* 0x000000242b047220 */ /* 0x040fe20000400000 */
[C---:B------:R-:W-:Y:S01]  /*b020*/  SHF.L.U32 R61, R66.reuse, 0x10, RZ ;  /* 0x00000010423d7819 */ /* 0x040fe200000006ff */
[----:B------:R-:W-:Y:S01]  /*b030*/  FMUL R5, R43, R37 ;  /* 0x000000252b057220 */ /* 0x000fe20000400000 */
[----:B------:R-:W-:Y:S01]  /*b040*/  LOP3.LUT R62, R66, 0xffff0000, RZ, 0xc0, !PT ;  /* 0xffff0000423e7812 */ /* 0x000fe200078ec0ff */
[----:B------:R-:W-:Y:S01]  /*b050*/  FFMA R0, R45, R51, R0 ;  /* 0x000000332d007223 */ /* 0x000fe20000000000 */
[----:B------:R-:W-:Y:S01]  /*b060*/  FMUL R6, R43, R38 ;  /* 0x000000262b067220 */ /* 0x000fe20000400000 */
[----:B------:R-:W-:Y:S01]  /*b070*/  FFMA R2, R45, R52, R2 ;  /* 0x000000342d027223 */ /* 0x000fe20000000002 */
[----:B------:R-:W-:Y:S01]  /*b080*/  FMUL R3, R43, R39 ;  /* 0x000000272b037220 */ /* 0x000fe20000400000 */
[C---:B------:R-:W-:Y:S01]  /*b090*/  FFMA R4, R45.reuse, R53, R4 ;  /* 0x000000352d047223 */ /* 0x040fe20000000004 */
[C---:B------:R-:W-:Y:S01]  /*b0a0*/  FFMA R5, R45.reuse, R54, R5 ;  /* 0x000000362d057223 */ /* 0x040fe20000000005 */
[C---:B------:R-:W-:Y:S01]  /*b0b0*/  FFMA R6, R45.reuse, R55, R6 ;  /* 0x000000372d067223 */ /* 0x040fe20000000006 */
[C---:B------:R-:W-:Y:S01]  /*b0c0*/  FFMA R3, R45.reuse, R56, R3 ;  /* 0x000000382d037223 */ /* 0x040fe20000000003 */
[----:B------:R-:W-:Y:S01]  /*b0d0*/  FFMA R20, R45, R57, R20 ;  /* 0x000000392d147223 */ /* 0x000fe20000000014 */
[----:B------:R-:W-:Y:S01]  /*b0e0*/  FMUL R8, R43, R8 ;  /* 0x000000082b087220 */ /* 0x000fe20000400000 */
[----:B------:R-:W-:Y:S01]  /*b0f0*/  SYNCS.ARRIVE.TRANS64.RED.A1T0 RZ, [UR4], RZ ;  /* 0x000000ffffff79a7 */ /* 0x000fe20008100404 */
[----:B------:R1:W-:Y:S01]  /*b100*/  @!P1 STS.128 [R99+UR44+0x200], R100 ;  /* 0x0002006463009988 */ /* 0x0003e20008000c2c */
[----:B------:R-:W-:Y:S01]  /*b110*/  SHF.L.U32 R63, R67, 0x10, RZ ;  /* 0x00000010433f7819 */ /* 0x000fe200000006ff */
[----:B------:R-:W-:Y:S01]  /*b120*/  FFMA R21, R45, R58, R21 ;  /* 0x0000003a2d157223 */ /* 0x000fe20000000015 */
[----:B------:R-:W-:Y:S01]  /*b130*/  LOP3.LUT R64, R67, 0xffff0000, RZ, 0xc0, !PT ;  /* 0xffff000043407812 */ /* 0x000fe200078ec0ff */
[----:B------:R-:W-:Y:S01]  /*b140*/  FMUL R9, R43, R9 ;  /* 0x000000092b097220 */ /* 0x000fe20000400000 */
[C---:B------:R-:W-:Y:S01]  /*b150*/  SHF.L.U32 R24, R68.reuse, 0x10, RZ ;  /* 0x0000001044187819 */ /* 0x040fe200000006ff */
[----:B------:R-:W-:Y:S01]  /*b160*/  FFMA R22, R45, R59, R22 ;  /* 0x0000003b2d167223 */ /* 0x000fe20000000016 */
[----:B------:R-:W-:Y:S01]  /*b170*/  LOP3.LUT R25, R68, 0xffff0000, RZ, 0xc0, !PT ;  /* 0xffff000044197812 */ /* 0x000fe200078ec0ff */
[----:B------:R-:W-:Y:S01]  /*b180*/  FMUL R10, R43, R10 ;  /* 0x0000000a2b0a7220 */ /* 0x000fe20000400000 */
[----:B------:R-:W-:Y:S01]  /*b190*/  FFMA R23, R45, R60, R23 ;  /* 0x0000003c2d177223 */ /* 0x000fe20000000017 */
[----:B------:R-:W-:Y:S01]  /*b1a0*/  FMUL R11, R43, R11 ;  /* 0x0000000b2b0b7220 */ /* 0x000fe20000400000 */
[----:B------:R-:W-:Y:S01]  /*b1b0*/  F2FP.BF16.F32.PACK_AB R29, R2, R0 ;  /* 0x00000000021d723e */ /* 0x000fe200000010ff */
[----:B------:R-:W-:Y:S01]  /*b1c0*/  FFMA R8, R45, R61, R8 ;  /* 0x0000003d2d087223 */ /* 0x000fe20000000008 */
[----:B------:R-:W-:Y:S01]  /*b1d0*/  F2FP.BF16.F32.PACK_AB R30, R5, R4 ;  /* 0x00000004051e723e */ /* 0x000fe200000010ff */
[----:B------:R-:W-:Y:S01]  /*b1e0*/  FMUL R12, R43, R12 ;  /* 0x0000000c2b0c7220 */ /* 0x000fe20000400000 */
[----:B------:R-:W-:Y:S01]  /*b1f0*/  F2FP.BF16.F32.PACK_AB R31, R3, R6 ;  /* 0x00000006031f723e */ /* 0x000fe200000010ff */
[----:B------:R-:W-:Y:S01]  /*b200*/  FFMA R9, R45, R62, R9 ;  /* 0x0000003e2d097223 */ /* 0x000fe20000000009 */
[----:B------:R-:W-:Y:S01]  /*b210*/  FMUL R13, R43, R13 ;  /* 0x0000000d2b0d7220 */ /* 0x000fe20000400000 */
[----:B------:R-:W-:Y:S01]  /*b220*/  SHF.L.U32 R26, R69, 0x10, RZ ;  /* 0x00000010451a7819 */ /* 0x000fe200000006ff */
[----:B------:R-:W-:Y:S01]  /*b230*/  FFMA R10, R45, R63, R10 ;  /* 0x0000003f2d0a7223 */ /* 0x000fe2000000000a */
[----:B------:R1:W-:Y:S01]  /*b240*/  @!P1 STS.128 [R98+0x200], R28 ;  /* 0x0002001c62009388 */ /* 0x0003e20000000c00 */
[----:B------:R-:W-:Y:S01]  /*b250*/  FMUL R14, R43, R14 ;  /* 0x0000000e2b0e7220 */ /* 0x000fe20000400000 */
[----:B------:R-:W-:Y:S01]  /*b260*/  LOP3.LUT R40, R69, 0xffff0000, RZ, 0xc0, !PT ;  /* 0xffff000045287812 */ /* 0x000fe200078ec0ff */
[----:B------:R-:W-:Y:S01]  /*b270*/  FFMA R11, R45, R64, R11 ;  /* 0x000000402d0b7223 */ /* 0x000fe2000000000b */
[----:B------:R-:W-:Y:S01]  /*b280*/  FMUL R15, R43, R15 ;  /* 0x0000000f2b0f7220 */ /* 0x000fe20000400000 */
[C---:B------:R-:W-:Y:S01]  /*b290*/  SHF.L.U32 R65, R70.reuse, 0x10, RZ ;  /* 0x0000001046417819 */ /* 0x040fe200000006ff */
[----:B------:R-:W-:Y:S01]  /*b2a0*/  FFMA R12, R45, R24, R12 ;  /* 0x000000182d0c7223 */ /* 0x000fe2000000000c */
[----:B------:R-:W-:Y:S01]  /*b2b0*/  FMUL R16, R43, R16 ;  /* 0x000000102b107220 */ /* 0x000fe20000400000 */
[----:B------:R-:W-:Y:S01]  /*b2c0*/  LOP3.LUT R66, R70, 0xffff0000, RZ, 0xc0, !PT ;  /* 0xffff000046427812 */ /* 0x000fe200078ec0ff */
[----:B------:R-:W-:Y:S01]  /*b2d0*/  FFMA R13, R45, R25, R13 ;  /* 0x000000192d0d7223 */ /* 0x000fe2000000000d */
[----:B------:R-:W-:Y:S01]  /*b2e0*/  FMUL R17, R43, R17 ;  /* 0x000000112b117220 */ /* 0x000fe20000400000 */
[----:B------:R-:W-:Y:S01]  /*b2f0*/  SHF.L.U32 R67, R71, 0x10, RZ ;  /* 0x0000001047437819 */ /* 0x000fe200000006ff */
[----:B------:R-:W-:Y:S01]  /*b300*/  FFMA R14, R45, R26, R14 ;  /* 0x0000001a2d0e7223 */ /* 0x000fe2000000000e */
[----:B------:R-:W-:Y:S01]  /*b310*/  F2FP.BF16.F32.PACK_AB R20, R21, R20 ;  /* 0x000000141514723e */ /* 0x000fe200000010ff */
[----:B------:R-:W-:Y:S01]  /*b320*/  FMUL R18, R43, R18 ;  /* 0x000000122b127220 */ /* 0x000fe20000400000 */
[----:B------:R-:W-:Y:S01]  /*b330*/  LOP3.LUT R68, R71, 0xffff0000, RZ, 0xc0, !PT ;  /* 0xffff000047447812 */ /* 0x000fe200078ec0ff */
[----:B------:R-:W-:Y:S01]  /*b340*/  FFMA R15, R45, R40, R15 ;  /* 0x000000282d0f7223 */ /* 0x000fe2000000000f */
[----:B------:R-:W-:Y:S01]  /*b350*/  F2FP.BF16.F32.PACK_AB R21, R23, R22 ;  /* 0x000000161715723e */ /* 0x000fe200000010ff */
[----:B------:R-:W-:Y:S01]  /*b360*/  FMUL R19, R43, R19 ;  /* 0x000000132b137220 */ /* 0x000fe20000400000 */
[----:B------:R-:W-:Y:S01]  /*b370*/  F2FP.BF16.F32.PACK_AB R22, R9, R8 ;  /* 0x000000080916723e */ /* 0x000fe200000010ff */
[----:B------:R-:W-:Y:S01]  /*b380*/  FFMA R16, R45, R65, R16 ;  /* 0x000000412d107223 */ /* 0x000fe20000000010 */
[----:B------:R-:W-:Y:S01]  /*b390*/  F2FP.BF16.F32.PACK_AB R23, R11, R10 ;  /* 0x0000000a0b17723e */ /* 0x000fe200000010ff */
[C---:B------:R-:W-:Y:S01]  /*b3a0*/  FFMA R17, R45.reuse, R66, R17 ;  /* 0x000000422d117223 */ /* 0x040fe20000000011 */
[C---:B------:R-:W-:Y:S01]  /*b3b0*/  FFMA R18, R45.reuse, R67, R18 ;  /* 0x000000432d127223 */ /* 0x040fe20000000012 */
[----:B------:R-:W-:Y:S01]  /*b3c0*/  FFMA R19, R45, R68, R19 ;  /* 0x000000442d137223 */ /* 0x000fe20000000013 */
[----:B------:R-:W-:Y:S01]  /*b3d0*/  F2FP.BF16.F32.PACK_AB R12, R13, R12 ;  /* 0x0000000c0d0c723e */ /* 0x000fe200000010ff */
[----:B------:R1:W-:Y:S01]  /*b3e0*/  @!P1 STS.128 [R99+UR44+0xa00], R20 ;  /* 0x000a001463009988 */ /* 0x0003e20008000c2c */
[----:B------:R-:W-:Y:S01]  /*b3f0*/  F2FP.BF16.F32.PACK_AB R13, R15, R14 ;  /* 0x0000000e0f0d723e */ /* 0x000fe200000010ff */
[----:B------:R-:W-:Y:S01]  /*b400*/  BSSY.RECONVERGENT B0, `(.L_x_158) ;  /* 0x000001c000007945 */ /* 0x000fe20003800200 */
[----:B------:R-:W-:Y:S02]  /*b410*/  F2FP.BF16.F32.PACK_AB R14, R17, R16 ;  /* 0x00000010110e723e */ /* 0x000fe400000010ff */
[----:B------:R-:W-:Y:S02]  /*b420*/  F2FP.BF16.F32.PACK_AB R15, R19, R18 ;  /* 0x00000012130f723e */ /* 0x000fe400000010ff */
[----:B------:R-:W-:Y:S03]  /*b430*/  ISETP.NE.AND P0, PT, R84, RZ, PT ;  /* 0x000000ff5400720c */ /* 0x000fe60003f05270 */
[----:B------:R1:W-:Y:S01]  /*b440*/  @!P1 STS.128 [R98+0xa00], R12 ;  /* 0x000a000c62009388 */ /* 0x0003e20000000c00 */
[----:B------:R-:W-:Y:S01]  /*b450*/  @!PT LDS RZ, [RZ] ;  /* 0x00000000fffff984 */ /* 0x000fe20000000800 */
[----:B------:R-:W-:Y:S01]  /*b460*/  @!PT LDS RZ, [RZ] ;  /* 0x00000000fffff984 */ /* 0x000fe20000000800 */
[----:B------:R-:W-:Y:S01]  /*b470*/  @!PT LDS RZ, [RZ] ;  /* 0x00000000fffff984 */ /* 0x000fe20000000800 */
[----:B------:R-:W-:Y:S01]  /*b480*/  @!PT LDS RZ, [RZ] ;  /* 0x00000000fffff984 */ /* 0x000fe20000000800 */
[----:B------:R2:W-:Y:S07]  /*b490*/  MEMBAR.ALL.CTA ;  /* 0x0000000000007992 */ /* 0x0005ee0000008000 */
[----:B--2---:R-:W2:Y:S02]  /*b4a0*/  FENCE.VIEW.ASYNC.S ;  /* 0x00000000000073c6 */ /* 0x004ea40000000000 */
[----:B--2---:R-:W-:Y:S06]  /*b4b0*/  BAR.SYNC.DEFER_BLOCKING 0x1, 0x80 ;  /* 0x0042000000007b1d */ /* 0x004fec0000010000 */
[----:B------:R-:W-:Y:S05]  /*b4c0*/  @P0 BRA `(.L_x_159) ;  /* 0x00000000003c0947 */ /* 0x000fea0003800000 */
[----:B------:R-:W2:Y:S01]  /*b4d0*/  LDCU.64 UR6, c[0x0][0x348] ;  /* 0x00006900ff0677ac */ /* 0x000ea20008000a00 */
        /* <DEDUP_REMOVED lines=9> */
[----:B--2---:R-:W-:Y:S04]  /*b570*/  UIADD3 UR4, UP0, UPT, UR6, 0xa80, URZ ;  /* 0x00000a8006047890 */ /* 0x004fe8000ff1e0ff */
[----:B------:R-:W-:Y:S09]  /*b580*/  UIADD3.X UR5, UPT, UPT, URZ, UR7, URZ, UP0, !UPT ;  /* 0x00000007ff057290 */ /* 0x000ff200087fe4ff */
[----:B------:R2:W-:Y:S01]  /*b590*/  UTMASTG.3D [UR8], [UR4] ;  /* 0x00000008040073b5 */ /* 0x0005e20008010000 */
[----:B------:R2:W-:Y:S02]  /*b5a0*/  UTMASTG.3D [UR12], [UR4] ;  /* 0x0000000c040073b5 */ /* 0x0005e40008010000 */
[----:B--2---:R0:W-:Y:S02]  /*b5b0*/  UTMACMDFLUSH ;  /* 0x00000000000079b7 */ /* 0x0041e40000000000 */
.L_x_159:
[----:B------:R-:W-:Y:S05]  /*b5c0*/  BSYNC.RECONVERGENT B0 ;  /* 0x0000000000007941 */ /* 0x000fea0003800200 */
.L_x_158:
[----:B------:R-:W-:Y:S01]  /*b5d0*/  UISETP.NE.AND UP0, UPT, UR47, URZ, UPT ;  /* 0x000000ff2f00728c */ /* 0x000fe2000bf05270 */
[----:B------:R-:W-:Y:S01]  /*b5e0*/  BSSY.RECONVERGENT B0, `(.L_x_160) ;  /* 0x0000009000007945 */ /* 0x000fe20003800200 */
[----:B------:R-:W-:Y:S04]  /*b5f0*/  UIADD3 UR4, UPT, UPT, UR46, 0x1, URZ ;  /* 0x000000012e047890 */ /* 0x000fe8000fffe0ff */
[----:B------:R-:W-:Y:S02]  /*b600*/  UISETP.EQ.XOR UP1, UPT, UR4, 0x3, UP0 ;  /* 0x000000030400788c */ /* 0x000fe40008722a70 */
[----:B------:R-:W-:Y:S02]  /*b610*/  UISETP.NE.AND UP0, UPT, UR4, 0x3, UPT ;  /* 0x000000030400788c */ /* 0x000fe4000bf05270 */
[----:B------:R-:W-:Y:S02]  /*b620*/  USEL UR5, URZ, 0x1, !UP1 ;  /* 0x00000001ff057887 */ /* 0x000fe4000c800000 */
[----:B------:R-:W-:Y:S02]  /*b630*/  USEL UR45, UR4, URZ, UP0 ;  /* 0x000000ff042d7287 */ /* 0x000fe40008000000 */
[----:B------:R-:W-:Y:S01]  /*b640*/  ULOP3.LUT UR57, UR57, UR5, URZ, 0x3c, !UPT ;  /* 0x0000000539397292 */ /* 0x000fe2000f8e3cff */
[----:B------:R-:W-:Y:S11]  /*b650*/  @P0 BRA `(.L_x_161) ;  /* 0x0000000000040947 */ /* 0x000ff60003800000 */
[----:B------:R-:W-:Y:S04]  /*b660*/  DEPBAR.LE SB0, 0x1 ;  /* 0x000080400000791a */ /* 0x000fe80000000000 */
.L_x_161:
[----:B------:R-:W-:Y:S05]  /*b670*/  BSYNC.RECONVERGENT B0 ;  /* 0x0000000000007941 */ /* 0x000fea0003800200 */
.L_x_160:
[----:B------:R-:W-:Y:S01]  /*b680*/  BAR.SYNC.DEFER_BLOCKING 0x1, 0x80 ;  /* 0x0042000000007b1d */ /* 0x000fe20000010000 */
[----:B------:R-:W-:Y:S01]  /*b690*/  UISETP.NE.AND UP0, UPT, UR56, -0x4, UPT ;  /* 0xfffffffc3800788c */ /* 0x000fe2000bf05270 */
[----:B------:R-:W-:Y:S08]  /*b6a0*/  IADD3 R80, PT, PT, R80, 0x1, RZ ;  /* 0x0000000150507810 */ /* 0x000ff00007ffe0ff */
[----:B------:R-:W-:Y:S05]  /*b6b0*/  BRA.U !UP0, `(.L_x_162) ;  /* 0x0000000108287547 */ /* 0x000fea000b800000 */
[----:B------:R-:W2:Y:S01]  /*b6c0*/  S2R R0, SR_CgaCtaId ;  /* 0x0000000000007919 */ /* 0x000ea20000008800 */
[----:B------:R-:W-:Y:S01]  /*b6d0*/  ISETP.NE.AND P0, PT, R97, RZ, PT ;  /* 0x000000ff6100720c */ /* 0x000fe20003f05270 */
[----:B------:R-:W-:Y:S01]  /*b6e0*/  IMAD.U32 R2, RZ, RZ, UR52 ;  /* 0x00000034ff027e24 */ /* 0x000fe2000f8e00ff */
[----:B------:R-:W-:Y:S04]  /*b6f0*/  UIADD3 UR4, UPT, UPT, UR52, 0x1, URZ ;  /* 0x0000000134047890 */ /* 0x000fe8000fffe0ff */
[----:B------:R-:W-:Y:S04]  /*b700*/  UISETP.NE.AND UP0, UPT, UR4, 0x3, UPT ;  /* 0x000000030400788c */ /* 0x000fe8000bf05270 */
[----:B------:R-:W-:Y:S03]  /*b710*/  USEL UR52, UR4, URZ, UP0 ;  /* 0x000000ff04347287 */ /* 0x000fe60008000000 */
[----:B------:R-:W-:Y:S05]  /*b720*/  @P0 LEA R2, R2, UR44, 0x3 ;  /* 0x0000002c02020c11 */ /* 0x000fea000f8e18ff */
[----:B------:R-:W-:Y:S05]  /*b730*/  @P0 VIADD R2, R2, 0x108 ;  /* 0x0000010802020836 */ /* 0x000fea0000000000 */
[----:B--2---:R-:W-:Y:S04]  /*b740*/  @P0 PRMT R0, R0, 0x654, R2 ;  /* 0x0000065400000816 */ /* 0x004fe80000000002 */
[----:B------:R2:W-:Y:S03]  /*b750*/  @P0 SYNCS.ARRIVE.TRANS64.RED.A1T0 RZ, [R0+URZ], RZ ;  /* 0x000000ff00ff09a7 */ /* 0x0005e600081004ff */
.L_x_162:
[----:B------:R-:W-:Y:S01]  /*b760*/  R2UR UR6, R95 ;  /* 0x000000005f0672ca */ /* 0x000fe200000e0000 */
[----:B------:R-:W-:Y:S01]  /*b770*/  UIADD3 UR56, UPT, UPT, UR56, 0x4, URZ ;  /* 0x0000000438387890 */ /* 0x000fe2000fffe0ff */
[----:B------:R-:W-:Y:S02]  /*b780*/  R2UR UR5, R91 ;  /* 0x000000005b0572ca */ /* 0x000fe400000e0000 */
[----:B------:R-:W-:Y:S02]  /*b790*/  R2UR UR4, R92 ;  /* 0x000000005c0472ca */ /* 0x000fe400000e0000 */
[----:B------:R-:W-:Y:S02]  /*b7a0*/  R2UR UR36, R93 ;  /* 0x000000005d2472ca */ /* 0x000fe400000e0000 */
[----:B------:R-:W-:Y:S02]  /*b7b0*/  ISETP.NE.AND P0, PT, R77, 0x2, PT ;  /* 0x000000024d00780c */ /* 0x000fe40003f05270 */
[----:B------:R-:W-:Y:S02]  /*b7c0*/  ISETP.NE.AND P1, PT, R80, 0x2, PT ;  /* 0x000000025000780c */ /* 0x000fe40003f25270 */
[----:B------:R-:W-:Y:S01]  /*b7d0*/  SEL R2, RZ, 0x1, P0 ;  /* 0x00000001ff027807 */ /* 0x000fe20000000000 */
[----:B------:R-:W-:Y:S01]  /*b7e0*/  UISETP.NE.AND UP0, UPT, UR6, URZ, UPT ;  /* 0x000000ff0600728c */ /* 0x000fe2000bf05270 */
[----:B--2---:R-:W-:Y:S01]  /*b7f0*/  SEL R0, RZ, 0x1, P1 ;  /* 0x00000001ff007807 */ /* 0x004fe20000800000 */
[----:B------:R-:W-:Y:S01]  /*b800*/  UIADD3 UR26, UPT, UPT, UR37, UR5, URZ ;  /* 0x00000005251a7290 */ /* 0x000fe2000fffe0ff */
[----:B------:R-:W-:Y:S01]  /*b810*/  LOP3.LUT R78, R78, R2, RZ, 0x3c, !PT ;  /* 0x000000024e4e7212 */ /* 0x000fe200078e3cff */
[----:B------:R-:W-:Y:S01]  /*b820*/  UIADD3 UR20, UPT, UPT, UR38, UR4, URZ ;  /* 0x0000000426147290 */ /* 0x000fe2000fffe0ff */
[----:B------:R-:W-:Y:S02]  /*b830*/  LOP3.LUT R79, R79, R0, RZ, 0x3c, !PT ;  /* 0x000000004f4f7212 */ /* 0x000fe400078e3cff */
[----:B------:R-:W-:Y:S02]  /*b840*/  SEL R77, R77, RZ, P0 ;  /* 0x000000ff4d4d7207 */ /* 0x000fe40000000000 */
[----:B------:R-:W-:Y:S01]  /*b850*/  SEL R80, R80, RZ, P1 ;  /* 0x000000ff50507207 */ /* 0x000fe20000800000 */
[----:B------:R-:W-:Y:S06]  /*b860*/  BRA.U UP0, `(.L_x_163) ;  /* 0xffffffb1001c7547 */ /* 0x000fec000b83ffff */
[----:B------:R-:W-:-:S13]  /*b870*/  R2UR UR4, R96 ;  /* 0x00000000600472ca */ /* 0x000fda00000e0000 */
[----:B------:R-:W-:-:S09]  /*b880*/  UISETP.NE.AND UP0, UPT, UR4, URZ, UPT ;  /* 0x000000ff0400728c */ /* 0x000fd2000bf05270 */
[----:B------:R-:W-:Y:S05]  /*b890*/  BRA.U !UP0, `(.L_x_164) ;  /* 0x0000000108487547 */ /* 0x000fea000b800000 */
[----:B------:R-:W2:Y:S02]  /*b8a0*/  LDCU.64 UR4, c[0x0][0xc90] ;  /* 0x00019200ff0477ac */ /* 0x000ea40008000a00 */
[----:B--2---:R-:W-:-:S04]  /*b8b0*/  UISETP.NE.U32.AND UP0, UPT, UR4, URZ, UPT ;  /* 0x000000ff0400728c */ /* 0x004fc8000bf05070 */
[----:B------:R-:W-:-:S09]  /*b8c0*/  UISETP.NE.AND.EX UP0, UPT, UR5, URZ, UPT, UP0 ;  /* 0x000000ff0500728c */ /* 0x000fd2000bf05300 */
[----:B------:R-:W-:Y:S05]  /*b8d0*/  BRA.U UP0, `(.L_x_165) ;  /* 0x00000001000c7547 */ /* 0x000fea000b800000 */
[----:B------:R-:W-:-:S13]  /*b8e0*/  FSETP.NEU.AND P0, PT, R45, RZ, PT ;  /* 0x000000ff2d00720b */ /* 0x000fda0003f0d000 */
[----:B------:R-:W-:Y:S05]  /*b8f0*/  @!P0 EXIT ;  /* 0x000000000000894d */ /* 0x000fea0003800000 */
[----:B------:R-:W-:Y:S05]  /*b900*/  BRA `(.L_x_164) ;  /* 0x00000000002c7947 */ /* 0x000fea0003800000 */
.L_x_165:
[----:B------:R-:W-:Y:S01]  /*b910*/  ISETP.NE.AND P0, PT, R76, RZ, PT ;  /* 0x000000ff4c00720c */ /* 0x000fe20003f05270 */
[----:B------:R-:W-:-:S12]  /*b920*/  BSSY.RECONVERGENT B0, `(.L_x_164) ;  /* 0x0000009000007945 */ /* 0x000fd80003800200 */
[----:B------:R-:W-:Y:S05]  /*b930*/  @P0 BRA `(.L_x_166) ;  /* 0x0000000000140947 */ /* 0x000fea0003800000 */
[----:B------:R-:W2:Y:S02]  /*b940*/  LDCU.64 UR4, c[0x0][0xc88] ;  /* 0x00019100ff0477ac */ /* 0x000ea40008000a00 */
[----:B--2---:R-:W-:-:S04]  /*b950*/  ISETP.NE.U32.AND P0, PT, RZ, UR4, PT ;  /* 0x00000004ff007c0c */ /* 0x004fc8000bf05070 */
[----:B------:R-:W-:-:S13]  /*b960*/  ISETP.NE.AND.EX P0, PT, RZ, UR5, PT, P0 ;  /* 0x00000005ff007c0c */ /* 0x000fda000bf05300 */
[----:B------:R-:W-:Y:S05]  /*b970*/  @!P0 EXIT ;  /* 0x000000000000894d */ /* 0x000fea0003800000 */
[----:B------:R-:W-:Y:S05]  /*b980*/  BRA `(.L_x_167) ;  /* 0x0000000000087947 */ /* 0x000fea0003800000 */
.L_x_166:
[----:B------:R-:W-:-:S13]  /*b990*/  FSETP.NEU.AND P0, PT, R45, RZ, PT ;  /* 0x000000ff2d00720b */ /* 0x000fda0003f0d000 */
[----:B------:R-:W-:Y:S05]  /*b9a0*/  @!P0 EXIT ;  /* 0x000000000000894d */ /* 0x000fea0003800000 */
.L_x_167:
[----:B------:R-:W-:Y:S05]  /*b9b0*/  BSYNC.RECONVERGENT B0 ;  /* 0x0000000000007941 */ /* 0x000fea0003800200 */
.L_x_164:
[----:B------:R-:W-:Y:S01]  /*b9c0*/  ULEA UR4, UR52, UR44, 0x3 ;  /* 0x0000002c34047291 */ /* 0x000fe2000f8e18ff */
[----:B------:R-:W-:-:S04]  /*b9d0*/  DEPBAR.LE SB0, 0x0 ;  /* 0x000080000000791a */ /* 0x000fc80000000000 */
[----:B------:R-:W-:-:S04]  /*b9e0*/  UIADD3 UR4, UPT, UPT, UR4, 0x108, URZ ;  /* 0x0000010804047890 */ /* 0x000fc8000fffe0ff */
[----:B------:R-:W-:-:S09]  /*b9f0*/  UPRMT UR4, UR54, 0x654, UR4 ;  /* 0x0000065436047896 */ /* 0x000fd20008000004 */
[----:B------:R-:W-:Y:S01]  /*ba00*/  SYNCS.ARRIVE.TRANS64.RED.A1T0 RZ, [UR4], RZ ;  /* 0x000000ffffff79a7 */ /* 0x000fe20008100404 */
[----:B------:R-:W-:Y:S05]  /*ba10*/  EXIT ;  /* 0x000000000000794d */ /* 0x000fea0003800000 */
.L_x_25:
[----:B--2---:R2:W3:Y:S02]  /*ba20*/  SYNCS.PHASECHK.TRANS64.TRYWAIT P0, [R0+URZ+0x180], R2 ;  /* 0x00018002000075a7 */ /* 0x0044e400080011ff */
[----:B---3--:R-:W-:Y:S05]  /*ba30*/  @!P0 NANOSLEEP.SYNCS 0x989680 ;  /* 0x009896800000895d */ /* 0x008fea0003900000 */
[----:B------:R-:W3:Y:S02]  /*ba40*/  @!P0 SYNCS.PHASECHK.TRANS64 P0, [R0+URZ+0x180], R2 ;  /* 0x00018002000085a7 */ /* 0x000ee400080010ff */
[----:B---3--:R-:W-:Y:S05]  /*ba50*/  @!P0 BRA `(.L_x_25) ;  /* 0xfffffffc00f08947 */ /* 0x008fea000383ffff */
[----:B------:R-:W-:Y:S05]  /*ba60*/  BRA `(.L_x_168) ;  /* 0xffffff6000547947 */ /* 0x000fea000383ffff */
.L_x_28:
[----:B-1----:R-:W-:-:S07]  /*ba70*/  MOV R0, UR33 ;  /* 0x0000002100007c02 */ /* 0x002fce0008000f00 */
.L_x_169:
[----:B-1----:R1:W2:Y:S02]  /*ba80*/  SYNCS.PHASECHK.TRANS64.TRYWAIT P0, [R0+URZ+0x78], R3 ;  /* 0x00007803000075a7 */ /* 0x0022a400080011ff */
[----:B--2---:R-:W-:Y:S05]  /*ba90*/  @!P0 NANOSLEEP.SYNCS 0x989680 ;  /* 0x009896800000895d */ /* 0x004fea0003900000 */
[----:B------:R-:W2:Y:S02]  /*baa0*/  @!P0 SYNCS.PHASECHK.TRANS64 P0, [R0+URZ+0x78], R3 ;  /* 0x00007803000085a7 */ /* 0x000ea400080010ff */
[----:B--2---:R-:W-:Y:S05]  /*bab0*/  @!P0 BRA `(.L_x_169) ;  /* 0xfffffffc00f08947 */ /* 0x004fea000383ffff */
[----:B------:R-:W-:Y:S05]  /*bac0*/  BRA `(.L_x_27) ;  /* 0xffffff6000a47947 */ /* 0x000fea000383ffff */
.L_x_37:
[----:B-1----:R-:W-:-:S07]  /*bad0*/  MOV R0, UR33 ;  /* 0x0000002100007c02 */ /* 0x002fce0008000f00 */
.L_x_170:
[----:B-1----:R1:W2:Y:S02]  /*bae0*/  SYNCS.PHASECHK.TRANS64.TRYWAIT P0, [R0+URZ+0x78], R3 ;  /* 0x00007803000075a7 */ /* 0x0022a400080011ff */
[----:B--2---:R-:W-:Y:S05]  /*baf0*/  @!P0 NANOSLEEP.SYNCS 0x989680 ;  /* 0x009896800000895d */ /* 0x004fea0003900000 */
[----:B------:R-:W2:Y:S02]  /*bb00*/  @!P0 SYNCS.PHASECHK.TRANS64 P0, [R0+URZ+0x78], R3 ;  /* 0x00007803000085a7 */ /* 0x000ea400080010ff */
[----:B--2---:R-:W-:Y:S05]  /*bb10*/  @!P0 BRA `(.L_x_170) ;  /* 0xfffffffc00f08947 */ /* 0x004fea000383ffff */
[----:B------:R-:W-:Y:S05]  /*bb20*/  BRA `(.L_x_36) ;  /* 0xffffff6400b87947 */ /* 0x000fea000383ffff */
.L_x_44:
[----:B-1----:R1:W4:Y:S02]  /*bb30*/  SYNCS.PHASECHK.TRANS64.TRYWAIT P0, [R3+URZ+0x130], R0 ;  /* 0x00013000030075a7 */ /* 0x00232400080011ff */
[----:B----4-:R-:W-:Y:S05]  /*bb40*/  @!P0 NANOSLEEP.SYNCS 0x989680 ;  /* 0x009896800000895d */ /* 0x010fea0003900000 */
[----:B------:R-:W4:Y:S02]  /*bb50*/  @!P0 SYNCS.PHASECHK.TRANS64 P0, [R3+URZ+0x130], R0 ;  /* 0x00013000030085a7 */ /* 0x000f2400080010ff */
[----:B----4-:R-:W-:Y:S05]  /*bb60*/  @!P0 BRA `(.L_x_44) ;  /* 0xfffffffc00f08947 */ /* 0x010fea000383ffff */
[----:B------:R-:W-:Y:S05]  /*bb70*/  BRA `(.L_x_171) ;  /* 0xffffff6800ac7947 */ /* 0x000fea000383ffff */
.L_x_48:
[----:B------:R-:W-:-:S07]  /*bb80*/  MOV R0, UR4 ;  /* 0x0000000400007c02 */ /* 0x000fce0008000f00 */
.L_x_172:
[----:B-1----:R1:W2:Y:S02]  /*bb90*/  SYNCS.PHASECHK.TRANS64.TRYWAIT P0, [R0+URZ], R2 ;  /* 0x00000002000075a7 */ /* 0x0022a400080011ff */
[----:B--2---:R-:W-:Y:S05]  /*bba0*/  @!P0 NANOSLEEP.SYNCS 0x989680 ;  /* 0x009896800000895d */ /* 0x004fea0003900000 */
[----:B------:R-:W2:Y:S02]  /*bbb0*/  @!P0 SYNCS.PHASECHK.TRANS64 P0, [R0+URZ], R2 ;  /* 0x00000002000085a7 */ /* 0x000ea400080010ff */
[----:B--2---:R-:W-:Y:S05]  /*bbc0*/  @!P0 BRA `(.L_x_172) ;  /* 0xfffffffc00f08947 */ /* 0x004fea000383ffff */
[----:B------:R-:W-:Y:S05]  /*bbd0*/  BRA `(.L_x_173) ;  /* 0xffffff7000587947 */ /* 0x000fea000383ffff */
.L_x_49:
[----:B------:R-:W-:-:S07]  /*bbe0*/  MOV R0, UR5 ;  /* 0x0000000500007c02 */ /* 0x000fce0008000f00 */
.L_x_174:
[----:B-1----:R1:W2:Y:S02]  /*bbf0*/  SYNCS.PHASECHK.TRANS64.TRYWAIT P0, [R0+URZ], R3 ;  /* 0x00000003000075a7 */ /* 0x0022a400080011ff */
[----:B--2---:R-:W-:Y:S05]  /*bc00*/  @!P0 NANOSLEEP.SYNCS 0x989680 ;  /* 0x009896800000895d */ /* 0x004fea0003900000 */
[----:B------:R-:W2:Y:S02]  /*bc10*/  @!P0 SYNCS.PHASECHK.TRANS64 P0, [R0+URZ], R3 ;  /* 0x00000003000085a7 */ /* 0x000ea400080010ff */
[----:B--2---:R-:W-:Y:S05]  /*bc20*/  @!P0 BRA `(.L_x_174) ;  /* 0xfffffffc00f08947 */ /* 0x004fea000383ffff */
[----:B------:R-:W-:Y:S05]  /*bc30*/  BRA `(.L_x_175) ;  /* 0xffffff7000647947 */ /* 0x000fea000383ffff */
.L_x_50:
[----:B------:R-:W-:-:S07]  /*bc40*/  MOV R0, UR5 ;  /* 0x0000000500007c02 */ /* 0x000fce0008000f00 */
.L_x_176:
[----:B-1----:R1:W2:Y:S02]  /*bc50*/  SYNCS.PHASECHK.TRANS64.TRYWAIT P0, [R0+URZ], R3 ;  /* 0x00000003000075a7 */ /* 0x0022a400080011ff */
[----:B--2---:R-:W-:Y:S05]  /*bc60*/  @!P0 NANOSLEEP.SYNCS 0x989680 ;  /* 0x009896800000895d */ /* 0x004fea0003900000 */
[----:B------:R-:W2:Y:S02]  /*bc70*/  @!P0 SYNCS.PHASECHK.TRANS64 P0, [R0+URZ], R3 ;  /* 0x00000003000085a7 */ /* 0x000ea400080010ff */
[----:B--2---:R-:W-:Y:S05]  /*bc80*/  @!P0 BRA `(.L_x_176) ;  /* 0xfffffffc00f08947 */ /* 0x004fea000383ffff */
[----:B------:R-:W-:Y:S05]  /*bc90*/  BRA `(.L_x_177) ;  /* 0xffffff7000707947 */ /* 0x000fea000383ffff */
.L_x_51:
[----:B------:R-:W-:-:S07]  /*bca0*/  MOV R0, UR5 ;  /* 0x0000000500007c02 */ /* 0x000fce0008000f00 */
.L_x_178:
[----:B-1----:R1:W2:Y:S02]  /*bcb0*/  SYNCS.PHASECHK.TRANS64.TRYWAIT P0, [R0+URZ], R3 ;  /* 0x00000003000075a7 */ /* 0x0022a400080011ff */
[----:B--2---:R-:W-:Y:S05]  /*bcc0*/  @!P0 NANOSLEEP.SYNCS 0x989680 ;  /* 0x009896800000895d */ /* 0x004fea0003900000 */
[----:B------:R-:W2:Y:S02]  /*bcd0*/  @!P0 SYNCS.PHASECHK.TRANS64 P0, [R0+URZ], R3 ;  /* 0x00000003000085a7 */ /* 0x000ea400080010ff */
[----:B--2---:R-:W-:Y:S05]  /*bce0*/  @!P0 BRA `(.L_x_178) ;  /* 0xfffffffc00f08947 */ /* 0x004fea000383ffff */
[----:B------:R-:W-:Y:S05]  /*bcf0*/  BRA `(.L_x_179) ;  /* 0xffffff70007c7947 */ /* 0x000fea000383ffff */
.L_x_52:
[----:B------:R-:W-:-:S07]  /*bd00*/  MOV R0, UR5 ;  /* 0x0000000500007c02 */ /* 0x000fce0008000f00 */
.L_x_180:
[----:B-1----:R1:W2:Y:S02]  /*bd10*/  SYNCS.PHASECHK.TRANS64.TRYWAIT P0, [R0+URZ], R3 ;  /* 0x00000003000075a7 */ /* 0x0022a400080011ff */
[----:B--2---:R-:W-:Y:S05]  /*bd20*/  @!P0 NANOSLEEP.SYNCS 0x989680 ;  /* 0x009896800000895d */ /* 0x004fea0003900000 */
[----:B------:R-:W2:Y:S02]  /*bd30*/  @!P0 SYNCS.PHASECHK.TRANS64 P0, [R0+URZ], R3 ;  /* 0x00000003000085a7 */ /* 0x000ea400080010ff */
[----:B--2---:R-:W-:Y:S05]  /*bd40*/  @!P0 BRA `(.L_x_180) ;  /* 0xfffffffc00f08947 */ /* 0x004fea000383ffff */
[----:B------:R-:W-:Y:S05]  /*bd50*/  BRA `(.L_x_181) ;  /* 0xffffff7000887947 */ /* 0x000fea000383ffff */
.L_x_53:
[----:B------:R-:W-:-:S07]  /*bd60*/  MOV R0, UR5 ;  /* 0x0000000500007c02 */ /* 0x000fce0008000f00 */
.L_x_182:
[----:B-1----:R1:W2:Y:S02]  /*bd70*/  SYNCS.PHASECHK.TRANS64.TRYWAIT P0, [R0+URZ], R3 ;  /* 0x00000003000075a7 */ /* 0x0022a400080011ff */
[----:B--2---:R-:W-:Y:S05]  /*bd80*/  @!P0 NANOSLEEP.SYNCS 0x989680 ;  /* 0x009896800000895d */ /* 0x004fea0003900000 */
[----:B------:R-:W2:Y:S02]  /*bd90*/  @!P0 SYNCS.PHASECHK.TRANS64 P0, [R0+URZ], R3 ;  /* 0x00000003000085a7 */ /* 0x000ea400080010ff */
[----:B--2---:R-:W-:Y:S05]  /*bda0*/  @!P0 BRA `(.L_x_182) ;  /* 0xfffffffc00f08947 */ /* 0x004fea000383ffff */
[----:B------:R-:W-:Y:S05]  /*bdb0*/  BRA `(.L_x_183) ;  /* 0xffffff7000947947 */ /* 0x000fea000383ffff */
.L_x_54:
[----:B------:R-:W-:-:S07]  /*bdc0*/  MOV R0, UR5 ;  /* 0x0000000500007c02 */ /* 0x000fce0008000f00 */
.L_x_184:
[----:B-1----:R1:W2:Y:S02]  /*bdd0*/  SYNCS.PHASECHK.TRANS64.TRYWAIT P0, [R0+URZ], R3 ;  /* 0x00000003000075a7 */ /* 0x0022a400080011ff */
[----:B--2---:R-:W-:Y:S05]  /*bde0*/  @!P0 NANOSLEEP.SYNCS 0x989680 ;  /* 0x009896800000895d */ /* 0x004fea0003900000 */
[----:B------:R-:W2:Y:S02]  /*bdf0*/  @!P0 SYNCS.PHASECHK.TRANS64 P0, [R0+URZ], R3 ;  /* 0x00000003000085a7 */ /* 0x000ea400080010ff */
[----:B--2---:R-:W-:Y:S05]  /*be00*/  @!P0 BRA `(.L_x_184) ;  /* 0xfffffffc00f08947 */ /* 0x004fea000383ffff */
[----:B------:R-:W-:Y:S05]  /*be10*/  BRA `(.L_x_185) ;  /* 0xffffff7000a07947 */ /* 0x000fea000383ffff */
.L_x_55:
[----:B------:R-:W-:-:S07]  /*be20*/  MOV R0, UR5 ;  /* 0x0000000500007c02 */ /* 0x000fce0008000f00 */
.L_x_186:
[----:B-1----:R1:W2:Y:S02]  /*be30*/  SYNCS.PHASECHK.TRANS64.TRYWAIT P0, [R0+URZ], R3 ;  /* 0x00000003000075a7 */ /* 0x0022a400080011ff */
[----:B--2---:R-:W-:Y:S05]  /*be40*/  @!P0 NANOSLEEP.SYNCS 0x989680 ;  /* 0x009896800000895d */ /* 0x004fea0003900000 */
[----:B------:R-:W2:Y:S02]  /*be50*/  @!P0 SYNCS.PHASECHK.TRANS64 P0, [R0+URZ], R3 ;  /* 0x00000003000085a7 */ /* 0x000ea400080010ff */
[----:B--2---:R-:W-:Y:S05]  /*be60*/  @!P0 BRA `(.L_x_186) ;  /* 0xfffffffc00f08947 */ /* 0x004fea000383ffff */
[----:B------:R-:W-:Y:S05]  /*be70*/  BRA `(.L_x_187) ;  /* 0xffffff7000ac7947 */ /* 0x000fea000383ffff */
.L_x_56:
[----:B------:R-:W-:-:S07]  /*be80*/  MOV R0, UR5 ;  /* 0x0000000500007c02 */ /* 0x000fce0008000f00 */
.L_x_188:
[----:B-1----:R1:W2:Y:S02]  /*be90*/  SYNCS.PHASECHK.TRANS64.TRYWAIT P0, [R0+URZ], R3 ;  /* 0x00000003000075a7 */ /* 0x0022a400080011ff */
[----:B--2---:R-:W-:Y:S05]  /*bea0*/  @!P0 NANOSLEEP.SYNCS 0x989680 ;  /* 0x009896800000895d */ /* 0x004fea0003900000 */
[----:B------:R-:W2:Y:S02]  /*beb0*/  @!P0 SYNCS.PHASECHK.TRANS64 P0, [R0+URZ], R3 ;  /* 0x00000003000085a7 */ /* 0x000ea400080010ff */
[----:B--2---:R-:W-:Y:S05]  /*bec0*/  @!P0 BRA `(.L_x_188) ;  /* 0xfffffffc00f08947 */ /* 0x004fea000383ffff */
[----:B------:R-:W-:Y:S05]  /*bed0*/  BRA `(.L_x_189) ;  /* 0xffffff7000b87947 */ /* 0x000fea000383ffff */
.L_x_57:
[----:B------:R-:W-:-:S07]  /*bee0*/  MOV R0, UR5 ;  /* 0x0000000500007c02 */ /* 0x000fce0008000f00 */
.L_x_190:
[----:B-1----:R1:W2:Y:S02]  /*bef0*/  SYNCS.PHASECHK.TRANS64.TRYWAIT P0, [R0+URZ], R3 ;  /* 0x00000003000075a7 */ /* 0x0022a400080011ff */
[----:B--2---:R-:W-:Y:S05]  /*bf00*/  @!P0 NANOSLEEP.SYNCS 0x989680 ;  /* 0x009896800000895d */ /* 0x004fea0003900000 */
[----:B------:R-:W2:Y:S02]  /*bf10*/  @!P0 SYNCS.PHASECHK.TRANS64 P0, [R0+URZ], R3 ;  /* 0x00000003000085a7 */ /* 0x000ea400080010ff */
[----:B--2---:R-:W-:Y:S05]  /*bf20*/  @!P0 BRA `(.L_x_190) ;  /* 0xfffffffc00f08947 */ /* 0x004fea000383ffff */
[----:B------:R-:W-:Y:S05]  /*bf30*/  BRA `(.L_x_191) ;  /* 0xffffff7000c47947 */ /* 0x000fea000383ffff */
.L_x_58:
[----:B------:R-:W-:-:S07]  /*bf40*/  MOV R0, UR5 ;  /* 0x0000000500007c02 */ /* 0x000fce0008000f00 */
.L_x_192:
[----:B-1----:R1:W2:Y:S02]  /*bf50*/  SYNCS.PHASECHK.TRANS64.TRYWAIT P0, [R0+URZ], R3 ;  /* 0x00000003000075a7 */ /* 0x0022a400080011ff */
[----:B--2---:R-:W-:Y:S05]  /*bf60*/  @!P0 NANOSLEEP.SYNCS 0x989680 ;  /* 0x009896800000895d */ /* 0x004fea0003900000 */
[----:B------:R-:W2:Y:S02]  /*bf70*/  @!P0 SYNCS.PHASECHK.TRANS64 P0, [R0+URZ], R3 ;  /* 0x00000003000085a7 */ /* 0x000ea400080010ff */
[----:B--2---:R-:W-:Y:S05]  /*bf80*/  @!P0 BRA `(.L_x_192) ;  /* 0xfffffffc00f08947 */ /* 0x004fea000383ffff */
[----:B------:R-:W-:Y:S05]  /*bf90*/  BRA `(.L_x_193) ;  /* 0xffffff7000d07947 */ /* 0x000fea000383ffff */
.L_x_59:
[----:B------:R-:W-:-:S07]  /*bfa0*/  MOV R0, UR5 ;  /* 0x0000000500007c02 */ /* 0x000fce0008000f00 */
.L_x_194:
[----:B-1----:R1:W2:Y:S02]  /*bfb0*/  SYNCS.PHASECHK.TRANS64.TRYWAIT P0, [R0+URZ], R3 ;  /* 0x00000003000075a7 */ /* 0x0022a400080011ff */
[----:B--2---:R-:W-:Y:S05]  /*bfc0*/  @!P0 NANOSLEEP.SYNCS 0x989680 ;  /* 0x009896800000895d */ /* 0x004fea0003900000 */
[----:B------:R-:W2:Y:S02]  /*bfd0*/  @!P0 SYNCS.PHASECHK.TRANS64 P0, [R0+URZ], R3 ;  /* 0x00000003000085a7 */ /* 0x000ea400080010ff */
[----:B--2---:R-:W-:Y:S05]  /*bfe0*/  @!P0 BRA `(.L_x_194) ;  /* 0xfffffffc00f08947 */ /* 0x004fea000383ffff */
[----:B------:R-:W-:Y:S05]  /*bff0*/  BRA `(.L_x_195) ;  /* 0xffffff7000dc7947 */ /* 0x000fea000383ffff */
.L_x_60:
[----:B------:R-:W-:-:S07]  /*c000*/  MOV R0, UR5 ;  /* 0x0000000500007c02 */ /* 0x000fce0008000f00 */
.L_x_196:
[----:B-1----:R1:W2:Y:S02]  /*c010*/  SYNCS.PHASECHK.TRANS64.TRYWAIT P0, [R0+URZ], R3 ;  /* 0x00000003000075a7 */ /* 0x0022a400080011ff */
[----:B--2---:R-:W-:Y:S05]  /*c020*/  @!P0 NANOSLEEP.SYNCS 0x989680 ;  /* 0x009896800000895d */ /* 0x004fea0003900000 */
[----:B------:R-:W2:Y:S02]  /*c030*/  @!P0 SYNCS.PHASECHK.TRANS64 P0, [R0+URZ], R3 ;  /* 0x00000003000085a7 */ /* 0x000ea400080010ff */
[----:B--2---:R-:W-:Y:S05]  /*c040*/  @!P0 BRA `(.L_x_196) ;  /* 0xfffffffc00f08947 */ /* 0x004fea000383ffff */
[----:B------:R-:W-:Y:S05]  /*c050*/  BRA `(.L_x_197) ;  /* 0xffffff7000e87947 */ /* 0x000fea000383ffff */
.L_x_61:
[----:B------:R-:W-:-:S07]  /*c060*/  MOV R0, UR5 ;  /* 0x0000000500007c02 */ /* 0x000fce0008000f00 */
.L_x_198:
[----:B-1----:R1:W2:Y:S02]  /*c070*/  SYNCS.PHASECHK.TRANS64.TRYWAIT P0, [R0+URZ], R3 ;  /* 0x00000003000075a7 */ /* 0x0022a400080011ff */
[----:B--2---:R-:W-:Y:S05]  /*c080*/  @!P0 NANOSLEEP.SYNCS 0x989680 ;  /* 0x009896800000895d */ /* 0x004fea0003900000 */
[----:B------:R-:W2:Y:S02]  /*c090*/  @!P0 SYNCS.PHASECHK.TRANS64 P0, [R0+URZ], R3 ;  /* 0x00000003000085a7 */ /* 0x000ea400080010ff */
[----:B--2---:R-:W-:Y:S05]  /*c0a0*/  @!P0 BRA `(.L_x_198) ;  /* 0xfffffffc00f08947 */ /* 0x004fea000383ffff */
[----:B------:R-:W-:Y:S05]  /*c0b0*/  BRA `(.L_x_199) ;  /* 0xffffff7000f47947 */ /* 0x000fea000383ffff */
.L_x_64:
[----:B--2---:R2:W3:Y:S02]  /*c0c0*/  SYNCS.PHASECHK.TRANS64.TRYWAIT P0, [R2+URZ+0x170], R4 ;  /* 0x00017004020075a7 */ /* 0x0044e400080011ff */
[----:B---3--:R-:W-:Y:S05]  /*c0d0*/  @!P0 NANOSLEEP.SYNCS 0x989680 ;  /* 0x009896800000895d */ /* 0x008fea0003900000 */
[----:B------:R-:W3:Y:S02]  /*c0e0*/  @!P0 SYNCS.PHASECHK.TRANS64 P0, [R2+URZ+0x170], R4 ;  /* 0x00017004020085a7 */ /* 0x000ee400080010ff */
[----:B---3--:R-:W-:Y:S05]  /*c0f0*/  @!P0 BRA `(.L_x_64) ;  /* 0xfffffffc00f08947 */ /* 0x008fea000383ffff */
[----:B------:R-:W-:Y:S05]  /*c100*/  BRA `(.L_x_200) ;  /* 0xffffff7400507947 */ /* 0x000fea000383ffff */
.L_x_65:
[----:B------:R-:W-:-:S07]  /*c110*/  MOV R2, UR4 ;  /* 0x0000000400027c02 */ /* 0x000fce0008000f00 */
.L_x_201:
[----:B--2---:R2:W3:Y:S02]  /*c120*/  SYNCS.PHASECHK.TRANS64.TRYWAIT P0, [R2+URZ+0x140], R5 ;  /* 0x00014005020075a7 */ /* 0x0044e400080011ff */
[----:B---3--:R-:W-:Y:S05]  /*c130*/  @!P0 NANOSLEEP.SYNCS 0x989680 ;  /* 0x009896800000895d */ /* 0x008fea0003900000 */
[----:B------:R-:W3:Y:S02]  /*c140*/  @!P0 SYNCS.PHASECHK.TRANS64 P0, [R2+URZ+0x140], R5 ;  /* 0x00014005020085a7 */ /* 0x000ee400080010ff */
[----:B---3--:R-:W-:Y:S05]  /*c150*/  @!P0 BRA `(.L_x_201) ;  /* 0xfffffffc00f08947 */ /* 0x008fea000383ffff */
[----:B------:R-:W-:Y:S05]  /*c160*/  BRA `(.L_x_202) ;  /* 0xffffff7400607947 */ /* 0x000fea000383ffff */
.L_x_66:
[----:B--2---:R2:W3:Y:S02]  /*c170*/  SYNCS.PHASECHK.TRANS64.TRYWAIT P1, [R2+URZ+0x130], R4 ;  /* 0x00013004020075a7 */ /* 0x0044e400080211ff */
[----:B---3--:R-:W-:Y:S05]  /*c180*/  @!P1 NANOSLEEP.SYNCS 0x989680 ;  /* 0x009896800000995d */ /* 0x008fea0003900000 */
[----:B------:R-:W3:Y:S02]  /*c190*/  @!P1 SYNCS.PHASECHK.TRANS64 P1, [R2+URZ+0x130], R4 ;  /* 0x00013004020095a7 */ /* 0x000ee400080210ff */
[----:B---3--:R-:W-:Y:S05]  /*c1a0*/  @!P1 BRA `(.L_x_66) ;  /* 0xfffffffc00f09947 */ /* 0x008fea000383ffff */
[----:B------:R-:W-:Y:S05]  /*c1b0*/  BRA `(.L_x_203) ;  /* 0xffffff7400907947 */ /* 0x000fea000383ffff */
.L_x_69:
[----:B------:R-:W-:-:S07]  /*c1c0*/  MOV R0, UR4 ;  /* 0x0000000400007c02 */ /* 0x000fce0008000f00 */
.L_x_204:
[----:B--2---:R2:W3:Y:S02]  /*c1d0*/  SYNCS.PHASECHK.TRANS64.TRYWAIT P0, [R0+URZ+0x140], R2 ;  /* 0x00014002000075a7 */ /* 0x0044e400080011ff */
[----:B---3--:R-:W-:Y:S05]  /*c1e0*/  @!P0 NANOSLEEP.SYNCS 0x989680 ;  /* 0x009896800000895d */ /* 0x008fea0003900000 */
[----:B------:R-:W3:Y:S02]  /*c1f0*/  @!P0 SYNCS.PHASECHK.TRANS64 P0, [R0+URZ+0x140], R2 ;  /* 0x00014002000085a7 */ /* 0x000ee400080010ff */
[----:B---3--:R-:W-:Y:S05]  /*c200*/  @!P0 BRA `(.L_x_204) ;  /* 0xfffffffc00f08947 */ /* 0x008fea000383ffff */
[----:B------:R-:W-:Y:S05]  /*c210*/  BRA `(.L_x_68) ;  /* 0xffffff7400e47947 */ /* 0x000fea000383ffff */
.L_x_76:
[----:B-1----:R1:W2:Y:S02]  /*c220*/  SYNCS.PHASECHK.TRANS64.TRYWAIT P0, [R2+URZ+0x130], R0 ;  /* 0x00013000020075a7 */ /* 0x0022a400080011ff */
[----:B--2---:R-:W-:Y:S05]  /*c230*/  @!P0 NANOSLEEP.SYNCS 0x989680 ;  /* 0x009896800000895d */ /* 0x004fea0003900000 */
[----:B------:R-:W2:Y:S02]  /*c240*/  @!P0 SYNCS.PHASECHK.TRANS64 P0, [R2+URZ+0x130], R0 ;  /* 0x00013000020085a7 */ /* 0x000ea400080010ff */
[----:B--2---:R-:W-:Y:S05]  /*c250*/  @!P0 BRA `(.L_x_76) ;  /* 0xfffffffc00f08947 */ /* 0x004fea000383ffff */
[----:B------:R-:W-:Y:S05]  /*c260*/  BRA `(.L_x_205) ;  /* 0xffffff7c00807947 */ /* 0x000fea000383ffff */
.L_x_79:
[----:B------:R-:W-:-:S07]  /*c270*/  MOV R0, UR44 ;  /* 0x0000002c00007c02 */ /* 0x000fce0008000f00 */
.L_x_206:
[----:B-1----:R1:W2:Y:S02]  /*c280*/  SYNCS.PHASECHK.TRANS64.TRYWAIT P0, [R0+URZ+0x160], R2 ;  /* 0x00016002000075a7 */ /* 0x0022a400080011ff */
[----:B--2---:R-:W-:Y:S05]  /*c290*/  @!P0 NANOSLEEP.SYNCS 0x989680 ;  /* 0x009896800000895d */ /* 0x004fea0003900000 */
[----:B------:R-:W2:Y:S02]  /*c2a0*/  @!P0 SYNCS.PHASECHK.TRANS64 P0, [R0+URZ+0x160], R2 ;  /* 0x00016002000085a7 */ /* 0x000ea400080010ff */
[----:B--2---:R-:W-:Y:S05]  /*c2b0*/  @!P0 BRA `(.L_x_206) ;  /* 0xfffffffc00f08947 */ /* 0x004fea000383ffff */
[----:B------:R-:W-:Y:S05]  /*c2c0*/  BRA `(.L_x_207) ;  /* 0xffffff8400107947 */ /* 0x000fea000383ffff */
.L_x_82:
[----:B------:R-:W-:Y:S07]  /*c2d0*/  MOV R0, UR7 ;  /* 0x0000000700007c02 */ /* 0x000fee0008000f00 */
.L_x_208:
[----:B-1----:R1:W2:Y:S02]  /*c2e0*/  SYNCS.PHASECHK.TRANS64.TRYWAIT P0, [R0+URZ], R2 ;  /* 0x00000002000075a7 */ /* 0x0022a400080011ff */
[----:B--2---:R-:W-:Y:S05]  /*c2f0*/  @!P0 NANOSLEEP.SYNCS 0x989680 ;  /* 0x009896800000895d */ /* 0x004fea0003900000 */
[----:B------:R-:W2:Y:S02]  /*c300*/  @!P0 SYNCS.PHASECHK.TRANS64 P0, [R0+URZ], R2 ;  /* 0x00000002000085a7 */ /* 0x000ea400080010ff */
[----:B--2---:R-:W-:Y:S05]  /*c310*/  @!P0 BRA `(.L_x_208) ;  /* 0xfffffffc00f08947 */ /* 0x004fea000383ffff */
[----:B------:R-:W-:Y:S05]  /*c320*/  BRA `(.L_x_81) ;  /* 0xffffff8400587947 */ /* 0x000fea000383ffff */
.L_x_85:
[----:B------:R-:W-:-:S07]  /*c330*/  MOV R0, UR4 ;  /* 0x0000000400007c02 */ /* 0x000fce0008000f00 */
.L_x_209:
[----:B--2---:R2:W4:Y:S02]  /*c340*/  SYNCS.PHASECHK.TRANS64.TRYWAIT P0, [R0+URZ], R2 ;  /* 0x00000002000075a7 */ /* 0x00452400080011ff */
[----:B----4-:R-:W-:Y:S05]  /*c350*/  @!P0 NANOSLEEP.SYNCS 0x989680 ;  /* 0x009896800000895d */ /* 0x010fea0003900000 */
[----:B------:R-:W4:Y:S02]  /*c360*/  @!P0 SYNCS.PHASECHK.TRANS64 P0, [R0+URZ], R2 ;  /* 0x00000002000085a7 */ /* 0x000f2400080010ff */
[----:B----4-:R-:W-:Y:S05]  /*c370*/  @!P0 BRA `(.L_x_209) ;  /* 0xfffffffc00f08947 */ /* 0x010fea000383ffff */
[----:B------:R-:W-:Y:S05]  /*c380*/  BRA `(.L_x_210) ;  /* 0xffffff8800487947 */ /* 0x000fea000383ffff */
.L_x_86:
[----:B------:R-:W-:-:S07]  /*c390*/  MOV R0, UR4 ;  /* 0x0000000400007c02 */ /* 0x000fce0008000f00 */
.L_x_211:
[----:B-1----:R1:W2:Y:S02]  /*c3a0*/  SYNCS.PHASECHK.TRANS64.TRYWAIT P0, [R0+URZ], R2 ;  /* 0x00000002000075a7 */ /* 0x0022a400080011ff */
[----:B--2---:R-:W-:Y:S05]  /*c3b0*/  @!P0 NANOSLEEP.SYNCS 0x989680 ;  /* 0x009896800000895d */ /* 0x004fea0003900000 */
[----:B------:R-:W2:Y:S02]  /*c3c0*/  @!P0 SYNCS.PHASECHK.TRANS64 P0, [R0+URZ], R2 ;  /* 0x00000002000085a7 */ /* 0x000ea400080010ff */
[----:B--2---:R-:W-:Y:S05]  /*c3d0*/  @!P0 BRA `(.L_x_211) ;  /* 0xfffffffc00f08947 */ /* 0x004fea000383ffff */
[----:B------:R-:W-:Y:S05]  /*c3e0*/  BRA `(.L_x_212) ;  /* 0xffffff8800547947 */ /* 0x000fea000383ffff */
.L_x_91:
[----:B--2---:R2:W3:Y:S02]  /*c3f0*/  SYNCS.PHASECHK.TRANS64.TRYWAIT P0, [R8+URZ+0x130], R0 ;  /* 0x00013000080075a7 */ /* 0x0044e400080011ff */
[----:B---3--:R-:W-:Y:S05]  /*c400*/  @!P0 NANOSLEEP.SYNCS 0x989680 ;  /* 0x009896800000895d */ /* 0x008fea0003900000 */
[----:B------:R-:W3:Y:S02]  /*c410*/  @!P0 SYNCS.PHASECHK.TRANS64 P0, [R8+URZ+0x130], R0 ;  /* 0x00013000080085a7 */ /* 0x000ee400080010ff */
[----:B---3--:R-:W-:Y:S05]  /*c420*/  @!P0 BRA `(.L_x_91) ;  /* 0xfffffffc00f08947 */ /* 0x008fea000383ffff */
[----:B------:R-:W-:Y:S05]  /*c430*/  BRA `(.L_x_213) ;  /* 0xffffff8c00787947 */ /* 0x000fea000383ffff */
.L_x_94:
[----:B--2---:R-:W-:Y:S07]  /*c440*/  MOV R0, UR21 ;  /* 0x0000001500007c02 */ /* 0x004fee0008000f00 */
.L_x_214:
[----:B--2---:R2:W3:Y:S02]  /*c450*/  SYNCS.PHASECHK.TRANS64.TRYWAIT P1, [R0+URZ+0x128], R2 ;  /* 0x00012802000075a7 */ /* 0x0044e400080211ff */
[----:B---3--:R-:W-:Y:S05]  /*c460*/  @!P1 NANOSLEEP.SYNCS 0x989680 ;  /* 0x009896800000995d */ /* 0x008fea0003900000 */
[----:B------:R-:W3:Y:S02]  /*c470*/  @!P1 SYNCS.PHASECHK.TRANS64 P1, [R0+URZ+0x128], R2 ;  /* 0x00012802000095a7 */ /* 0x000ee400080210ff */
[----:B---3--:R-:W-:Y:S05]  /*c480*/  @!P1 BRA `(.L_x_214) ;  /* 0xfffffffc00f09947 */ /* 0x008fea000383ffff */
[----:B------:R-:W-:Y:S05]  /*c490*/  BRA `(.L_x_93) ;  /* 0xffffff9000f07947 */ /* 0x000fea000383ffff */
.L_x_97:
[----:B------:R-:W-:Y:S07]  /*c4a0*/  MOV R0, UR4 ;  /* 0x0000000400007c02 */ /* 0x000fee0008000f00 */
.L_x_215:
[----:B--2---:R2:W3:Y:S02]  /*c4b0*/  SYNCS.PHASECHK.TRANS64.TRYWAIT P0, [R0+URZ+0x108], R2 ;  /* 0x00010802000075a7 */ /* 0x0044e400080011ff */
[----:B---3--:R-:W-:Y:S05]  /*c4c0*/  @!P0 NANOSLEEP.SYNCS 0x989680 ;  /* 0x009896800000895d */ /* 0x008fea0003900000 */
[----:B------:R-:W3:Y:S02]  /*c4d0*/  @!P0 SYNCS.PHASECHK.TRANS64 P0, [R0+URZ+0x108], R2 ;  /* 0x00010802000085a7 */ /* 0x000ee400080010ff */
[----:B---3--:R-:W-:Y:S05]  /*c4e0*/  @!P0 BRA `(.L_x_215) ;  /* 0xfffffffc00f08947 */ /* 0x008fea000383ffff */
[----:B------:R-:W-:Y:S05]  /*c4f0*/  BRA `(.L_x_216) ;  /* 0xffffff94004c7947 */ /* 0x000fea000383ffff */
.L_x_98:
[----:B------:R-:W-:Y:S07]  /*c500*/  MOV R0, UR5 ;  /* 0x0000000500007c02 */ /* 0x000fee0008000f00 */
.L_x_217:
[----:B--2---:R2:W3:Y:S02]  /*c510*/  SYNCS.PHASECHK.TRANS64.TRYWAIT P0, [R0+URZ+0x108], R2 ;  /* 0x00010802000075a7 */ /* 0x0044e400080011ff */
[----:B---3--:R-:W-:Y:S05]  /*c520*/  @!P0 NANOSLEEP.SYNCS 0x989680 ;  /* 0x009896800000895d */ /* 0x008fea0003900000 */
[----:B------:R-:W3:Y:S02]  /*c530*/  @!P0 SYNCS.PHASECHK.TRANS64 P0, [R0+URZ+0x108], R2 ;  /* 0x00010802000085a7 */ /* 0x000ee400080010ff */
[----:B---3--:R-:W-:Y:S05]  /*c540*/  @!P0 BRA `(.L_x_217) ;  /* 0xfffffffc00f08947 */ /* 0x008fea000383ffff */
[----:B------:R-:W-:Y:S05]  /*c550*/  BRA `(.L_x_218) ;  /* 0xffffff9400cc7947 */ /* 0x000fea000383ffff */
.L_x_99:
[----:B------:R-:W-:Y:S07]  /*c560*/  MOV R0, UR4 ;  /* 0x0000000400007c02 */ /* 0x000fee0008000f00 */
.L_x_219:
[----:B--2---:R2:W3:Y:S02]  /*c570*/  SYNCS.PHASECHK.TRANS64.TRYWAIT P0, [R0+URZ+0x108], R2 ;  /* 0x00010802000075a7 */ /* 0x0044e400080011ff */
[----:B---3--:R-:W-:Y:S05]  /*c580*/  @!P0 NANOSLEEP.SYNCS 0x989680 ;  /* 0x009896800000895d */ /* 0x008fea0003900000 */
[----:B------:R-:W3:Y:S02]  /*c590*/  @!P0 SYNCS.PHASECHK.TRANS64 P0, [R0+URZ+0x108], R2 ;  /* 0x00010802000085a7 */ /* 0x000ee400080010ff */
[----:B---3--:R-:W-:Y:S05]  /*c5a0*/  @!P0 BRA `(.L_x_219) ;  /* 0xfffffffc00f08947 */ /* 0x008fea000383ffff */
[----:B------:R-:W-:Y:S05]  /*c5b0*/  BRA `(.L_x_220) ;  /* 0xffffff9800547947 */ /* 0x000fea000383ffff */
.L_x_100:
[----:B------:R-:W-:Y:S07]  /*c5c0*/  MOV R2, UR5 ;  /* 0x0000000500027c02 */ /* 0x000fee0008000f00 */
.L_x_221:
[----:B--2---:R2:W3:Y:S02]  /*c5d0*/  SYNCS.PHASECHK.TRANS64.TRYWAIT P0, [R2+URZ+0x108], R0 ;  /* 0x00010800020075a7 */ /* 0x0044e400080011ff */
[----:B---3--:R-:W-:Y:S05]  /*c5e0*/  @!P0 NANOSLEEP.SYNCS 0x989680 ;  /* 0x009896800000895d */ /* 0x008fea0003900000 */
[----:B------:R-:W3:Y:S02]  /*c5f0*/  @!P0 SYNCS.PHASECHK.TRANS64 P0, [R2+URZ+0x108], R0 ;  /* 0x00010800020085a7 */ /* 0x000ee400080010ff */
[----:B---3--:R-:W-:Y:S05]  /*c600*/  @!P0 BRA `(.L_x_221) ;  /* 0xfffffffc00f08947 */ /* 0x008fea000383ffff */
[----:B------:R-:W-:Y:S05]  /*c610*/  BRA `(.L_x_222) ;  /* 0xffffff9800e07947 */ /* 0x000fea000383ffff */
.L_x_102:
[----:B------:R-:W-:-:S07]  /*c620*/  MOV R0, UR4 ;  /* 0x0000000400007c02 */ /* 0x000fce0008000f00 */
.L_x_223:
[----:B--2---:R2:W3:Y:S02]  /*c630*/  SYNCS.PHASECHK.TRANS64.TRYWAIT P0, [R0+URZ], R2 ;  /* 0x00000002000075a7 */ /* 0x0044e400080011ff */
[----:B---3--:R-:W-:Y:S05]  /*c640*/  @!P0 NANOSLEEP.SYNCS 0x989680 ;  /* 0x009896800000895d */ /* 0x008fea0003900000 */
[----:B------:R-:W3:Y:S02]  /*c650*/  @!P0 SYNCS.PHASECHK.TRANS64 P0, [R0+URZ], R2 ;  /* 0x00000002000085a7 */ /* 0x000ee400080010ff */
[----:B---3--:R-:W-:Y:S05]  /*c660*/  @!P0 BRA `(.L_x_223) ;  /* 0xfffffffc00f08947 */ /* 0x008fea000383ffff */
[----:B------:R-:W-:Y:S05]  /*c670*/  BRA `(.L_x_224) ;  /* 0xffffff9c00907947 */ /* 0x000fea000383ffff */
.L_x_103:
[----:B------:R-:W-:-:S07]  /*c680*/  MOV R0, UR5 ;  /* 0x0000000500007c02 */ /* 0x000fce0008000f00 */
.L_x_225:
[----:B--2---:R2:W3:Y:S02]  /*c690*/  SYNCS.PHASECHK.TRANS64.TRYWAIT P0, [R0+URZ], R2 ;  /* 0x00000002000075a7 */ /* 0x0044e400080011ff */
[----:B---3--:R-:W-:Y:S05]  /*c6a0*/  @!P0 NANOSLEEP.SYNCS 0x989680 ;  /* 0x009896800000895d */ /* 0x008fea0003900000 */
[----:B------:R-:W3:Y:S02]  /*c6b0*/  @!P0 SYNCS.PHASECHK.TRANS64 P0, [R0+URZ], R2 ;  /* 0x00000002000085a7 */ /* 0x000ee400080010ff */
[----:B---3--:R-:W-:Y:S05]  /*c6c0*/  @!P0 BRA `(.L_x_225) ;  /* 0xfffffffc00f08947 */ /* 0x008fea000383ffff */
[----:B------:R-:W-:Y:S05]  /*c6d0*/  BRA `(.L_x_226) ;  /* 0xffffff9c009c7947 */ /* 0x000fea000383ffff */
.L_x_105:
[----:B-1----:R1:W2:Y:S02]  /*c6e0*/  SYNCS.PHASECHK.TRANS64.TRYWAIT P0, [R0+URZ+0x130], R2 ;  /* 0x00013002000075a7 */ /* 0x0022a400080011ff */
[----:B--2---:R-:W-:Y:S05]  /*c6f0*/  @!P0 NANOSLEEP.SYNCS 0x989680 ;  /* 0x009896800000895d */ /* 0x004fea0003900000 */
[----:B------:R-:W2:Y:S02]  /*c700*/  @!P0 SYNCS.PHASECHK.TRANS64 P0, [R0+URZ+0x130], R2 ;  /* 0x00013002000085a7 */ /* 0x000ea400080010ff */
[----:B--2---:R-:W-:Y:S05]  /*c710*/  @!P0 BRA `(.L_x_105) ;  /* 0xfffffffc00f08947 */ /* 0x004fea000383ffff */
[----:B------:R-:W-:Y:S05]  /*c720*/  BRA `(.L_x_227) ;  /* 0xffffffa0008c7947 */ /* 0x000fea000383ffff */
.L_x_115:
[----:B-1----:R1:W3:Y:S02]  /*c730*/  SYNCS.PHASECHK.TRANS64.TRYWAIT P1, [R0+URZ+0xf0], R3 ;  /* 0x0000f003000075a7 */ /* 0x0022e400080211ff */
[----:B---3--:R-:W-:Y:S05]  /*c740*/  @!P1 NANOSLEEP.SYNCS 0x989680 ;  /* 0x009896800000995d */ /* 0x008fea0003900000 */
[----:B------:R-:W3:Y:S02]  /*c750*/  @!P1 SYNCS.PHASECHK.TRANS64 P1, [R0+URZ+0xf0], R3 ;  /* 0x0000f003000095a7 */ /* 0x000ee400080210ff */
[----:B---3--:R-:W-:Y:S05]  /*c760*/  @!P1 BRA `(.L_x_115) ;  /* 0xfffffffc00f09947 */ /* 0x008fea000383ffff */
[----:B------:R-:W-:Y:S05]  /*c770*/  BRA `(.L_x_114) ;  /* 0xffffffb000347947 */ /* 0x000fea000383ffff */
.L_x_117:
[----:B-1----:R1:W4:Y:S02]  /*c780*/  SYNCS.PHASECHK.TRANS64.TRYWAIT P0, [R104+URZ+0x150], R2 ;  /* 0x00015002680075a7 */ /* 0x00232400080011ff */
[----:B----4-:R-:W-:Y:S05]  /*c790*/  @!P0 NANOSLEEP.SYNCS 0x989680 ;  /* 0x009896800000895d */ /* 0x010fea0003900000 */
[----:B------:R-:W4:Y:S02]  /*c7a0*/  @!P0 SYNCS.PHASECHK.TRANS64 P0, [R104+URZ+0x150], R2 ;  /* 0x00015002680085a7 */ /* 0x000f2400080010ff */
[----:B----4-:R-:W-:Y:S05]  /*c7b0*/  @!P0 BRA `(.L_x_117) ;  /* 0xfffffffc00f08947 */ /* 0x010fea000383ffff */
[----:B------:R-:W-:Y:S05]  /*c7c0*/  BRA `(.L_x_116) ;  /* 0xffffffb000687947 */ /* 0x000fea000383ffff */
.L_x_130:
[----:B-1----:R1:W2:Y:S02]  /*c7d0*/  SYNCS.PHASECHK.TRANS64.TRYWAIT P0, [R20+URZ+0xf0], R0 ;  /* 0x0000f000140075a7 */ /* 0x0022a400080011ff */
[----:B--2---:R-:W-:Y:S05]  /*c7e0*/  @!P0 NANOSLEEP.SYNCS 0x989680 ;  /* 0x009896800000895d */ /* 0x004fea0003900000 */
[----:B------:R-:W2:Y:S02]  /*c7f0*/  @!P0 SYNCS.PHASECHK.TRANS64 P0, [R20+URZ+0xf0], R0 ;  /* 0x0000f000140085a7 */ /* 0x000ea400080010ff */
[----:B--2---:R-:W-:Y:S05]  /*c800*/  @!P0 BRA `(.L_x_130) ;  /* 0xfffffffc00f08947 */ /* 0x004fea000383ffff */
[----:B------:R-:W-:Y:S05]  /*c810*/  BRA `(.L_x_129) ;  /* 0xffffffc000287947 */ /* 0x000fea000383ffff */
.L_x_142:
[----:B-1----:R1:W3:Y:S02]  /*c820*/  SYNCS.PHASECHK.TRANS64.TRYWAIT P0, [R21+URZ+0xf0], R20 ;  /* 0x0000f014150075a7 */ /* 0x0022e400080011ff */
[----:B---3--:R-:W-:Y:S05]  /*c830*/  @!P0 NANOSLEEP.SYNCS 0x989680 ;  /* 0x009896800000895d */ /* 0x008fea0003900000 */
[----:B------:R-:W3:Y:S02]  /*c840*/  @!P0 SYNCS.PHASECHK.TRANS64 P0, [R21+URZ+0xf0], R20 ;  /* 0x0000f014150085a7 */ /* 0x000ee400080010ff */
[----:B---3--:R-:W-:Y:S05]  /*c850*/  @!P0 BRA `(.L_x_142) ;  /* 0xfffffffc00f08947 */ /* 0x008fea000383ffff */
[----:B------:R-:W-:Y:S05]  /*c860*/  BRA `(.L_x_141) ;  /* 0xffffffd000107947 */ /* 0x000fea000383ffff */
.L_x_154:
[----:B-1----:R1:W3:Y:S02]  /*c870*/  SYNCS.PHASECHK.TRANS64.TRYWAIT P0, [R2+URZ+0xf0], R112 ;  /* 0x0000f070020075a7 */ /* 0x0022e400080011ff */
[----:B---3--:R-:W-:Y:S05]  /*c880*/  @!P0 NANOSLEEP.SYNCS 0x989680 ;  /* 0x009896800000895d */ /* 0x008fea0003900000 */
[----:B------:R-:W3:Y:S02]  /*c890*/  @!P0 SYNCS.PHASECHK.TRANS64 P0, [R2+URZ+0xf0], R112 ;  /* 0x0000f070020085a7 */ /* 0x000ee400080010ff */
[----:B---3--:R-:W-:Y:S05]  /*c8a0*/  @!P0 BRA `(.L_x_154) ;  /* 0xfffffffc00f08947 */ /* 0x008fea000383ffff */
[----:B------:R-:W-:Y:S05]  /*c8b0*/  BRA `(.L_x_153) ;  /* 0xffffffdc00ec7947 */ /* 0x000fea000383ffff */
        .weak           $__internal_0_$__cuda_sm10x_tcgen05_guardrail_trap_col_being_dealloced_not_returned_by_alloc
        .type           $__internal_0_$__cuda_sm10x_tcgen05_guardrail_trap_col_being_dealloced_not_returned_by_alloc,@function
        .size           $__internal_0_$__cuda_sm10x_tcgen05_guardrail_trap_col_being_dealloced_not_returned_by_alloc,($__internal_1_$__cuda_sm10x_tcgen05_guardrail_trap_phase_invalid_during_alloc - $__internal_0_$__cuda_sm10x_tcgen05_guardrail_trap_col_being_dealloced_not_returned_by_alloc)
$__internal_0_$__cuda_sm10x_tcgen05_guardrail_trap_col_being_dealloced_not_returned_by_alloc:
[----:B------:R-:W-:Y:S05]  /*c8c0*/  BPT.TRAP 0x1 ;  /* 0x000000040000795c */ /* 0x000fea0000300000 */
[----:B------:R-:W-:-:S04]  /*c8d0*/  HFMA2 R3, -RZ, RZ, 0, 0 ;  /* 0x00000000ff037431 */ /* 0x000fc800000001ff */
[----:B------:R-:W-:Y:S05]  /*c8e0*/  RET.REL.NODEC R2 `(_ZN7cutlass13device_kernelINS_4gemm6kernel13GemmUniversalIN4cute5tupleIJiiiiEEENS1_10collective13CollectiveMmaINS1_46MainloopSm100TmaUmmaWarpSpecializedBlockScaledILi15ELi2ELi2ENS5_IJNS4_1CILi8EEENSA_ILi1EEESC_EEEEENS5_IJNSA_ILi128EEENSA_ILi64EEESF_EEENS5_IJNS_12float_e2m1_tENS_13float_ue4m3_tEEEENS5_IJNS5_IJlSC_lEEENS4_6LayoutINS5_IJNS5_IJNS5_IJNSA_ILi32EEENSA_ILi4EEEEEEiEEENS5_IJNS5_IJNSA_ILi16EEESO_EEEiEEENS5_IJSC_iEEEEEENS5_IJST_NS5_IJNS5_IJNSA_ILi0EEESC_EEENSA_ILi512EEEEEENS5_IJSW_iEEEEEEEEEEESK_S13_NS4_8TiledMMAINS4_8MMA_AtomIJNS4_17SM100_MMA_MXF4_SSISI_SI_fSJ_Li128ELi64ELi16ELNS4_4UMMA5MajorE0ELS18_0ELNS17_7ScaleInE0ELS19_0EEEEEENSM_INS5_IJSC_SC_SC_EEENS5_IJSW_SW_SW_EEEEENS5_IJNS4_10UnderscoreES1F_S1F_EEEEENS5_IJNS4_13SM90_TMA_LOADES1I_EEENS5_IJNS4_14ComposedLayoutINS4_7SwizzleILi2ELi4ELi3EEENS4_18smem_ptr_flag_bitsILi4EEENSM_INS5_IJSB_SF_EEENS5_IJSF_SC_EEEEEEENSM_INS5_IJNS5_IJNS5_IJSP_SC_EEESS_EEESC_NS5_IJSC_NSA_ILi2EEEEEEEEENS5_IJNS5_IJNS5_IJSS_SY_EEESX_EEESW_NS5_IJSO_SY_EEEEEEEEEEEvNS4_8identityENS5_IJNS4_23SM90_TMA_LOAD_MULTICASTES25_EEES23_vS24_EENS_8epilogue10collective18CollectiveEpilogueINS28_23Sm100TmaWarpSpecializedILi3ELi2ELi16ELb1ELb0EEEJNS5_IJSG_SG_SF_EEENS5_IJNSM_ISG_SC_EENSM_INS5_IJSR_S1V_EEENS5_IJSC_SN_EEEEEEEENS_10bfloat16_tESL_S2J_SL_NS28_6fusion15FusionCallbacksIS2C_NS2K_17LinearCombinationIS2J_fS2J_fLNS_15FloatRoundStyleE2EEES2D_S2I_JEEENS4_5SM1004TMEM4LOAD26SM100_TMEM_LOAD_32dp32b16xES1I_NS1K_INS1L_ILi1ELi4ELi3EEENS1N_ILi16EEENSM_INS5_IJSB_SR_EEENS5_IJSR_SC_EEEEEEENS4_39AutoVectorizingCopyWithAssumedAlignmentILi128EEENS4_14SM90_TMA_STOREES2Z_S31_S31_EEEvvEEEEvNT_6ParamsE) ;  /* 0xffffff3402c47950 */ /* 0x000fea0003c3ffff */
        .weak           $__internal_1_$__cuda_sm10x_tcgen05_guardrail_trap_phase_invalid_during_alloc
        .type           $__internal_1_$__cuda_sm10x_tcgen05_guardrail_trap_phase_invalid_during_alloc,@function
        .size           $__internal_1_$__cuda_sm10x_tcgen05_guardrail_trap_phase_invalid_during_alloc,($__internal_2_$__cuda_sm10x_tcgen05_guardrail_trap_unallocated_columns_being_dealloced - $__internal_1_$__cuda_sm10x_tcgen05_guardrail_trap_phase_invalid_during_alloc)
$__internal_1_$__cuda_sm10x_tcgen05_guardrail_trap_phase_invalid_during_alloc:
[----:B------:R-:W-:Y:S05]  /*c8f0*/  BPT.TRAP 0x1 ;  /* 0x000000040000795c */ /* 0x000fea0000300000 */
[----:B------:R-:W-:-:S04]  /*c900*/  MOV R5, 0x0 ;  /* 0x0000000000057802 */ /* 0x000fc80000000f00 */
[----:B------:R-:W-:Y:S05]  /*c910*/  RET.REL.NODEC R4 `(_ZN7cutlass13device_kernelINS_4gemm6kernel13GemmUniversalIN4cute5tupleIJiiiiEEENS1_10collective13CollectiveMmaINS1_46MainloopSm100TmaUmmaWarpSpecializedBlockScaledILi15ELi2ELi2ENS5_IJNS4_1CILi8EEENSA_ILi1EEESC_EEEEENS5_IJNSA_ILi128EEENSA_ILi64EEESF_EEENS5_IJNS_12float_e2m1_tENS_13float_ue4m3_tEEEENS5_IJNS5_IJlSC_lEEENS4_6LayoutINS5_IJNS5_IJNS5_IJNSA_ILi32EEENSA_ILi4EEEEEEiEEENS5_IJNS5_IJNSA_ILi16EEESO_EEEiEEENS5_IJSC_iEEEEEENS5_IJST_NS5_IJNS5_IJNSA_ILi0EEESC_EEENSA_ILi512EEEEEENS5_IJSW_iEEEEEEEEEEESK_S13_NS4_8TiledMMAINS4_8MMA_AtomIJNS4_17SM100_MMA_MXF4_SSISI_SI_fSJ_Li128ELi64ELi16ELNS4_4UMMA5MajorE0ELS18_0ELNS17_7ScaleInE0ELS19_0EEEEEENSM_INS5_IJSC_SC_SC_EEENS5_IJSW_SW_SW_EEEEENS5_IJNS4_10UnderscoreES1F_S1F_EEEEENS5_IJNS4_13SM90_TMA_LOADES1I_EEENS5_IJNS4_14ComposedLayoutINS4_7SwizzleILi2ELi4ELi3EEENS4_18smem_ptr_flag_bitsILi4EEENSM_INS5_IJSB_SF_EEENS5_IJSF_SC_EEEEEEENSM_INS5_IJNS5_IJNS5_IJSP_SC_EEESS_EEESC_NS5_IJSC_NSA_ILi2EEEEEEEEENS5_IJNS5_IJNS5_IJSS_SY_EEESX_EEESW_NS5_IJSO_SY_EEEEEEEEEEEvNS4_8identityENS5_IJNS4_23SM90_TMA_LOAD_MULTICASTES25_EEES23_vS24_EENS_8epilogue10collective18CollectiveEpilogueINS28_23Sm100TmaWarpSpecializedILi3ELi2ELi16ELb1ELb0EEEJNS5_IJSG_SG_SF_EEENS5_IJNSM_ISG_SC_EENSM_INS5_IJSR_S1V_EEENS5_IJSC_SN_EEEEEEEENS_10bfloat16_tESL_S2J_SL_NS28_6fusion15FusionCallbacksIS2C_NS2K_17LinearCombinationIS2J_fS2J_fLNS_15FloatRoundStyleE2EEES2D_S2I_JEEENS4_5SM1004TMEM4LOAD26SM100_TMEM_LOAD_32dp32b16xES1I_NS1K_INS1L_ILi1ELi4ELi3EEENS1N_ILi16EEENSM_INS5_IJSB_SR_EEENS5_IJSR_SC_EEEEEEENS4_39AutoVectorizingCopyWithAssumedAlignmentILi128EEENS4_14SM90_TMA_STOREES2Z_S31_S31_EEEvvEEEEvNT_6ParamsE) ;  /* 0xffffff3404b87950 */ /* 0x000fea0003c3ffff */
        .weak           $__internal_2_$__cuda_sm10x_tcgen05_guardrail_trap_unallocated_columns_being_dealloced
        .type           $__internal_2_$__cuda_sm10x_tcgen05_guardrail_trap_unallocated_columns_being_dealloced,@function
        .size           $__internal_2_$__cuda_sm10x_tcgen05_guardrail_trap_unallocated_columns_being_dealloced,(.L_x_229 - $__internal_2_$__cuda_sm10x_tcgen05_guardrail_trap_unallocated_columns_being_dealloced)
$__internal_2_$__cuda_sm10x_tcgen05_guardrail_trap_unallocated_columns_being_dealloced:
[----:B------:R-:W-:Y:S05]  /*c920*/  BPT.TRAP 0x1 ;  /* 0x000000040000795c */ /* 0x000fea0000300000 */
[----:B------:R-:W-:-:S04]  /*c930*/  HFMA2 R3, -RZ, RZ, 0, 0 ;  /* 0x00000000ff037431 */ /* 0x000fc800000001ff */
[----:B------:R-:W-:Y:S05]  /*c940*/  RET.REL.NODEC R2 `(_ZN7cutlass13device_kernelINS_4gemm6kernel13GemmUniversalIN4cute5tupleIJiiiiEEENS1_10collective13CollectiveMmaINS1_46MainloopSm100TmaUmmaWarpSpecializedBlockScaledILi15ELi2ELi2ENS5_IJNS4_1CILi8EEENSA_ILi1EEESC_EEEEENS5_IJNSA_ILi128EEENSA_ILi64EEESF_EEENS5_IJNS_12float_e2m1_tENS_13float_ue4m3_tEEEENS5_IJNS5_IJlSC_lEEENS4_6LayoutINS5_IJNS5_IJNS5_IJNSA_ILi32EEENSA_ILi4EEEEEEiEEENS5_IJNS5_IJNSA_ILi16EEESO_EEEiEEENS5_IJSC_iEEEEEENS5_IJST_NS5_IJNS5_IJNSA_ILi0EEESC_EEENSA_ILi512EEEEEENS5_IJSW_iEEEEEEEEEEESK_S13_NS4_8TiledMMAINS4_8MMA_AtomIJNS4_17SM100_MMA_MXF4_SSISI_SI_fSJ_Li128ELi64ELi16ELNS4_4UMMA5MajorE0ELS18_0ELNS17_7ScaleInE0ELS19_0EEEEEENSM_INS5_IJSC_SC_SC_EEENS5_IJSW_SW_SW_EEEEENS5_IJNS4_10UnderscoreES1F_S1F_EEEEENS5_IJNS4_13SM90_TMA_LOADES1I_EEENS5_IJNS4_14ComposedLayoutINS4_7SwizzleILi2ELi4ELi3EEENS4_18smem_ptr_flag_bitsILi4EEENSM_INS5_IJSB_SF_EEENS5_IJSF_SC_EEEEEEENSM_INS5_IJNS5_IJNS5_IJSP_SC_EEESS_EEESC_NS5_IJSC_NSA_ILi2EEEEEEEEENS5_IJNS5_IJNS5_IJSS_SY_EEESX_EEESW_NS5_IJSO_SY_EEEEEEEEEEEvNS4_8identityENS5_IJNS4_23SM90_TMA_LOAD_MULTICASTES25_EEES23_vS24_EENS_8epilogue10collective18CollectiveEpilogueINS28_23Sm100TmaWarpSpecializedILi3ELi2ELi16ELb1ELb0EEEJNS5_IJSG_SG_SF_EEENS5_IJNSM_ISG_SC_EENSM_INS5_IJSR_S1V_EEENS5_IJSC_SN_EEEEEEEENS_10bfloat16_tESL_S2J_SL_NS28_6fusion15FusionCallbacksIS2C_NS2K_17LinearCombinationIS2J_fS2J_fLNS_15FloatRoundStyleE2EEES2D_S2I_JEEENS4_5SM1004TMEM4LOAD26SM100_TMEM_LOAD_32dp32b16xES1I_NS1K_INS1L_ILi1ELi4ELi3EEENS1N_ILi16EEENSM_INS5_IJSB_SR_EEENS5_IJSR_SC_EEEEEEENS4_39AutoVectorizingCopyWithAssumedAlignmentILi128EEENS4_14SM90_TMA_STOREES2Z_S31_S31_EEEvvEEEEvNT_6ParamsE) ;  /* 0xffffff3402ac7950 */ /* 0x000fea0003c3ffff */
.L_x_228:
[----:B------:R-:W-:-:S00]  /*c950*/  BRA `(.L_x_228) ;  /* 0xfffffffc00fc7947 */ /* 0x000fc0000383ffff */
[----:B------:R-:W-:-:S00]  /*c960*/  NOP ;  /* 0x0000000000007918 */ /* 0x000fc00000000000 */
        /* <DEDUP_REMOVED lines=9> */
.L_x_229:


//--------------------- .nv.global.init           --------------------------
	.section	.nv.global.init,"aw",@progbits
.nv.global.init:
	.type		$str$29,@object
	.size		$str$29,($str$30 - $str$29)
$str$29:
        /*0000*/ 	.byte	0x28, 0x61, 0x64, 0x64, 0x72, 0x65, 0x73, 0x73, 0x20, 0x26, 0x20, 0x6d, 0x61, 0x73, 0x6b, 0x29
        /*0010*/ 	.byte	0x20, 0x3d, 0x3d, 0x20, 0x30, 0x00
	.type		$str$30,@object
	.size		$str$30,($str$26 - $str$30)
$str$30:
        /*0016*/ 	.byte	0x2f, 0x74, 0x6d, 0x70, 0x2f, 0x63, 0x75, 0x74, 0x6c, 0x61, 0x73, 0x73, 0x5f, 0x73, 0x77, 0x65
        /*0026*/ 	.byte	0x65, 0x70, 0x5f, 0x73, 0x72, 0x63, 0x2f, 0x69, 0x6e, 0x63, 0x6c, 0x75, 0x64, 0x65, 0x2f, 0x63
        /*0036*/ 	.byte	0x75, 0x74, 0x65, 0x2f, 0x70, 0x6f, 0x69, 0x6e, 0x74, 0x65, 0x72, 0x5f, 0x66, 0x6c, 0x61, 0x67
        /*0046*/ 	.byte	0x67, 0x65, 0x64, 0x2e, 0x68, 0x70, 0x70, 0x00
	.type		$str$26,@object
	.size		$str$26,($str$25 - $str$26)
$str$26:
        /*004e*/ 	.byte	0x2f, 0x74, 0x6d, 0x70, 0x2f, 0x63, 0x75, 0x74, 0x6c, 0x61, 0x73, 0x73, 0x5f, 0x73, 0x77, 0x65
        /*005e*/ 	.byte	0x65, 0x70, 0x5f, 0x73, 0x72, 0x63, 0x2f, 0x69, 0x6e, 0x63, 0x6c, 0x75, 0x64, 0x65, 0x2f, 0x63
        /*006e*/ 	.byte	0x75, 0x74, 0x65, 0x2f, 0x61, 0x74, 0x6f, 0x6d, 0x2f, 0x63, 0x6f, 0x70, 0x79, 0x5f, 0x74, 0x72
        /*007e*/ 	.byte	0x61, 0x69, 0x74, 0x73, 0x5f, 0x73, 0x6d, 0x31, 0x30, 0x30, 0x2e, 0x68, 0x70, 0x70, 0x00
	.type		$str$25,@object
	.size		$str$25,(__unnamed_1 - $str$25)
$str$25:
        /*008d*/ 	.byte	0x28, 0x28, 0x75, 0x69, 0x6e, 0x74, 0x33, 0x32, 0x5f, 0x74, 0x28, 0x74, 0x68, 0x72, 0x65, 0x61
        /*009d*/ 	.byte	0x64, 0x49, 0x64, 0x78, 0x2e, 0x78, 0x29, 0x20, 0x2f, 0x20, 0x33, 0x32, 0x29, 0x20, 0x25, 0x20
        /*00ad*/ 	.byte	0x34, 0x29, 0x20, 0x3d, 0x3d, 0x20, 0x28, 0x28, 0x28, 0x74, 0x6d, 0x65, 0x6d, 0x5f, 0x61, 0x64
        /*00bd*/ 	.byte	0x64, 0x72, 0x20, 0x3e, 0x3e, 0x20, 0x31, 0x36, 0x29, 0x20, 0x2f, 0x20, 0x33, 0x32, 0x29, 0x20
        /*00cd*/ 	.byte	0x25, 0x20, 0x34, 0x29, 0x00
	.type		__unnamed_1,@object
	.size		__unnamed_1,(__unnamed_2 - __unnamed_1)
__unnamed_1:
        /*00d2*/ 	.byte	0x61, 0x75, 0x74, 0x6f, 0x20, 0x63, 0x75, 0x74, 0x65, 0x3a, 0x3a, 0x61, 0x73, 0x5f, 0x70, 0x6f
        /* <DEDUP_REMOVED lines=24> */
        /*0262*/ 	.byte	0x43, 0x3c, 0x32, 0x30, 0x34, 0x38, 0x3e, 0x3e, 0x3e, 0x3e, 0x5d, 0x00
	.type		__unnamed_2,@object
	.size		__unnamed_2,(.L_2 - __unnamed_2)
__unnamed_2:
        /* <DEDUP_REMOVED lines=40> */
        /*04ee*/ 	.byte	0x3a, 0x3a, 0x43, 0x3c, 0x30, 0x3e, 0x3e, 0x3e, 0x3e, 0x5d, 0x00
.L_2:


//--------------------- .nv.shared._ZN7cutlass13device_kernelINS_4gemm6kernel13GemmUniversalIN4cute5tupleIJiiiiEEENS1_10collective13CollectiveMmaINS1_46MainloopSm100TmaUmmaWarpSpecializedBlockScaledILi15ELi2ELi2ENS5_IJNS4_1CILi8EEENSA_ILi1EEESC_EEEEENS5_IJNSA_ILi128EEENSA_ILi64EEESF_EEENS5_IJNS_12float_e2m1_tENS_13float_ue4m3_tEEEENS5_IJNS5_IJlSC_lEEENS4_6LayoutINS5_IJNS5_IJNS5_IJNSA_ILi32EEENSA_ILi4EEEEEEiEEENS5_IJNS5_IJNSA_ILi16EEESO_EEEiEEENS5_IJSC_iEEEEEENS5_IJST_NS5_IJNS5_IJNSA_ILi0EEESC_EEENSA_ILi512EEEEEENS5_IJSW_iEEEEEEEEEEESK_S13_NS4_8TiledMMAINS4_8MMA_AtomIJNS4_17SM100_MMA_MXF4_SSISI_SI_fSJ_Li128ELi64ELi16ELNS4_4UMMA5MajorE0ELS18_0ELNS17_7ScaleInE0ELS19_0EEEEEENSM_INS5_IJSC_SC_SC_EEENS5_IJSW_SW_SW_EEEEENS5_IJNS4_10UnderscoreES1F_S1F_EEEEENS5_IJNS4_13SM90_TMA_LOADES1I_EEENS5_IJNS4_14ComposedLayoutINS4_7SwizzleILi2ELi4ELi3EEENS4_18smem_ptr_flag_bitsILi4EEENSM_INS5_IJSB_SF_EEENS5_IJSF_SC_EEEEEEENSM_INS5_IJNS5_IJNS5_IJSP_SC_EEESS_EEESC_NS5_IJSC_NSA_ILi2EEEEEEEEENS5_IJNS5_IJNS5_IJSS_SY_EEESX_EEESW_NS5_IJSO_SY_EEEEEEEEEEEvNS4_8identityENS5_IJNS4_23SM90_TMA_LOAD_MULTICASTES25_EEES23_vS24_EENS_8epilogue10collective18CollectiveEpilogueINS28_23Sm100TmaWarpSpecializedILi3ELi2ELi16ELb1ELb0EEEJNS5_IJSG_SG_SF_EEENS5_IJNSM_ISG_SC_EENSM_INS5_IJSR_S1V_EEENS5_IJSC_SN_EEEEEEEENS_10bfloat16_tESL_S2J_SL_NS28_6fusion15FusionCallbacksIS2C_NS2K_17LinearCombinationIS2J_fS2J_fLNS_15FloatRoundStyleE2EEES2D_S2I_JEEENS4_5SM1004TMEM4LOAD26SM100_TMEM_LOAD_32dp32b16xES1I_NS1K_INS1L_ILi1ELi4ELi3EEENS1N_ILi16EEENSM_INS5_IJSB_SR_EEENS5_IJSR_SC_EEEEEEENS4_39AutoVectorizingCopyWithAssumedAlignmentILi128EEENS4_14SM90_TMA_STOREES2Z_S31_S31_EEEvvEEEEvNT_6ParamsE --------------------------
	.section	.nv.shared._ZN7cutlass13device_kernelINS_4gemm6kernel13GemmUniversalIN4cute5tupleIJiiiiEEENS1_10collective13CollectiveMmaINS1_46MainloopSm100TmaUmmaWarpSpecializedBlockScaledILi15ELi2ELi2ENS5_IJNS4_1CILi8EEENSA_ILi1EEESC_EEEEENS5_IJNSA_ILi128EEENSA_ILi64EEESF_EEENS5_IJNS_12float_e2m1_tENS_13float_ue4m3_tEEEENS5_IJNS5_IJlSC_lEEENS4_6LayoutINS5_IJNS5_IJNS5_IJNSA_ILi32EEENSA_ILi4EEEEEEiEEENS5_IJNS5_IJNSA_ILi16EEESO_EEEiEEENS5_IJSC_iEEEEEENS5_IJST_NS5_IJNS5_IJNSA_ILi0EEESC_EEENSA_ILi512EEEEEENS5_IJSW_iEEEEEEEEEEESK_S13_NS4_8TiledMMAINS4_8MMA_AtomIJNS4_17SM100_MMA_MXF4_SSISI_SI_fSJ_Li128ELi64ELi16ELNS4_4UMMA5MajorE0ELS18_0ELNS17_7ScaleInE0ELS19_0EEEEEENSM_INS5_IJSC_SC_SC_EEENS5_IJSW_SW_SW_EEEEENS5_IJNS4_10UnderscoreES1F_S1F_EEEEENS5_IJNS4_13SM90_TMA_LOADES1I_EEENS5_IJNS4_14ComposedLayoutINS4_7SwizzleILi2ELi4ELi3EEENS4_18smem_ptr_flag_bitsILi4EEENSM_INS5_IJSB_SF_EEENS5_IJSF_SC_EEEEEEENSM_INS5_IJNS5_IJNS5_IJSP_SC_EEESS_EEESC_NS5_IJSC_NSA_ILi2EEEEEEEEENS5_IJNS5_IJNS5_IJSS_SY_EEESX_EEESW_NS5_IJSO_SY_EEEEEEEEEEEvNS4_8identityENS5_IJNS4_23SM90_TMA_LOAD_MULTICASTES25_EEES23_vS24_EENS_8epilogue10collective18CollectiveEpilogueINS28_23Sm100TmaWarpSpecializedILi3ELi2ELi16ELb1ELb0EEEJNS5_IJSG_SG_SF_EEENS5_IJNSM_ISG_SC_EENSM_INS5_IJSR_S1V_EEENS5_IJSC_SN_EEEEEEEENS_10bfloat16_tESL_S2J_SL_NS28_6fusion15FusionCallbacksIS2C_NS2K_17LinearCombinationIS2J_fS2J_fLNS_15FloatRoundStyleE2EEES2D_S2I_JEEENS4_5SM1004TMEM4LOAD26SM100_TMEM_LOAD_32dp32b16xES1I_NS1K_INS1L_ILi1ELi4ELi3EEENS1N_ILi16EEENSM_INS5_IJSB_SR_EEENS5_IJSR_SC_EEEEEEENS4_39AutoVectorizingCopyWithAssumedAlignmentILi128EEENS4_14SM90_TMA_STOREES2Z_S31_S31_EEEvvEEEEvNT_6ParamsE,"aw",@nobits
	.sectionflags	@""
	.align	16
	.zero		1024


//--------------------- .nv.shared.reserved.0     --------------------------
	.section	.nv.shared.reserved.0,"aw",@nobits
	.weak		__nv_reservedSMEM_offset_0_alias
	.size		__nv_reservedSMEM_offset_0_alias, 0, 64
	.other		__nv_reservedSMEM_offset_0_alias,@"STO_CUDA_RESERVED_SHARED STV_DEFAULT"
__nv_reservedSMEM_offset_0_alias:
	.zero		0
.nv.shared.reserved.0:
	.zero		64
	.weak		__nv_reservedSMEM_tcgen05_partition
	.type		__nv_reservedSMEM_tcgen05_partition,@object
	.size		__nv_reservedSMEM_tcgen05_partition,(.L_0 - __nv_reservedSMEM_tcgen05_partition)
__nv_reservedSMEM_tcgen05_partition:
	.zero		32
.L_0:


//--------------------- .nv.global                --------------------------
	.section	.nv.global,"aw",@nobits
.nv.global:
	.type		_ZN40_INTERNAL_1f231030_4_k_cu_1a3f88fa_379744cute1_E,@object
	.size		_ZN40_INTERNAL_1f231030_4_k_cu_1a3f88fa_379744cute1_E,(_ZN40_INTERNAL_1f231030_4_k_cu_1a3f88fa_379744cuda3std3__45__cpo6cbeginE - _ZN40_INTERNAL_1f231030_4_k_cu_1a3f88fa_379744cute1_E)
_ZN40_INTERNAL_1f231030_4_k_cu_1a3f88fa_379744cute1_E:
	.zero		1
	.type		_ZN40_INTERNAL_1f231030_4_k_cu_1a3f88fa_379744cuda3std3__45__cpo6cbeginE,@object
	.size		_ZN40_INTERNAL_1f231030_4_k_cu_1a3f88fa_379744cuda3std3__45__cpo6cbeginE,(_ZN40_INTERNAL_1f231030_4_k_cu_1a3f88fa_379744cuda3std3__48in_placeE - _ZN40_INTERNAL_1f231030_4_k_cu_1a3f88fa_379744cuda3std3__45__cpo6cbeginE)
_ZN40_INTERNAL_1f231030_4_k_cu_1a3f88fa_379744cuda3std3__45__cpo6cbeginE:
	.zero		1
	.type		_ZN40_INTERNAL_1f231030_4_k_cu_1a3f88fa_379744cuda3std3__48in_placeE,@object
	.size		_ZN40_INTERNAL_1f231030_4_k_cu_1a3f88fa_379744cuda3std3__48in_placeE,(_ZN40_INTERNAL_1f231030_4_k_cu_1a3f88fa_379744cuda3std6ranges3__45__cpo9iter_moveE - _ZN40_INTERNAL_1f231030_4_k_cu_1a3f88fa_379744cuda3std3__48in_placeE)
_ZN40_INTERNAL_1f231030_4_k_cu_1a3f88fa_379744cuda3std3__48in_placeE:
	.zero		1
	.type		_ZN40_INTERNAL_1f231030_4_k_cu_1a3f88fa_379744cuda3std6ranges3__45__cpo9iter_moveE,@object
	.size		_ZN40_INTERNAL_1f231030_4_k_cu_1a3f88fa_379744cuda3std6ranges3__45__cpo9iter_moveE,(_ZN40_INTERNAL_1f231030_4_k_cu_1a3f88fa_379744cuda3std3__45__cpo5beginE - _ZN40_INTERNAL_1f231030_4_k_cu_1a3f88fa_379744cuda3std6ranges3__45__cpo9iter_moveE)
_ZN40_INTERNAL_1f231030_4_k_cu_1a3f88fa_379744cuda3std6ranges3__45__cpo9iter_moveE:
	.zero		1
	.type		_ZN40_INTERNAL_1f231030_4_k_cu_1a3f88fa_379744cuda3std3__45__cpo5beginE,@object
	.size		_ZN40_INTERNAL_1f231030_4_k_cu_1a3f88fa_379744cuda3std3__45__cpo5beginE,(_ZN40_INTERNAL_1f231030_4_k_cu_1a3f88fa_379744cuda3std3__442_GLOBAL__N__1f231030_4_k_cu_1a3f88fa_379746ignoreE - _ZN40_INTERNAL_1f231030_4_k_cu_1a3f88fa_379744cuda3std3__45__cpo5beginE)
_ZN40_INTERNAL_1f231030_4_k_cu_1a3f88fa_379744cuda3std3__45__cpo5beginE:
	.zero		1
	.type		_ZN40_INTERNAL_1f231030_4_k_cu_1a3f88fa_379744cuda3std3__442_GLOBAL__N__1f231030_4_k_cu_1a3f88fa_379746ignoreE,@object
	.size		_ZN40_INTERNAL_1f231030_4_k_cu_1a3f88fa_379744cuda3std3__442_GLOBAL__N__1f231030_4_k_cu_1a3f88fa_379746ignoreE,(_ZN40_INTERNAL_1f231030_4_k_cu_1a3f88fa_379744cute7productE - _ZN40_INTERNAL_1f231030_4_k_cu_1a3f88fa_379744cuda3std3__442_GLOBAL__N__1f231030_4_k_cu_1a3f88fa_379746ignoreE)
_ZN40_INTERNAL_1f231030_4_k_cu_1a3f88fa_379744cuda3std3__442_GLOBAL__N__1f231030_4_k_cu_1a3f88fa_379746ignoreE:
	.zero		1
	.type		_ZN40_INTERNAL_1f231030_4_k_cu_1a3f88fa_379744cute7productE,@object
	.size		_ZN40_INTERNAL_1f231030_4_k_cu_1a3f88fa_379744cute7productE,(_ZN40_INTERNAL_1f231030_4_k_cu_1a3f88fa_379744cuda3std3__45__cpo3endE - _ZN40_INTERNAL_1f231030_4_k_cu_1a3f88fa_379744cute7productE)
_ZN40_INTERNAL_1f231030_4_k_cu_1a3f88fa_379744cute7productE:
	.zero		1
	.type		_ZN40_INTERNAL_1f231030_4_k_cu_1a3f88fa_379744cuda3std3__45__cpo3endE,@object
	.size		_ZN40_INTERNAL_1f231030_4_k_cu_1a3f88fa_379744cuda3std3__45__cpo3endE,(_ZN40_INTERNAL_1f231030_4_k_cu_1a3f88fa_379744cuda3std3__419piecewise_constructE - _ZN40_INTERNAL_1f231030_4_k_cu_1a3f88fa_379744cuda3std3__45__cpo3endE)
_ZN40_INTERNAL_1f231030_4_k_cu_1a3f88fa_379744cuda3std3__45__cpo3endE:
	.zero		1
	.type		_ZN40_INTERNAL_1f231030_4_k_cu_1a3f88fa_379744cuda3std3__419piecewise_constructE,@object
	.size		_ZN40_INTERNAL_1f231030_4_k_cu_1a3f88fa_379744cuda3std3__419piecewise_constructE,(_ZN40_INTERNAL_1f231030_4_k_cu_1a3f88fa_379744cuda3std3__45__cpo4cendE - _ZN40_INTERNAL_1f231030_4_k_cu_1a3f88fa_379744cuda3std3__419piecewise_constructE)
_ZN40_INTERNAL_1f231030_4_k_cu_1a3f88fa_379744cuda3std3__419piecewise_constructE:
	.zero		1
	.type		_ZN40_INTERNAL_1f231030_4_k_cu_1a3f88fa_379744cuda3std3__45__cpo4cendE,@object
	.size		_ZN40_INTERNAL_1f231030_4_k_cu_1a3f88fa_379744cuda3std3__45__cpo4cendE,(_ZN40_INTERNAL_1f231030_4_k_cu_1a3f88fa_379744cuda3std6ranges3__45__cpo4swapE - _ZN40_INTERNAL_1f231030_4_k_cu_1a3f88fa_379744cuda3std3__45__cpo4cendE)
_ZN40_INTERNAL_1f231030_4_k_cu_1a3f88fa_379744cuda3std3__45__cpo4cendE:
	.zero		1
	.type		_ZN40_INTERNAL_1f231030_4_k_cu_1a3f88fa_379744cuda3std6ranges3__45__cpo4swapE,@object
	.size		_ZN40_INTERNAL_1f231030_4_k_cu_1a3f88fa_379744cuda3std6ranges3__45__cpo4swapE,(.L_10 - _ZN40_INTERNAL_1f231030_4_k_cu_1a3f88fa_379744cuda3std6ranges3__45__cpo4swapE)
_ZN40_INTERNAL_1f231030_4_k_cu_1a3f88fa_379744cuda3std6ranges3__45__cpo4swapE:
	.zero		1
.L_10:


//--------------------- .nv.constant0._ZN7cutlass13device_kernelINS_4gemm6kernel13GemmUniversalIN4cute5tupleIJiiiiEEENS1_10collective13CollectiveMmaINS1_46MainloopSm100TmaUmmaWarpSpecializedBlockScaledILi15ELi2ELi2ENS5_IJNS4_1CILi8EEENSA_ILi1EEESC_EEEEENS5_IJNSA_ILi128EEENSA_ILi64EEESF_EEENS5_IJNS_12float_e2m1_tENS_13float_ue4m3_tEEEENS5_IJNS5_IJlSC_lEEENS4_6LayoutINS5_IJNS5_IJNS5_IJNSA_ILi32EEENSA_ILi4EEEEEEiEEENS5_IJNS5_IJNSA_ILi16EEESO_EEEiEEENS5_IJSC_iEEEEEENS5_IJST_NS5_IJNS5_IJNSA_ILi0EEESC_EEENSA_ILi512EEEEEENS5_IJSW_iEEEEEEEEEEESK_S13_NS4_8TiledMMAINS4_8MMA_AtomIJNS4_17SM100_MMA_MXF4_SSISI_SI_fSJ_Li128ELi64ELi16ELNS4_4UMMA5MajorE0ELS18_0ELNS17_7ScaleInE0ELS19_0EEEEEENSM_INS5_IJSC_SC_SC_EEENS5_IJSW_SW_SW_EEEEENS5_IJNS4_10UnderscoreES1F_S1F_EEEEENS5_IJNS4_13SM90_TMA_LOADES1I_EEENS5_IJNS4_14ComposedLayoutINS4_7SwizzleILi2ELi4ELi3EEENS4_18smem_ptr_flag_bitsILi4EEENSM_INS5_IJSB_SF_EEENS5_IJSF_SC_EEEEEEENSM_INS5_IJNS5_IJNS5_IJSP_SC_EEESS_EEESC_NS5_IJSC_NSA_ILi2EEEEEEEEENS5_IJNS5_IJNS5_IJSS_SY_EEESX_EEESW_NS5_IJSO_SY_EEEEEEEEEEEvNS4_8identityENS5_IJNS4_23SM90_TMA_LOAD_MULTICASTES25_EEES23_vS24_EENS_8epilogue10collective18CollectiveEpilogueINS28_23Sm100TmaWarpSpecializedILi3ELi2ELi16ELb1ELb0EEEJNS5_IJSG_SG_SF_EEENS5_IJNSM_ISG_SC_EENSM_INS5_IJSR_S1V_EEENS5_IJSC_SN_EEEEEEEENS_10bfloat16_tESL_S2J_SL_NS28_6fusion15FusionCallbacksIS2C_NS2K_17LinearCombinationIS2J_fS2J_fLNS_15FloatRoundStyleE2EEES2D_S2I_JEEENS4_5SM1004TMEM4LOAD26SM100_TMEM_LOAD_32dp32b16xES1I_NS1K_INS1L_ILi1ELi4ELi3EEENS1N_ILi16EEENSM_INS5_IJSB_SR_EEENS5_IJSR_SC_EEEEEEENS4_39AutoVectorizingCopyWithAssumedAlignmentILi128EEENS4_14SM90_TMA_STOREES2Z_S31_S31_EEEvvEEEEvNT_6ParamsE --------------------------
	.section	.nv.constant0._ZN7cutlass13device_kernelINS_4gemm6kernel13GemmUniversalIN4cute5tupleIJiiiiEEENS1_10collective13CollectiveMmaINS1_46MainloopSm100TmaUmmaWarpSpecializedBlockScaledILi15ELi2ELi2ENS5_IJNS4_1CILi8EEENSA_ILi1EEESC_EEEEENS5_IJNSA_ILi128EEENSA_ILi64EEESF_EEENS5_IJNS_12float_e2m1_tENS_13float_ue4m3_tEEEENS5_IJNS5_IJlSC_lEEENS4_6LayoutINS5_IJNS5_IJNS5_IJNSA_ILi32EEENSA_ILi4EEEEEEiEEENS5_IJNS5_IJNSA_ILi16EEESO_EEEiEEENS5_IJSC_iEEEEEENS5_IJST_NS5_IJNS5_IJNSA_ILi0EEESC_EEENSA_ILi512EEEEEENS5_IJSW_iEEEEEEEEEEESK_S13_NS4_8TiledMMAINS4_8MMA_AtomIJNS4_17SM100_MMA_MXF4_SSISI_SI_fSJ_Li128ELi64ELi16ELNS4_4UMMA5MajorE0ELS18_0ELNS17_7ScaleInE0ELS19_0EEEEEENSM_INS5_IJSC_SC_SC_EEENS5_IJSW_SW_SW_EEEEENS5_IJNS4_10UnderscoreES1F_S1F_EEEEENS5_IJNS4_13SM90_TMA_LOADES1I_EEENS5_IJNS4_14ComposedLayoutINS4_7SwizzleILi2ELi4ELi3EEENS4_18smem_ptr_flag_bitsILi4EEENSM_INS5_IJSB_SF_EEENS5_IJSF_SC_EEEEEEENSM_INS5_IJNS5_IJNS5_IJSP_SC_EEESS_EEESC_NS5_IJSC_NSA_ILi2EEEEEEEEENS5_IJNS5_IJNS5_IJSS_SY_EEESX_EEESW_NS5_IJSO_SY_EEEEEEEEEEEvNS4_8identityENS5_IJNS4_23SM90_TMA_LOAD_MULTICASTES25_EEES23_vS24_EENS_8epilogue10collective18CollectiveEpilogueINS28_23Sm100TmaWarpSpecializedILi3ELi2ELi16ELb1ELb0EEEJNS5_IJSG_SG_SF_EEENS5_IJNSM_ISG_SC_EENSM_INS5_IJSR_S1V_EEENS5_IJSC_SN_EEEEEEEENS_10bfloat16_tESL_S2J_SL_NS28_6fusion15FusionCallbacksIS2C_NS2K_17LinearCombinationIS2J_fS2J_fLNS_15FloatRoundStyleE2EEES2D_S2I_JEEENS4_5SM1004TMEM4LOAD26SM100_TMEM_LOAD_32dp32b16xES1I_NS1K_INS1L_ILi1ELi4ELi3EEENS1N_ILi16EEENSM_INS5_IJSB_SR_EEENS5_IJSR_SC_EEEEEEENS4_39AutoVectorizingCopyWithAssumedAlignmentILi128EEENS4_14SM90_TMA_STOREES2Z_S31_S31_EEEvvEEEEvNT_6ParamsE,"a",@progbits
	.sectionflags	@""
	.align	4
.nv.constant0._ZN7cutlass13device_kernelINS_4gemm6kernel13GemmUniversalIN4cute5tupleIJiiiiEEENS1_10collective13CollectiveMmaINS1_46MainloopSm100TmaUmmaWarpSpecializedBlockScaledILi15ELi2ELi2ENS5_IJNS4_1CILi8EEENSA_ILi1EEESC_EEEEENS5_IJNSA_ILi128EEENSA_ILi64EEESF_EEENS5_IJNS_12float_e2m1_tENS_13float_ue4m3_tEEEENS5_IJNS5_IJlSC_lEEENS4_6LayoutINS5_IJNS5_IJNS5_IJNSA_ILi32EEENSA_ILi4EEEEEEiEEENS5_IJNS5_IJNSA_ILi16EEESO_EEEiEEENS5_IJSC_iEEEEEENS5_IJST_NS5_IJNS5_IJNSA_ILi0EEESC_EEENSA_ILi512EEEEEENS5_IJSW_iEEEEEEEEEEESK_S13_NS4_8TiledMMAINS4_8MMA_AtomIJNS4_17SM100_MMA_MXF4_SSISI_SI_fSJ_Li128ELi64ELi16ELNS4_4UMMA5MajorE0ELS18_0ELNS17_7ScaleInE0ELS19_0EEEEEENSM_INS5_IJSC_SC_SC_EEENS5_IJSW_SW_SW_EEEEENS5_IJNS4_10UnderscoreES1F_S1F_EEEEENS5_IJNS4_13SM90_TMA_LOADES1I_EEENS5_IJNS4_14ComposedLayoutINS4_7SwizzleILi2ELi4ELi3EEENS4_18smem_ptr_flag_bitsILi4EEENSM_INS5_IJSB_SF_EEENS5_IJSF_SC_EEEEEEENSM_INS5_IJNS5_IJNS5_IJSP_SC_EEESS_EEESC_NS5_IJSC_NSA_ILi2EEEEEEEEENS5_IJNS5_IJNS5_IJSS_SY_EEESX_EEESW_NS5_IJSO_SY_EEEEEEEEEEEvNS4_8identityENS5_IJNS4_23SM90_TMA_LOAD_MULTICASTES25_EEES23_vS24_EENS_8epilogue10collective18CollectiveEpilogueINS28_23Sm100TmaWarpSpecializedILi3ELi2ELi16ELb1ELb0EEEJNS5_IJSG_SG_SF_EEENS5_IJNSM_ISG_SC_EENSM_INS5_IJSR_S1V_EEENS5_IJSC_SN_EEEEEEEENS_10bfloat16_tESL_S2J_SL_NS28_6fusion15FusionCallbacksIS2C_NS2K_17LinearCombinationIS2J_fS2J_fLNS_15FloatRoundStyleE2EEES2D_S2I_JEEENS4_5SM1004TMEM4LOAD26SM100_TMEM_LOAD_32dp32b16xES1I_NS1K_INS1L_ILi1ELi4ELi3EEENS1N_ILi16EEENSM_INS5_IJSB_SR_EEENS5_IJSR_SC_EEEEEEENS4_39AutoVectorizingCopyWithAssumedAlignmentILi128EEENS4_14SM90_TMA_STOREES2Z_S31_S31_EEEvvEEEEvNT_6ParamsE:
	.zero		3968


//--------------------- SYMBOLS --------------------------

	.type		.nv.reservedSmem.offset0,@object
	.size		.nv.reservedSmem.offset0,0x4
	.type		.nv.reservedSmem.cap,@object
	.size		.nv.reservedSmem.cap,0x4
	.type		__assertfail,@function
